	.headerflags	@"EF_CUDA_TEXMODE_UNIFIED EF_CUDA_64BIT_ADDRESS EF_CUDA_SM89 EF_CUDA_VIRTUAL_SM(EF_CUDA_SM89)"
	.elftype	@"ET_EXEC"


//--------------------- .nv.info                  --------------------------
	.section	.nv.info,"",@"SHT_CUDA_INFO"
	.align	4


	//----- nvinfo : EIATTR_REGCOUNT
	.align		4
        /*0000*/ 	.byte	0x04, 0x2f
        /*0002*/ 	.short	(.L_1 - .L_0)
	.align		4
.L_0:
        /*0004*/ 	.word	index@(triton__0d1d2d3d4d5d6d7d8d9d10d11d12d13d14d15d16d17d18d19d20d21d22d23d24d25d26d27d28d29d30d31d32d33d34d35d36d37d38d39d40d41d42d43d44d45d46d47d48d49d50d51d52d53d54d55d56d57d58d59d60d61d62d63d64d65d66d67d68d69d70d71d72d73d74d75d76d77d78d79d80d81d82d83d84d85d86d87d88d89d90d91d92d93d94d95d96d97d98d99d100d101d102d103d104d105d106d107d108d109d110d111d112d113d114d115d116d117d118d119d120d121d122d123d124d125d126d127d128d129d130d131d132d133d134d135d136d137d138d139d140d141d142d143d144d145d146d147d148d149d150d151d152d153d154d155d156d157d158d159d160d161d162d163d164d165d166d167d168d169d170d171d172d173d174d175d176d177d178d179d180d181d182d183d184d185d186d187d188d189d190d191d192d193d194d195d196d197d198d199d200d201d202d203d204d205d206d207d208d209d210d211d212d213d214d215d216d217d218d219d220d221d222d223d224d225d226d227d228d229d230d231d232d233d234d235d236d237d238239de)
        /*0008*/ 	.word	0x00000028


	//----- nvinfo : EIATTR_MAX_STACK_SIZE
	.align		4
.L_1:
        /*000c*/ 	.byte	0x04, 0x23
        /*000e*/ 	.short	(.L_3 - .L_2)
	.align		4
.L_2:
        /*0010*/ 	.word	index@(triton__0d1d2d3d4d5d6d7d8d9d10d11d12d13d14d15d16d17d18d19d20d21d22d23d24d25d26d27d28d29d30d31d32d33d34d35d36d37d38d39d40d41d42d43d44d45d46d47d48d49d50d51d52d53d54d55d56d57d58d59d60d61d62d63d64d65d66d67d68d69d70d71d72d73d74d75d76d77d78d79d80d81d82d83d84d85d86d87d88d89d90d91d92d93d94d95d96d97d98d99d100d101d102d103d104d105d106d107d108d109d110d111d112d113d114d115d116d117d118d119d120d121d122d123d124d125d126d127d128d129d130d131d132d133d134d135d136d137d138d139d140d141d142d143d144d145d146d147d148d149d150d151d152d153d154d155d156d157d158d159d160d161d162d163d164d165d166d167d168d169d170d171d172d173d174d175d176d177d178d179d180d181d182d183d184d185d186d187d188d189d190d191d192d193d194d195d196d197d198d199d200d201d202d203d204d205d206d207d208d209d210d211d212d213d214d215d216d217d218d219d220d221d222d223d224d225d226d227d228d229d230d231d232d233d234d235d236d237d238239de)
        /*0014*/ 	.word	0x00000000


	//----- nvinfo : EIATTR_MIN_STACK_SIZE
	.align		4
.L_3:
        /*0018*/ 	.byte	0x04, 0x12
        /*001a*/ 	.short	(.L_5 - .L_4)
	.align		4
.L_4:
        /*001c*/ 	.word	index@(triton__0d1d2d3d4d5d6d7d8d9d10d11d12d13d14d15d16d17d18d19d20d21d22d23d24d25d26d27d28d29d30d31d32d33d34d35d36d37d38d39d40d41d42d43d44d45d46d47d48d49d50d51d52d53d54d55d56d57d58d59d60d61d62d63d64d65d66d67d68d69d70d71d72d73d74d75d76d77d78d79d80d81d82d83d84d85d86d87d88d89d90d91d92d93d94d95d96d97d98d99d100d101d102d103d104d105d106d107d108d109d110d111d112d113d114d115d116d117d118d119d120d121d122d123d124d125d126d127d128d129d130d131d132d133d134d135d136d137d138d139d140d141d142d143d144d145d146d147d148d149d150d151d152d153d154d155d156d157d158d159d160d161d162d163d164d165d166d167d168d169d170d171d172d173d174d175d176d177d178d179d180d181d182d183d184d185d186d187d188d189d190d191d192d193d194d195d196d197d198d199d200d201d202d203d204d205d206d207d208d209d210d211d212d213d214d215d216d217d218d219d220d221d222d223d224d225d226d227d228d229d230d231d232d233d234d235d236d237d238239de)
        /*0020*/ 	.word	0x00000db0


	//----- nvinfo : EIATTR_FRAME_SIZE
	.align		4
.L_5:
        /*0024*/ 	.byte	0x04, 0x11
        /*0026*/ 	.short	(.L_7 - .L_6)
	.align		4
.L_6:
        /*0028*/ 	.word	index@(triton__0d1d2d3d4d5d6d7d8d9d10d11d12d13d14d15d16d17d18d19d20d21d22d23d24d25d26d27d28d29d30d31d32d33d34d35d36d37d38d39d40d41d42d43d44d45d46d47d48d49d50d51d52d53d54d55d56d57d58d59d60d61d62d63d64d65d66d67d68d69d70d71d72d73d74d75d76d77d78d79d80d81d82d83d84d85d86d87d88d89d90d91d92d93d94d95d96d97d98d99d100d101d102d103d104d105d106d107d108d109d110d111d112d113d114d115d116d117d118d119d120d121d122d123d124d125d126d127d128d129d130d131d132d133d134d135d136d137d138d139d140d141d142d143d144d145d146d147d148d149d150d151d152d153d154d155d156d157d158d159d160d161d162d163d164d165d166d167d168d169d170d171d172d173d174d175d176d177d178d179d180d181d182d183d184d185d186d187d188d189d190d191d192d193d194d195d196d197d198d199d200d201d202d203d204d205d206d207d208d209d210d211d212d213d214d215d216d217d218d219d220d221d222d223d224d225d226d227d228d229d230d231d232d233d234d235d236d237d238239de)
        /*002c*/ 	.word	0x00000db0
.L_7:


//--------------------- .nv.info.triton__0d1d2d3d4d5d6d7d8d9d10d11d12d13d14d15d16d17d18d19d20d21d22d23d24d25d26d27d28d29d30d31d32d33d34d35d36d37d38d39d40d41d42d43d44d45d46d47d48d49d50d51d52d53d54d55d56d57d58d59d60d61d62d63d64d65d66d67d68d69d70d71d72d73d74d75d76d77d78d79d80d81d82d83d84d85d86d87d88d89d90d91d92d93d94d95d96d97d98d99d100d101d102d103d104d105d106d107d108d109d110d111d112d113d114d115d116d117d118d119d120d121d122d123d124d125d126d127d128d129d130d131d132d133d134d135d136d137d138d139d140d141d142d143d144d145d146d147d148d149d150d151d152d153d154d155d156d157d158d159d160d161d162d163d164d165d166d167d168d169d170d171d172d173d174d175d176d177d178d179d180d181d182d183d184d185d186d187d188d189d190d191d192d193d194d195d196d197d198d199d200d201d202d203d204d205d206d207d208d209d210d211d212d213d214d215d216d217d218d219d220d221d222d223d224d225d226d227d228d229d230d231d232d233d234d235d236d237d238239de --------------------------
	.section	.nv.info.triton__0d1d2d3d4d5d6d7d8d9d10d11d12d13d14d15d16d17d18d19d20d21d22d23d24d25d26d27d28d29d30d31d32d33d34d35d36d37d38d39d40d41d42d43d44d45d46d47d48d49d50d51d52d53d54d55d56d57d58d59d60d61d62d63d64d65d66d67d68d69d70d71d72d73d74d75d76d77d78d79d80d81d82d83d84d85d86d87d88d89d90d91d92d93d94d95d96d97d98d99d100d101d102d103d104d105d106d107d108d109d110d111d112d113d114d115d116d117d118d119d120d121d122d123d124d125d126d127d128d129d130d131d132d133d134d135d136d137d138d139d140d141d142d143d144d145d146d147d148d149d150d151d152d153d154d155d156d157d158d159d160d161d162d163d164d165d166d167d168d169d170d171d172d173d174d175d176d177d178d179d180d181d182d183d184d185d186d187d188d189d190d191d192d193d194d195d196d197d198d199d200d201d202d203d204d205d206d207d208d209d210d211d212d213d214d215d216d217d218d219d220d221d222d223d224d225d226d227d228d229d230d231d232d233d234d235d236d237d238239de,"",@"SHT_CUDA_INFO"
	.align	4


	//----- nvinfo : EIATTR_CUDA_API_VERSION
	.align		4
        /*0000*/ 	.byte	0x04, 0x37
        /*0002*/ 	.short	(.L_9 - .L_8)
.L_8:
        /*0004*/ 	.word	0x0000007b


	//----- nvinfo : EIATTR_PARAM_CBANK
	.align		4
.L_9:
        /*0008*/ 	.byte	0x04, 0x0a
        /*000a*/ 	.short	(.L_11 - .L_10)
	.align		4
.L_10:
        /*000c*/ 	.word	index@(.nv.constant0.triton__0d1d2d3d4d5d6d7d8d9d10d11d12d13d14d15d16d17d18d19d20d21d22d23d24d25d26d27d28d29d30d31d32d33d34d35d36d37d38d39d40d41d42d43d44d45d46d47d48d49d50d51d52d53d54d55d56d57d58d59d60d61d62d63d64d65d66d67d68d69d70d71d72d73d74d75d76d77d78d79d80d81d82d83d84d85d86d87d88d89d90d91d92d93d94d95d96d97d98d99d100d101d102d103d104d105d106d107d108d109d110d111d112d113d114d115d116d117d118d119d120d121d122d123d124d125d126d127d128d129d130d131d132d133d134d135d136d137d138d139d140d141d142d143d144d145d146d147d148d149d150d151d152d153d154d155d156d157d158d159d160d161d162d163d164d165d166d167d168d169d170d171d172d173d174d175d176d177d178d179d180d181d182d183d184d185d186d187d188d189d190d191d192d193d194d195d196d197d198d199d200d201d202d203d204d205d206d207d208d209d210d211d212d213d214d215d216d217d218d219d220d221d222d223d224d225d226d227d228d229d230d231d232d233d234d235d236d237d238239de)
        /*0010*/ 	.short	0x0160
        /*0012*/ 	.short	0x0778


	//----- nvinfo : EIATTR_CBANK_PARAM_SIZE
	.align		4
.L_11:
        /*0014*/ 	.byte	0x03, 0x19
        /*0016*/ 	.short	0x0778


	//----- nvinfo : EIATTR_KPARAM_INFO
	.align		4
        /*0018*/ 	.byte	0x04, 0x17
        /*001a*/ 	.short	(.L_13 - .L_12)
.L_12:
        /*001c*/ 	.word	0x00000000
        /*0020*/ 	.short	0x00ef
        /*0022*/ 	.short	0x0774
        /*0024*/ 	.byte	0x00, 0xf0, 0x11, 0x00


	//----- nvinfo : EIATTR_KPARAM_INFO
	.align		4
.L_13:
        /*0028*/ 	.byte	0x04, 0x17
        /*002a*/ 	.short	(.L_15 - .L_14)
.L_14:
        /*002c*/ 	.word	0x00000000
        /*0030*/ 	.short	0x00ee
        /*0032*/ 	.short	0x0770
        /*0034*/ 	.byte	0x00, 0xf0, 0x11, 0x00


	//----- nvinfo : EIATTR_KPARAM_INFO
	.align		4
.L_15:
        /*0038*/ 	.byte	0x04, 0x17
        /*003a*/ 	.short	(.L_17 - .L_16)
.L_16:
        /*003c*/ 	.word	0x00000000
        /*0040*/ 	.short	0x00ed
        /*0042*/ 	.short	0x0768
        /*0044*/ 	.byte	0x00, 0xf0, 0x21, 0x00


	//----- nvinfo : EIATTR_KPARAM_INFO
	.align		4
.L_17:
        /*0048*/ 	.byte	0x04, 0x17
        /*004a*/ 	.short	(.L_19 - .L_18)
.L_18:
        /*004c*/ 	.word	0x00000000
        /*0050*/ 	.short	0x00ec
        /*0052*/ 	.short	0x0760
        /*0054*/ 	.byte	0x00, 0xf0, 0x21, 0x00


	//----- nvinfo : EIATTR_KPARAM_INFO
	.align		4
.L_19:
        /*0058*/ 	.byte	0x04, 0x17
        /*005a*/ 	.short	(.L_21 - .L_20)
.L_20:
        /*005c*/ 	.word	0x00000000
        /*0060*/ 	.short	0x00eb
        /*0062*/ 	.short	0x0758
        /*0064*/ 	.byte	0x00, 0xf0, 0x21, 0x00


	//----- nvinfo : EIATTR_KPARAM_INFO
	.align		4
.L_21:
        /*0068*/ 	.byte	0x04, 0x17
        /*006a*/ 	.short	(.L_23 - .L_22)
.L_22:
        /*006c*/ 	.word	0x00000000
        /*0070*/ 	.short	0x00ea
        /*0072*/ 	.short	0x0750
        /*0074*/ 	.byte	0x00, 0xf0, 0x21, 0x00


	//----- nvinfo : EIATTR_KPARAM_INFO
	.align		4
.L_23:
        /*0078*/ 	.byte	0x04, 0x17
        /*007a*/ 	.short	(.L_25 - .L_24)
.L_24:
        /*007c*/ 	.word	0x00000000
        /*0080*/ 	.short	0x00e9
        /*0082*/ 	.short	0x0748
        /*0084*/ 	.byte	0x00, 0xf0, 0x21, 0x00


	//----- nvinfo : EIATTR_KPARAM_INFO
	.align		4
.L_25:
        /*0088*/ 	.byte	0x04, 0x17
        /*008a*/ 	.short	(.L_27 - .L_26)
.L_26:
        /*008c*/ 	.word	0x00000000
        /*0090*/ 	.short	0x00e8
        /*0092*/ 	.short	0x0740
        /*0094*/ 	.byte	0x00, 0xf0, 0x21, 0x00


	//----- nvinfo : EIATTR_KPARAM_INFO
	.align		4
.L_27:
        /*0098*/ 	.byte	0x04, 0x17
        /*009a*/ 	.short	(.L_29 - .L_28)
.L_28:
        /*009c*/ 	.word	0x00000000
        /*00a0*/ 	.short	0x00e7
        /*00a2*/ 	.short	0x0738
        /*00a4*/ 	.byte	0x00, 0xf0, 0x21, 0x00


	//----- nvinfo : EIATTR_KPARAM_INFO
	.align		4
.L_29:
        /*00a8*/ 	.byte	0x04, 0x17
        /*00aa*/ 	.short	(.L_31 - .L_30)
.L_30:
        /*00ac*/ 	.word	0x00000000
        /*00b0*/ 	.short	0x00e6
        /*00b2*/ 	.short	0x0730
        /*00b4*/ 	.byte	0x00, 0xf0, 0x21, 0x00


	//----- nvinfo : EIATTR_KPARAM_INFO
	.align		4
.L_31:
        /*00b8*/ 	.byte	0x04, 0x17
        /*00ba*/ 	.short	(.L_33 - .L_32)
.L_32:
        /*00bc*/ 	.word	0x00000000
        /*00c0*/ 	.short	0x00e5
        /*00c2*/ 	.short	0x0728
        /*00c4*/ 	.byte	0x00, 0xf0, 0x21, 0x00


	//----- nvinfo : EIATTR_KPARAM_INFO
	.align		4
.L_33:
        /*00c8*/ 	.byte	0x04, 0x17
        /*00ca*/ 	.short	(.L_35 - .L_34)
.L_34:
        /*00cc*/ 	.word	0x00000000
        /*00d0*/ 	.short	0x00e4
        /*00d2*/ 	.short	0x0720
        /*00d4*/ 	.byte	0x00, 0xf0, 0x21, 0x00


	//----- nvinfo : EIATTR_KPARAM_INFO
	.align		4
.L_35:
        /*00d8*/ 	.byte	0x04, 0x17
        /*00da*/ 	.short	(.L_37 - .L_36)
.L_36:
        /*00dc*/ 	.word	0x00000000
        /*00e0*/ 	.short	0x00e3
        /*00e2*/ 	.short	0x0718
        /*00e4*/ 	.byte	0x00, 0xf0, 0x21, 0x00


	//----- nvinfo : EIATTR_KPARAM_INFO
	.align		4
.L_37:
        /*00e8*/ 	.byte	0x04, 0x17
        /*00ea*/ 	.short	(.L_39 - .L_38)
.L_38:
        /*00ec*/ 	.word	0x00000000
        /*00f0*/ 	.short	0x00e2
        /*00f2*/ 	.short	0x0710
        /*00f4*/ 	.byte	0x00, 0xf0, 0x21, 0x00


	//----- nvinfo : EIATTR_KPARAM_INFO
	.align		4
.L_39:
        /*00f8*/ 	.byte	0x04, 0x17
        /*00fa*/ 	.short	(.L_41 - .L_40)
.L_40:
        /*00fc*/ 	.word	0x00000000
        /*0100*/ 	.short	0x00e1
        /*0102*/ 	.short	0x0708
        /*0104*/ 	.byte	0x00, 0xf0, 0x21, 0x00


	//----- nvinfo : EIATTR_KPARAM_INFO
	.align		4
.L_41:
        /*0108*/ 	.byte	0x04, 0x17
        /*010a*/ 	.short	(.L_43 - .L_42)
.L_42:
        /*010c*/ 	.word	0x00000000
        /*0110*/ 	.short	0x00e0
        /*0112*/ 	.short	0x0700
        /*0114*/ 	.byte	0x00, 0xf0, 0x21, 0x00


	//----- nvinfo : EIATTR_KPARAM_INFO
	.align		4
.L_43:
        /*0118*/ 	.byte	0x04, 0x17
        /*011a*/ 	.short	(.L_45 - .L_44)
.L_44:
        /*011c*/ 	.word	0x00000000
        /*0120*/ 	.short	0x00df
        /*0122*/ 	.short	0x06f8
        /*0124*/ 	.byte	0x00, 0xf0, 0x21, 0x00


	//----- nvinfo : EIATTR_KPARAM_INFO
	.align		4
.L_45:
        /*0128*/ 	.byte	0x04, 0x17
        /*012a*/ 	.short	(.L_47 - .L_46)
.L_46:
        /*012c*/ 	.word	0x00000000
        /*0130*/ 	.short	0x00de
        /*0132*/ 	.short	0x06f0
        /*0134*/ 	.byte	0x00, 0xf0, 0x21, 0x00


	//----- nvinfo : EIATTR_KPARAM_INFO
	.align		4
.L_47:
        /*0138*/ 	.byte	0x04, 0x17
        /*013a*/ 	.short	(.L_49 - .L_48)
.L_48:
        /*013c*/ 	.word	0x00000000
        /*0140*/ 	.short	0x00dd
        /*0142*/ 	.short	0x06e8
        /*0144*/ 	.byte	0x00, 0xf0, 0x21, 0x00


	//----- nvinfo : EIATTR_KPARAM_INFO
	.align		4
.L_49:
        /*0148*/ 	.byte	0x04, 0x17
        /*014a*/ 	.short	(.L_51 - .L_50)
.L_50:
        /*014c*/ 	.word	0x00000000
        /*0150*/ 	.short	0x00dc
        /*0152*/ 	.short	0x06e0
        /*0154*/ 	.byte	0x00, 0xf0, 0x21, 0x00


	//----- nvinfo : EIATTR_KPARAM_INFO
	.align		4
.L_51:
        /*0158*/ 	.byte	0x04, 0x17
        /*015a*/ 	.short	(.L_53 - .L_52)
.L_52:
        /*015c*/ 	.word	0x00000000
        /*0160*/ 	.short	0x00db
        /*0162*/ 	.short	0x06d8
        /*0164*/ 	.byte	0x00, 0xf0, 0x21, 0x00


	//----- nvinfo : EIATTR_KPARAM_INFO
	.align		4
.L_53:
        /*0168*/ 	.byte	0x04, 0x17
        /*016a*/ 	.short	(.L_55 - .L_54)
.L_54:
        /*016c*/ 	.word	0x00000000
        /*0170*/ 	.short	0x00da
        /*0172*/ 	.short	0x06d0
        /*0174*/ 	.byte	0x00, 0xf0, 0x21, 0x00


	//----- nvinfo : EIATTR_KPARAM_INFO
	.align		4
.L_55:
        /*0178*/ 	.byte	0x04, 0x17
        /*017a*/ 	.short	(.L_57 - .L_56)
.L_56:
        /*017c*/ 	.word	0x00000000
        /*0180*/ 	.short	0x00d9
        /*0182*/ 	.short	0x06c8
        /*0184*/ 	.byte	0x00, 0xf0, 0x21, 0x00


	//----- nvinfo : EIATTR_KPARAM_INFO
	.align		4
.L_57:
        /*0188*/ 	.byte	0x04, 0x17
        /*018a*/ 	.short	(.L_59 - .L_58)
.L_58:
        /*018c*/ 	.word	0x00000000
        /*0190*/ 	.short	0x00d8
        /*0192*/ 	.short	0x06c0
        /*0194*/ 	.byte	0x00, 0xf0, 0x21, 0x00


	//----- nvinfo : EIATTR_KPARAM_INFO
	.align		4
.L_59:
        /*0198*/ 	.byte	0x04, 0x17
        /*019a*/ 	.short	(.L_61 - .L_60)
.L_60:
        /*019c*/ 	.word	0x00000000
        /*01a0*/ 	.short	0x00d7
        /*01a2*/ 	.short	0x06b8
        /*01a4*/ 	.byte	0x00, 0xf0, 0x21, 0x00


	//----- nvinfo : EIATTR_KPARAM_INFO
	.align		4
.L_61:
        /*01a8*/ 	.byte	0x04, 0x17
        /*01aa*/ 	.short	(.L_63 - .L_62)
.L_62:
        /*01ac*/ 	.word	0x00000000
        /*01b0*/ 	.short	0x00d6
        /*01b2*/ 	.short	0x06b0
        /*01b4*/ 	.byte	0x00, 0xf0, 0x21, 0x00


	//----- nvinfo : EIATTR_KPARAM_INFO
	.align		4
.L_63:
        /*01b8*/ 	.byte	0x04, 0x17
        /*01ba*/ 	.short	(.L_65 - .L_64)
.L_64:
        /*01bc*/ 	.word	0x00000000
        /*01c0*/ 	.short	0x00d5
        /*01c2*/ 	.short	0x06a8
        /*01c4*/ 	.byte	0x00, 0xf0, 0x21, 0x00


	//----- nvinfo : EIATTR_KPARAM_INFO
	.align		4
.L_65:
        /*01c8*/ 	.byte	0x04, 0x17
        /*01ca*/ 	.short	(.L_67 - .L_66)
.L_66:
        /*01cc*/ 	.word	0x00000000
        /*01d0*/ 	.short	0x00d4
        /*01d2*/ 	.short	0x06a0
        /*01d4*/ 	.byte	0x00, 0xf0, 0x21, 0x00


	//----- nvinfo : EIATTR_KPARAM_INFO
	.align		4
.L_67:
        /*01d8*/ 	.byte	0x04, 0x17
        /*01da*/ 	.short	(.L_69 - .L_68)
.L_68:
        /*01dc*/ 	.word	0x00000000
        /*01e0*/ 	.short	0x00d3
        /*01e2*/ 	.short	0x0698
        /*01e4*/ 	.byte	0x00, 0xf0, 0x21, 0x00


	//----- nvinfo : EIATTR_KPARAM_INFO
	.align		4
.L_69:
        /*01e8*/ 	.byte	0x04, 0x17
        /*01ea*/ 	.short	(.L_71 - .L_70)
.L_70:
        /*01ec*/ 	.word	0x00000000
        /*01f0*/ 	.short	0x00d2
        /*01f2*/ 	.short	0x0690
        /*01f4*/ 	.byte	0x00, 0xf0, 0x21, 0x00


	//----- nvinfo : EIATTR_KPARAM_INFO
	.align		4
.L_71:
        /*01f8*/ 	.byte	0x04, 0x17
        /*01fa*/ 	.short	(.L_73 - .L_72)
.L_72:
        /*01fc*/ 	.word	0x00000000
        /*0200*/ 	.short	0x00d1
        /*0202*/ 	.short	0x0688
        /*0204*/ 	.byte	0x00, 0xf0, 0x21, 0x00


	//----- nvinfo : EIATTR_KPARAM_INFO
	.align		4
.L_73:
        /*0208*/ 	.byte	0x04, 0x17
        /*020a*/ 	.short	(.L_75 - .L_74)
.L_74:
        /*020c*/ 	.word	0x00000000
        /*0210*/ 	.short	0x00d0
        /*0212*/ 	.short	0x0680
        /*0214*/ 	.byte	0x00, 0xf0, 0x21, 0x00


	//----- nvinfo : EIATTR_KPARAM_INFO
	.align		4
.L_75:
        /*0218*/ 	.byte	0x04, 0x17
        /*021a*/ 	.short	(.L_77 - .L_76)
.L_76:
        /*021c*/ 	.word	0x00000000
        /*0220*/ 	.short	0x00cf
        /*0222*/ 	.short	0x0678
        /*0224*/ 	.byte	0x00, 0xf0, 0x21, 0x00


	//----- nvinfo : EIATTR_KPARAM_INFO
	.align		4
.L_77:
        /*0228*/ 	.byte	0x04, 0x17
        /*022a*/ 	.short	(.L_79 - .L_78)
.L_78:
        /*022c*/ 	.word	0x00000000
        /*0230*/ 	.short	0x00ce
        /*0232*/ 	.short	0x0670
        /*0234*/ 	.byte	0x00, 0xf0, 0x21, 0x00


	//----- nvinfo : EIATTR_KPARAM_INFO
	.align		4
.L_79:
        /*0238*/ 	.byte	0x04, 0x17
        /*023a*/ 	.short	(.L_81 - .L_80)
.L_80:
        /*023c*/ 	.word	0x00000000
        /*0240*/ 	.short	0x00cd
        /*0242*/ 	.short	0x0668
        /*0244*/ 	.byte	0x00, 0xf0, 0x21, 0x00


	//----- nvinfo : EIATTR_KPARAM_INFO
	.align		4
.L_81:
        /*0248*/ 	.byte	0x04, 0x17
        /*024a*/ 	.short	(.L_83 - .L_82)
.L_82:
        /*024c*/ 	.word	0x00000000
        /*0250*/ 	.short	0x00cc
        /*0252*/ 	.short	0x0660
        /*0254*/ 	.byte	0x00, 0xf0, 0x21, 0x00


	//----- nvinfo : EIATTR_KPARAM_INFO
	.align		4
.L_83:
        /*0258*/ 	.byte	0x04, 0x17
        /*025a*/ 	.short	(.L_85 - .L_84)
.L_84:
        /*025c*/ 	.word	0x00000000
        /*0260*/ 	.short	0x00cb
        /*0262*/ 	.short	0x0658
        /*0264*/ 	.byte	0x00, 0xf0, 0x21, 0x00


	//----- nvinfo : EIATTR_KPARAM_INFO
	.align		4
.L_85:
        /*0268*/ 	.byte	0x04, 0x17
        /*026a*/ 	.short	(.L_87 - .L_86)
.L_86:
        /*026c*/ 	.word	0x00000000
        /*0270*/ 	.short	0x00ca
        /*0272*/ 	.short	0x0650
        /*0274*/ 	.byte	0x00, 0xf0, 0x21, 0x00


	//----- nvinfo : EIATTR_KPARAM_INFO
	.align		4
.L_87:
        /*0278*/ 	.byte	0x04, 0x17
        /*027a*/ 	.short	(.L_89 - .L_88)
.L_88:
        /*027c*/ 	.word	0x00000000
        /*0280*/ 	.short	0x00c9
        /*0282*/ 	.short	0x0648
        /*0284*/ 	.byte	0x00, 0xf0, 0x21, 0x00


	//----- nvinfo : EIATTR_KPARAM_INFO
	.align		4
.L_89:
        /*0288*/ 	.byte	0x04, 0x17
        /*028a*/ 	.short	(.L_91 - .L_90)
.L_90:
        /*028c*/ 	.word	0x00000000
        /*0290*/ 	.short	0x00c8
        /*0292*/ 	.short	0x0640
        /*0294*/ 	.byte	0x00, 0xf0, 0x21, 0x00


	//----- nvinfo : EIATTR_KPARAM_INFO
	.align		4
.L_91:
        /*0298*/ 	.byte	0x04, 0x17
        /*029a*/ 	.short	(.L_93 - .L_92)
.L_92:
        /*029c*/ 	.word	0x00000000
        /*02a0*/ 	.short	0x00c7
        /*02a2*/ 	.short	0x0638
        /*02a4*/ 	.byte	0x00, 0xf0, 0x21, 0x00


	//----- nvinfo : EIATTR_KPARAM_INFO
	.align		4
.L_93:
        /*02a8*/ 	.byte	0x04, 0x17
        /*02aa*/ 	.short	(.L_95 - .L_94)
.L_94:
        /*02ac*/ 	.word	0x00000000
        /*02b0*/ 	.short	0x00c6
        /*02b2*/ 	.short	0x0630
        /*02b4*/ 	.byte	0x00, 0xf0, 0x21, 0x00


	//----- nvinfo : EIATTR_KPARAM_INFO
	.align		4
.L_95:
        /*02b8*/ 	.byte	0x04, 0x17
        /*02ba*/ 	.short	(.L_97 - .L_96)
.L_96:
        /*02bc*/ 	.word	0x00000000
        /*02c0*/ 	.short	0x00c5
        /*02c2*/ 	.short	0x0628
        /*02c4*/ 	.byte	0x00, 0xf0, 0x21, 0x00


	//----- nvinfo : EIATTR_KPARAM_INFO
	.align		4
.L_97:
        /*02c8*/ 	.byte	0x04, 0x17
        /*02ca*/ 	.short	(.L_99 - .L_98)
.L_98:
        /*02cc*/ 	.word	0x00000000
        /*02d0*/ 	.short	0x00c4
        /*02d2*/ 	.short	0x0620
        /*02d4*/ 	.byte	0x00, 0xf0, 0x21, 0x00


	//----- nvinfo : EIATTR_KPARAM_INFO
	.align		4
.L_99:
        /*02d8*/ 	.byte	0x04, 0x17
        /*02da*/ 	.short	(.L_101 - .L_100)
.L_100:
        /*02dc*/ 	.word	0x00000000
        /*02e0*/ 	.short	0x00c3
        /*02e2*/ 	.short	0x0618
        /*02e4*/ 	.byte	0x00, 0xf0, 0x21, 0x00


	//----- nvinfo : EIATTR_KPARAM_INFO
	.align		4
.L_101:
        /*02e8*/ 	.byte	0x04, 0x17
        /*02ea*/ 	.short	(.L_103 - .L_102)
.L_102:
        /*02ec*/ 	.word	0x00000000
        /*02f0*/ 	.short	0x00c2
        /*02f2*/ 	.short	0x0610
        /*02f4*/ 	.byte	0x00, 0xf0, 0x21, 0x00


	//----- nvinfo : EIATTR_KPARAM_INFO
	.align		4
.L_103:
        /*02f8*/ 	.byte	0x04, 0x17
        /*02fa*/ 	.short	(.L_105 - .L_104)
.L_104:
        /*02fc*/ 	.word	0x00000000
        /*0300*/ 	.short	0x00c1
        /*0302*/ 	.short	0x0608
        /*0304*/ 	.byte	0x00, 0xf0, 0x21, 0x00


	//----- nvinfo : EIATTR_KPARAM_INFO
	.align		4
.L_105:
        /*0308*/ 	.byte	0x04, 0x17
        /*030a*/ 	.short	(.L_107 - .L_106)
.L_106:
        /*030c*/ 	.word	0x00000000
        /*0310*/ 	.short	0x00c0
        /*0312*/ 	.short	0x0600
        /*0314*/ 	.byte	0x00, 0xf0, 0x21, 0x00


	//----- nvinfo : EIATTR_KPARAM_INFO
	.align		4
.L_107:
        /*0318*/ 	.byte	0x04, 0x17
        /*031a*/ 	.short	(.L_109 - .L_108)
.L_108:
        /*031c*/ 	.word	0x00000000
        /*0320*/ 	.short	0x00bf
        /*0322*/ 	.short	0x05f8
        /*0324*/ 	.byte	0x00, 0xf0, 0x21, 0x00


	//----- nvinfo : EIATTR_KPARAM_INFO
	.align		4
.L_109:
        /*0328*/ 	.byte	0x04, 0x17
        /*032a*/ 	.short	(.L_111 - .L_110)
.L_110:
        /*032c*/ 	.word	0x00000000
        /*0330*/ 	.short	0x00be
        /*0332*/ 	.short	0x05f0
        /*0334*/ 	.byte	0x00, 0xf0, 0x21, 0x00


	//----- nvinfo : EIATTR_KPARAM_INFO
	.align		4
.L_111:
        /*0338*/ 	.byte	0x04, 0x17
        /*033a*/ 	.short	(.L_113 - .L_112)
.L_112:
        /*033c*/ 	.word	0x00000000
        /*0340*/ 	.short	0x00bd
        /*0342*/ 	.short	0x05e8
        /*0344*/ 	.byte	0x00, 0xf0, 0x21, 0x00


	//----- nvinfo : EIATTR_KPARAM_INFO
	.align		4
.L_113:
        /*0348*/ 	.byte	0x04, 0x17
        /*034a*/ 	.short	(.L_115 - .L_114)
.L_114:
        /*034c*/ 	.word	0x00000000
        /*0350*/ 	.short	0x00bc
        /*0352*/ 	.short	0x05e0
        /*0354*/ 	.byte	0x00, 0xf0, 0x21, 0x00


	//----- nvinfo : EIATTR_KPARAM_INFO
	.align		4
.L_115:
        /*0358*/ 	.byte	0x04, 0x17
        /*035a*/ 	.short	(.L_117 - .L_116)
.L_116:
        /*035c*/ 	.word	0x00000000
        /*0360*/ 	.short	0x00bb
        /*0362*/ 	.short	0x05d8
        /*0364*/ 	.byte	0x00, 0xf0, 0x21, 0x00


	//----- nvinfo : EIATTR_KPARAM_INFO
	.align		4
.L_117:
        /*0368*/ 	.byte	0x04, 0x17
        /*036a*/ 	.short	(.L_119 - .L_118)
.L_118:
        /*036c*/ 	.word	0x00000000
        /*0370*/ 	.short	0x00ba
        /*0372*/ 	.short	0x05d0
        /*0374*/ 	.byte	0x00, 0xf0, 0x21, 0x00


	//----- nvinfo : EIATTR_KPARAM_INFO
	.align		4
.L_119:
        /*0378*/ 	.byte	0x04, 0x17
        /*037a*/ 	.short	(.L_121 - .L_120)
.L_120:
        /*037c*/ 	.word	0x00000000
        /*0380*/ 	.short	0x00b9
        /*0382*/ 	.short	0x05c8
        /*0384*/ 	.byte	0x00, 0xf0, 0x21, 0x00


	//----- nvinfo : EIATTR_KPARAM_INFO
	.align		4
.L_121:
        /*0388*/ 	.byte	0x04, 0x17
        /*038a*/ 	.short	(.L_123 - .L_122)
.L_122:
        /*038c*/ 	.word	0x00000000
        /*0390*/ 	.short	0x00b8
        /*0392*/ 	.short	0x05c0
        /*0394*/ 	.byte	0x00, 0xf0, 0x21, 0x00


	//----- nvinfo : EIATTR_KPARAM_INFO
	.align		4
.L_123:
        /*0398*/ 	.byte	0x04, 0x17
        /*039a*/ 	.short	(.L_125 - .L_124)
.L_124:
        /*039c*/ 	.word	0x00000000
        /*03a0*/ 	.short	0x00b7
        /*03a2*/ 	.short	0x05b8
        /*03a4*/ 	.byte	0x00, 0xf0, 0x21, 0x00


	//----- nvinfo : EIATTR_KPARAM_INFO
	.align		4
.L_125:
        /*03a8*/ 	.byte	0x04, 0x17
        /*03aa*/ 	.short	(.L_127 - .L_126)
.L_126:
        /*03ac*/ 	.word	0x00000000
        /*03b0*/ 	.short	0x00b6
        /*03b2*/ 	.short	0x05b0
        /*03b4*/ 	.byte	0x00, 0xf0, 0x21, 0x00


	//----- nvinfo : EIATTR_KPARAM_INFO
	.align		4
.L_127:
        /*03b8*/ 	.byte	0x04, 0x17
        /*03ba*/ 	.short	(.L_129 - .L_128)
.L_128:
        /*03bc*/ 	.word	0x00000000
        /*03c0*/ 	.short	0x00b5
        /*03c2*/ 	.short	0x05a8
        /*03c4*/ 	.byte	0x00, 0xf0, 0x21, 0x00


	//----- nvinfo : EIATTR_KPARAM_INFO
	.align		4
.L_129:
        /*03c8*/ 	.byte	0x04, 0x17
        /*03ca*/ 	.short	(.L_131 - .L_130)
.L_130:
        /*03cc*/ 	.word	0x00000000
        /*03d0*/ 	.short	0x00b4
        /*03d2*/ 	.short	0x05a0
        /*03d4*/ 	.byte	0x00, 0xf0, 0x21, 0x00


	//----- nvinfo : EIATTR_KPARAM_INFO
	.align		4
.L_131:
        /*03d8*/ 	.byte	0x04, 0x17
        /*03da*/ 	.short	(.L_133 - .L_132)
.L_132:
        /*03dc*/ 	.word	0x00000000
        /*03e0*/ 	.short	0x00b3
        /*03e2*/ 	.short	0x0598
        /*03e4*/ 	.byte	0x00, 0xf0, 0x21, 0x00


	//----- nvinfo : EIATTR_KPARAM_INFO
	.align		4
.L_133:
        /*03e8*/ 	.byte	0x04, 0x17
        /*03ea*/ 	.short	(.L_135 - .L_134)
.L_134:
        /*03ec*/ 	.word	0x00000000
        /*03f0*/ 	.short	0x00b2
        /*03f2*/ 	.short	0x0590
        /*03f4*/ 	.byte	0x00, 0xf0, 0x21, 0x00


	//----- nvinfo : EIATTR_KPARAM_INFO
	.align		4
.L_135:
        /*03f8*/ 	.byte	0x04, 0x17
        /*03fa*/ 	.short	(.L_137 - .L_136)
.L_136:
        /*03fc*/ 	.word	0x00000000
        /*0400*/ 	.short	0x00b1
        /*0402*/ 	.short	0x0588
        /*0404*/ 	.byte	0x00, 0xf0, 0x21, 0x00


	//----- nvinfo : EIATTR_KPARAM_INFO
	.align		4
.L_137:
        /*0408*/ 	.byte	0x04, 0x17
        /*040a*/ 	.short	(.L_139 - .L_138)
.L_138:
        /*040c*/ 	.word	0x00000000
        /*0410*/ 	.short	0x00b0
        /*0412*/ 	.short	0x0580
        /*0414*/ 	.byte	0x00, 0xf0, 0x21, 0x00


	//----- nvinfo : EIATTR_KPARAM_INFO
	.align		4
.L_139:
        /*0418*/ 	.byte	0x04, 0x17
        /*041a*/ 	.short	(.L_141 - .L_140)
.L_140:
        /*041c*/ 	.word	0x00000000
        /*0420*/ 	.short	0x00af
        /*0422*/ 	.short	0x0578
        /*0424*/ 	.byte	0x00, 0xf0, 0x21, 0x00


	//----- nvinfo : EIATTR_KPARAM_INFO
	.align		4
.L_141:
        /*0428*/ 	.byte	0x04, 0x17
        /*042a*/ 	.short	(.L_143 - .L_142)
.L_142:
        /*042c*/ 	.word	0x00000000
        /*0430*/ 	.short	0x00ae
        /*0432*/ 	.short	0x0570
        /*0434*/ 	.byte	0x00, 0xf0, 0x21, 0x00


	//----- nvinfo : EIATTR_KPARAM_INFO
	.align		4
.L_143:
        /*0438*/ 	.byte	0x04, 0x17
        /*043a*/ 	.short	(.L_145 - .L_144)
.L_144:
        /*043c*/ 	.word	0x00000000
        /*0440*/ 	.short	0x00ad
        /*0442*/ 	.short	0x0568
        /*0444*/ 	.byte	0x00, 0xf0, 0x21, 0x00


	//----- nvinfo : EIATTR_KPARAM_INFO
	.align		4
.L_145:
        /*0448*/ 	.byte	0x04, 0x17
        /*044a*/ 	.short	(.L_147 - .L_146)
.L_146:
        /*044c*/ 	.word	0x00000000
        /*0450*/ 	.short	0x00ac
        /*0452*/ 	.short	0x0560
        /*0454*/ 	.byte	0x00, 0xf0, 0x21, 0x00


	//----- nvinfo : EIATTR_KPARAM_INFO
	.align		4
.L_147:
        /*0458*/ 	.byte	0x04, 0x17
        /*045a*/ 	.short	(.L_149 - .L_148)
.L_148:
        /*045c*/ 	.word	0x00000000
        /*0460*/ 	.short	0x00ab
        /*0462*/ 	.short	0x0558
        /*0464*/ 	.byte	0x00, 0xf0, 0x21, 0x00


	//----- nvinfo : EIATTR_KPARAM_INFO
	.align		4
.L_149:
        /*0468*/ 	.byte	0x04, 0x17
        /*046a*/ 	.short	(.L_151 - .L_150)
.L_150:
        /*046c*/ 	.word	0x00000000
        /*0470*/ 	.short	0x00aa
        /*0472*/ 	.short	0x0550
        /*0474*/ 	.byte	0x00, 0xf0, 0x21, 0x00


	//----- nvinfo : EIATTR_KPARAM_INFO
	.align		4
.L_151:
        /*0478*/ 	.byte	0x04, 0x17
        /*047a*/ 	.short	(.L_153 - .L_152)
.L_152:
        /*047c*/ 	.word	0x00000000
        /*0480*/ 	.short	0x00a9
        /*0482*/ 	.short	0x0548
        /*0484*/ 	.byte	0x00, 0xf0, 0x21, 0x00


	//----- nvinfo : EIATTR_KPARAM_INFO
	.align		4
.L_153:
        /*0488*/ 	.byte	0x04, 0x17
        /*048a*/ 	.short	(.L_155 - .L_154)
.L_154:
        /*048c*/ 	.word	0x00000000
        /*0490*/ 	.short	0x00a8
        /*0492*/ 	.short	0x0540
        /*0494*/ 	.byte	0x00, 0xf0, 0x21, 0x00


	//----- nvinfo : EIATTR_KPARAM_INFO
	.align		4
.L_155:
        /*0498*/ 	.byte	0x04, 0x17
        /*049a*/ 	.short	(.L_157 - .L_156)
.L_156:
        /*049c*/ 	.word	0x00000000
        /*04a0*/ 	.short	0x00a7
        /*04a2*/ 	.short	0x0538
        /*04a4*/ 	.byte	0x00, 0xf0, 0x21, 0x00


	//----- nvinfo : EIATTR_KPARAM_INFO
	.align		4
.L_157:
        /*04a8*/ 	.byte	0x04, 0x17
        /*04aa*/ 	.short	(.L_159 - .L_158)
.L_158:
        /*04ac*/ 	.word	0x00000000
        /*04b0*/ 	.short	0x00a6
        /*04b2*/ 	.short	0x0530
        /*04b4*/ 	.byte	0x00, 0xf0, 0x21, 0x00


	//----- nvinfo : EIATTR_KPARAM_INFO
	.align		4
.L_159:
        /*04b8*/ 	.byte	0x04, 0x17
        /*04ba*/ 	.short	(.L_161 - .L_160)
.L_160:
        /*04bc*/ 	.word	0x00000000
        /*04c0*/ 	.short	0x00a5
        /*04c2*/ 	.short	0x0528
        /*04c4*/ 	.byte	0x00, 0xf0, 0x21, 0x00


	//----- nvinfo : EIATTR_KPARAM_INFO
	.align		4
.L_161:
        /*04c8*/ 	.byte	0x04, 0x17
        /*04ca*/ 	.short	(.L_163 - .L_162)
.L_162:
        /*04cc*/ 	.word	0x00000000
        /*04d0*/ 	.short	0x00a4
        /*04d2*/ 	.short	0x0520
        /*04d4*/ 	.byte	0x00, 0xf0, 0x21, 0x00


	//----- nvinfo : EIATTR_KPARAM_INFO
	.align		4
.L_163:
        /*04d8*/ 	.byte	0x04, 0x17
        /*04da*/ 	.short	(.L_165 - .L_164)
.L_164:
        /*04dc*/ 	.word	0x00000000
        /*04e0*/ 	.short	0x00a3
        /*04e2*/ 	.short	0x0518
        /*04e4*/ 	.byte	0x00, 0xf0, 0x21, 0x00


	//----- nvinfo : EIATTR_KPARAM_INFO
	.align		4
.L_165:
        /*04e8*/ 	.byte	0x04, 0x17
        /*04ea*/ 	.short	(.L_167 - .L_166)
.L_166:
        /*04ec*/ 	.word	0x00000000
        /*04f0*/ 	.short	0x00a2
        /*04f2*/ 	.short	0x0510
        /*04f4*/ 	.byte	0x00, 0xf0, 0x21, 0x00


	//----- nvinfo : EIATTR_KPARAM_INFO
	.align		4
.L_167:
        /*04f8*/ 	.byte	0x04, 0x17
        /*04fa*/ 	.short	(.L_169 - .L_168)
.L_168:
        /*04fc*/ 	.word	0x00000000
        /*0500*/ 	.short	0x00a1
        /*0502*/ 	.short	0x0508
        /*0504*/ 	.byte	0x00, 0xf0, 0x21, 0x00


	//----- nvinfo : EIATTR_KPARAM_INFO
	.align		4
.L_169:
        /*0508*/ 	.byte	0x04, 0x17
        /*050a*/ 	.short	(.L_171 - .L_170)
.L_170:
        /*050c*/ 	.word	0x00000000
        /*0510*/ 	.short	0x00a0
        /*0512*/ 	.short	0x0500
        /*0514*/ 	.byte	0x00, 0xf0, 0x21, 0x00


	//----- nvinfo : EIATTR_KPARAM_INFO
	.align		4
.L_171:
        /*0518*/ 	.byte	0x04, 0x17
        /*051a*/ 	.short	(.L_173 - .L_172)
.L_172:
        /*051c*/ 	.word	0x00000000
        /*0520*/ 	.short	0x009f
        /*0522*/ 	.short	0x04f8
        /*0524*/ 	.byte	0x00, 0xf0, 0x21, 0x00


	//----- nvinfo : EIATTR_KPARAM_INFO
	.align		4
.L_173:
        /*0528*/ 	.byte	0x04, 0x17
        /*052a*/ 	.short	(.L_175 - .L_174)
.L_174:
        /*052c*/ 	.word	0x00000000
        /*0530*/ 	.short	0x009e
        /*0532*/ 	.short	0x04f0
        /*0534*/ 	.byte	0x00, 0xf0, 0x21, 0x00


	//----- nvinfo : EIATTR_KPARAM_INFO
	.align		4
.L_175:
        /*0538*/ 	.byte	0x04, 0x17
        /*053a*/ 	.short	(.L_177 - .L_176)
.L_176:
        /*053c*/ 	.word	0x00000000
        /*0540*/ 	.short	0x009d
        /*0542*/ 	.short	0x04e8
        /*0544*/ 	.byte	0x00, 0xf0, 0x21, 0x00


	//----- nvinfo : EIATTR_KPARAM_INFO
	.align		4
.L_177:
        /*0548*/ 	.byte	0x04, 0x17
        /*054a*/ 	.short	(.L_179 - .L_178)
.L_178:
        /*054c*/ 	.word	0x00000000
        /*0550*/ 	.short	0x009c
        /*0552*/ 	.short	0x04e0
        /*0554*/ 	.byte	0x00, 0xf0, 0x21, 0x00


	//----- nvinfo : EIATTR_KPARAM_INFO
	.align		4
.L_179:
        /*0558*/ 	.byte	0x04, 0x17
        /*055a*/ 	.short	(.L_181 - .L_180)
.L_180:
        /*055c*/ 	.word	0x00000000
        /*0560*/ 	.short	0x009b
        /*0562*/ 	.short	0x04d8
        /*0564*/ 	.byte	0x00, 0xf0, 0x21, 0x00


	//----- nvinfo : EIATTR_KPARAM_INFO
	.align		4
.L_181:
        /*0568*/ 	.byte	0x04, 0x17
        /*056a*/ 	.short	(.L_183 - .L_182)
.L_182:
        /*056c*/ 	.word	0x00000000
        /*0570*/ 	.short	0x009a
        /*0572*/ 	.short	0x04d0
        /*0574*/ 	.byte	0x00, 0xf0, 0x21, 0x00


	//----- nvinfo : EIATTR_KPARAM_INFO
	.align		4
.L_183:
        /*0578*/ 	.byte	0x04, 0x17
        /*057a*/ 	.short	(.L_185 - .L_184)
.L_184:
        /*057c*/ 	.word	0x00000000
        /*0580*/ 	.short	0x0099
        /*0582*/ 	.short	0x04c8
        /*0584*/ 	.byte	0x00, 0xf0, 0x21, 0x00


	//----- nvinfo : EIATTR_KPARAM_INFO
	.align		4
.L_185:
        /*0588*/ 	.byte	0x04, 0x17
        /*058a*/ 	.short	(.L_187 - .L_186)
.L_186:
        /*058c*/ 	.word	0x00000000
        /*0590*/ 	.short	0x0098
        /*0592*/ 	.short	0x04c0
        /*0594*/ 	.byte	0x00, 0xf0, 0x21, 0x00


	//----- nvinfo : EIATTR_KPARAM_INFO
	.align		4
.L_187:
        /*0598*/ 	.byte	0x04, 0x17
        /*059a*/ 	.short	(.L_189 - .L_188)
.L_188:
        /*059c*/ 	.word	0x00000000
        /*05a0*/ 	.short	0x0097
        /*05a2*/ 	.short	0x04b8
        /*05a4*/ 	.byte	0x00, 0xf0, 0x21, 0x00


	//----- nvinfo : EIATTR_KPARAM_INFO
	.align		4
.L_189:
        /*05a8*/ 	.byte	0x04, 0x17
        /*05aa*/ 	.short	(.L_191 - .L_190)
.L_190:
        /*05ac*/ 	.word	0x00000000
        /*05b0*/ 	.short	0x0096
        /*05b2*/ 	.short	0x04b0
        /*05b4*/ 	.byte	0x00, 0xf0, 0x21, 0x00


	//----- nvinfo : EIATTR_KPARAM_INFO
	.align		4
.L_191:
        /*05b8*/ 	.byte	0x04, 0x17
        /*05ba*/ 	.short	(.L_193 - .L_192)
.L_192:
        /*05bc*/ 	.word	0x00000000
        /*05c0*/ 	.short	0x0095
        /*05c2*/ 	.short	0x04a8
        /*05c4*/ 	.byte	0x00, 0xf0, 0x21, 0x00


	//----- nvinfo : EIATTR_KPARAM_INFO
	.align		4
.L_193:
        /*05c8*/ 	.byte	0x04, 0x17
        /*05ca*/ 	.short	(.L_195 - .L_194)
.L_194:
        /*05cc*/ 	.word	0x00000000
        /*05d0*/ 	.short	0x0094
        /*05d2*/ 	.short	0x04a0
        /*05d4*/ 	.byte	0x00, 0xf0, 0x21, 0x00


	//----- nvinfo : EIATTR_KPARAM_INFO
	.align		4
.L_195:
        /*05d8*/ 	.byte	0x04, 0x17
        /*05da*/ 	.short	(.L_197 - .L_196)
.L_196:
        /*05dc*/ 	.word	0x00000000
        /*05e0*/ 	.short	0x0093
        /*05e2*/ 	.short	0x0498
        /*05e4*/ 	.byte	0x00, 0xf0, 0x21, 0x00


	//----- nvinfo : EIATTR_KPARAM_INFO
	.align		4
.L_197:
        /*05e8*/ 	.byte	0x04, 0x17
        /*05ea*/ 	.short	(.L_199 - .L_198)
.L_198:
        /*05ec*/ 	.word	0x00000000
        /*05f0*/ 	.short	0x0092
        /*05f2*/ 	.short	0x0490
        /*05f4*/ 	.byte	0x00, 0xf0, 0x21, 0x00


	//----- nvinfo : EIATTR_KPARAM_INFO
	.align		4
.L_199:
        /*05f8*/ 	.byte	0x04, 0x17
        /*05fa*/ 	.short	(.L_201 - .L_200)
.L_200:
        /*05fc*/ 	.word	0x00000000
        /*0600*/ 	.short	0x0091
        /*0602*/ 	.short	0x0488
        /*0604*/ 	.byte	0x00, 0xf0, 0x21, 0x00


	//----- nvinfo : EIATTR_KPARAM_INFO
	.align		4
.L_201:
        /*0608*/ 	.byte	0x04, 0x17
        /*060a*/ 	.short	(.L_203 - .L_202)
.L_202:
        /*060c*/ 	.word	0x00000000
        /*0610*/ 	.short	0x0090
        /*0612*/ 	.short	0x0480
        /*0614*/ 	.byte	0x00, 0xf0, 0x21, 0x00


	//----- nvinfo : EIATTR_KPARAM_INFO
	.align		4
.L_203:
        /*0618*/ 	.byte	0x04, 0x17
        /*061a*/ 	.short	(.L_205 - .L_204)
.L_204:
        /*061c*/ 	.word	0x00000000
        /*0620*/ 	.short	0x008f
        /*0622*/ 	.short	0x0478
        /*0624*/ 	.byte	0x00, 0xf0, 0x21, 0x00


	//----- nvinfo : EIATTR_KPARAM_INFO
	.align		4
.L_205:
        /*0628*/ 	.byte	0x04, 0x17
        /*062a*/ 	.short	(.L_207 - .L_206)
.L_206:
        /*062c*/ 	.word	0x00000000
        /*0630*/ 	.short	0x008e
        /*0632*/ 	.short	0x0470
        /*0634*/ 	.byte	0x00, 0xf0, 0x21, 0x00


	//----- nvinfo : EIATTR_KPARAM_INFO
	.align		4
.L_207:
        /*0638*/ 	.byte	0x04, 0x17
        /*063a*/ 	.short	(.L_209 - .L_208)
.L_208:
        /*063c*/ 	.word	0x00000000
        /*0640*/ 	.short	0x008d
        /*0642*/ 	.short	0x0468
        /*0644*/ 	.byte	0x00, 0xf0, 0x21, 0x00


	//----- nvinfo : EIATTR_KPARAM_INFO
	.align		4
.L_209:
        /*0648*/ 	.byte	0x04, 0x17
        /*064a*/ 	.short	(.L_211 - .L_210)
.L_210:
        /*064c*/ 	.word	0x00000000
        /*0650*/ 	.short	0x008c
        /*0652*/ 	.short	0x0460
        /*0654*/ 	.byte	0x00, 0xf0, 0x21, 0x00


	//----- nvinfo : EIATTR_KPARAM_INFO
	.align		4
.L_211:
        /*0658*/ 	.byte	0x04, 0x17
        /*065a*/ 	.short	(.L_213 - .L_212)
.L_212:
        /*065c*/ 	.word	0x00000000
        /*0660*/ 	.short	0x008b
        /*0662*/ 	.short	0x0458
        /*0664*/ 	.byte	0x00, 0xf0, 0x21, 0x00


	//----- nvinfo : EIATTR_KPARAM_INFO
	.align		4
.L_213:
        /*0668*/ 	.byte	0x04, 0x17
        /*066a*/ 	.short	(.L_215 - .L_214)
.L_214:
        /*066c*/ 	.word	0x00000000
        /*0670*/ 	.short	0x008a
        /*0672*/ 	.short	0x0450
        /*0674*/ 	.byte	0x00, 0xf0, 0x21, 0x00


	//----- nvinfo : EIATTR_KPARAM_INFO
	.align		4
.L_215:
        /*0678*/ 	.byte	0x04, 0x17
        /*067a*/ 	.short	(.L_217 - .L_216)
.L_216:
        /*067c*/ 	.word	0x00000000
        /*0680*/ 	.short	0x0089
        /*0682*/ 	.short	0x0448
        /*0684*/ 	.byte	0x00, 0xf0, 0x21, 0x00


	//----- nvinfo : EIATTR_KPARAM_INFO
	.align		4
.L_217:
        /*0688*/ 	.byte	0x04, 0x17
        /*068a*/ 	.short	(.L_219 - .L_218)
.L_218:
        /*068c*/ 	.word	0x00000000
        /*0690*/ 	.short	0x0088
        /*0692*/ 	.short	0x0440
        /*0694*/ 	.byte	0x00, 0xf0, 0x21, 0x00


	//----- nvinfo : EIATTR_KPARAM_INFO
	.align		4
.L_219:
        /*0698*/ 	.byte	0x04, 0x17
        /*069a*/ 	.short	(.L_221 - .L_220)
.L_220:
        /*069c*/ 	.word	0x00000000
        /*06a0*/ 	.short	0x0087
        /*06a2*/ 	.short	0x0438
        /*06a4*/ 	.byte	0x00, 0xf0, 0x21, 0x00


	//----- nvinfo : EIATTR_KPARAM_INFO
	.align		4
.L_221:
        /*06a8*/ 	.byte	0x04, 0x17
        /*06aa*/ 	.short	(.L_223 - .L_222)
.L_222:
        /*06ac*/ 	.word	0x00000000
        /*06b0*/ 	.short	0x0086
        /*06b2*/ 	.short	0x0430
        /*06b4*/ 	.byte	0x00, 0xf0, 0x21, 0x00


	//----- nvinfo : EIATTR_KPARAM_INFO
	.align		4
.L_223:
        /*06b8*/ 	.byte	0x04, 0x17
        /*06ba*/ 	.short	(.L_225 - .L_224)
.L_224:
        /*06bc*/ 	.word	0x00000000
        /*06c0*/ 	.short	0x0085
        /*06c2*/ 	.short	0x0428
        /*06c4*/ 	.byte	0x00, 0xf0, 0x21, 0x00


	//----- nvinfo : EIATTR_KPARAM_INFO
	.align		4
.L_225:
        /*06c8*/ 	.byte	0x04, 0x17
        /*06ca*/ 	.short	(.L_227 - .L_226)
.L_226:
        /*06cc*/ 	.word	0x00000000
        /*06d0*/ 	.short	0x0084
        /*06d2*/ 	.short	0x0420
        /*06d4*/ 	.byte	0x00, 0xf0, 0x21, 0x00


	//----- nvinfo : EIATTR_KPARAM_INFO
	.align		4
.L_227:
        /*06d8*/ 	.byte	0x04, 0x17
        /*06da*/ 	.short	(.L_229 - .L_228)
.L_228:
        /*06dc*/ 	.word	0x00000000
        /*06e0*/ 	.short	0x0083
        /*06e2*/ 	.short	0x0418
        /*06e4*/ 	.byte	0x00, 0xf0, 0x21, 0x00


	//----- nvinfo : EIATTR_KPARAM_INFO
	.align		4
.L_229:
        /*06e8*/ 	.byte	0x04, 0x17
        /*06ea*/ 	.short	(.L_231 - .L_230)
.L_230:
        /*06ec*/ 	.word	0x00000000
        /*06f0*/ 	.short	0x0082
        /*06f2*/ 	.short	0x0410
        /*06f4*/ 	.byte	0x00, 0xf0, 0x21, 0x00


	//----- nvinfo : EIATTR_KPARAM_INFO
	.align		4
.L_231:
        /*06f8*/ 	.byte	0x04, 0x17
        /*06fa*/ 	.short	(.L_233 - .L_232)
.L_232:
        /*06fc*/ 	.word	0x00000000
        /*0700*/ 	.short	0x0081
        /*0702*/ 	.short	0x0408
        /*0704*/ 	.byte	0x00, 0xf0, 0x21, 0x00


	//----- nvinfo : EIATTR_KPARAM_INFO
	.align		4
.L_233:
        /*0708*/ 	.byte	0x04, 0x17
        /*070a*/ 	.short	(.L_235 - .L_234)
.L_234:
        /*070c*/ 	.word	0x00000000
        /*0710*/ 	.short	0x0080
        /*0712*/ 	.short	0x0400
        /*0714*/ 	.byte	0x00, 0xf0, 0x21, 0x00


	//----- nvinfo : EIATTR_KPARAM_INFO
	.align		4
.L_235:
        /*0718*/ 	.byte	0x04, 0x17
        /*071a*/ 	.short	(.L_237 - .L_236)
.L_236:
        /*071c*/ 	.word	0x00000000
        /*0720*/ 	.short	0x007f
        /*0722*/ 	.short	0x03f8
        /*0724*/ 	.byte	0x00, 0xf0, 0x21, 0x00


	//----- nvinfo : EIATTR_KPARAM_INFO
	.align		4
.L_237:
        /*0728*/ 	.byte	0x04, 0x17
        /*072a*/ 	.short	(.L_239 - .L_238)
.L_238:
        /*072c*/ 	.word	0x00000000
        /*0730*/ 	.short	0x007e
        /*0732*/ 	.short	0x03f0
        /*0734*/ 	.byte	0x00, 0xf0, 0x21, 0x00


	//----- nvinfo : EIATTR_KPARAM_INFO
	.align		4
.L_239:
        /*0738*/ 	.byte	0x04, 0x17
        /*073a*/ 	.short	(.L_241 - .L_240)
.L_240:
        /*073c*/ 	.word	0x00000000
        /*0740*/ 	.short	0x007d
        /*0742*/ 	.short	0x03e8
        /*0744*/ 	.byte	0x00, 0xf0, 0x21, 0x00


	//----- nvinfo : EIATTR_KPARAM_INFO
	.align		4
.L_241:
        /*0748*/ 	.byte	0x04, 0x17
        /*074a*/ 	.short	(.L_243 - .L_242)
.L_242:
        /*074c*/ 	.word	0x00000000
        /*0750*/ 	.short	0x007c
        /*0752*/ 	.short	0x03e0
        /*0754*/ 	.byte	0x00, 0xf0, 0x21, 0x00


	//----- nvinfo : EIATTR_KPARAM_INFO
	.align		4
.L_243:
        /*0758*/ 	.byte	0x04, 0x17
        /*075a*/ 	.short	(.L_245 - .L_244)
.L_244:
        /*075c*/ 	.word	0x00000000
        /*0760*/ 	.short	0x007b
        /*0762*/ 	.short	0x03d8
        /*0764*/ 	.byte	0x00, 0xf0, 0x21, 0x00


	//----- nvinfo : EIATTR_KPARAM_INFO
	.align		4
.L_245:
        /*0768*/ 	.byte	0x04, 0x17
        /*076a*/ 	.short	(.L_247 - .L_246)
.L_246:
        /*076c*/ 	.word	0x00000000
        /*0770*/ 	.short	0x007a
        /*0772*/ 	.short	0x03d0
        /*0774*/ 	.byte	0x00, 0xf0, 0x21, 0x00


	//----- nvinfo : EIATTR_KPARAM_INFO
	.align		4
.L_247:
        /*0778*/ 	.byte	0x04, 0x17
        /*077a*/ 	.short	(.L_249 - .L_248)
.L_248:
        /*077c*/ 	.word	0x00000000
        /*0780*/ 	.short	0x0079
        /*0782*/ 	.short	0x03c8
        /*0784*/ 	.byte	0x00, 0xf0, 0x21, 0x00


	//----- nvinfo : EIATTR_KPARAM_INFO
	.align		4
.L_249:
        /*0788*/ 	.byte	0x04, 0x17
        /*078a*/ 	.short	(.L_251 - .L_250)
.L_250:
        /*078c*/ 	.word	0x00000000
        /*0790*/ 	.short	0x0078
        /*0792*/ 	.short	0x03c0
        /*0794*/ 	.byte	0x00, 0xf0, 0x21, 0x00


	//----- nvinfo : EIATTR_KPARAM_INFO
	.align		4
.L_251:
        /*0798*/ 	.byte	0x04, 0x17
        /*079a*/ 	.short	(.L_253 - .L_252)
.L_252:
        /*079c*/ 	.word	0x00000000
        /*07a0*/ 	.short	0x0077
        /*07a2*/ 	.short	0x03b8
        /*07a4*/ 	.byte	0x00, 0xf0, 0x21, 0x00


	//----- nvinfo : EIATTR_KPARAM_INFO
	.align		4
.L_253:
        /*07a8*/ 	.byte	0x04, 0x17
        /*07aa*/ 	.short	(.L_255 - .L_254)
.L_254:
        /*07ac*/ 	.word	0x00000000
        /*07b0*/ 	.short	0x0076
        /*07b2*/ 	.short	0x03b0
        /*07b4*/ 	.byte	0x00, 0xf0, 0x21, 0x00


	//----- nvinfo : EIATTR_KPARAM_INFO
	.align		4
.L_255:
        /*07b8*/ 	.byte	0x04, 0x17
        /*07ba*/ 	.short	(.L_257 - .L_256)
.L_256:
        /*07bc*/ 	.word	0x00000000
        /*07c0*/ 	.short	0x0075
        /*07c2*/ 	.short	0x03a8
        /*07c4*/ 	.byte	0x00, 0xf0, 0x21, 0x00


	//----- nvinfo : EIATTR_KPARAM_INFO
	.align		4
.L_257:
        /*07c8*/ 	.byte	0x04, 0x17
        /*07ca*/ 	.short	(.L_259 - .L_258)
.L_258:
        /*07cc*/ 	.word	0x00000000
        /*07d0*/ 	.short	0x0074
        /*07d2*/ 	.short	0x03a0
        /*07d4*/ 	.byte	0x00, 0xf0, 0x21, 0x00


	//----- nvinfo : EIATTR_KPARAM_INFO
	.align		4
.L_259:
        /*07d8*/ 	.byte	0x04, 0x17
        /*07da*/ 	.short	(.L_261 - .L_260)
.L_260:
        /*07dc*/ 	.word	0x00000000
        /*07e0*/ 	.short	0x0073
        /*07e2*/ 	.short	0x0398
        /*07e4*/ 	.byte	0x00, 0xf0, 0x21, 0x00


	//----- nvinfo : EIATTR_KPARAM_INFO
	.align		4
.L_261:
        /*07e8*/ 	.byte	0x04, 0x17
        /*07ea*/ 	.short	(.L_263 - .L_262)
.L_262:
        /*07ec*/ 	.word	0x00000000
        /*07f0*/ 	.short	0x0072
        /*07f2*/ 	.short	0x0390
        /*07f4*/ 	.byte	0x00, 0xf0, 0x21, 0x00


	//----- nvinfo : EIATTR_KPARAM_INFO
	.align		4
.L_263:
        /*07f8*/ 	.byte	0x04, 0x17
        /*07fa*/ 	.short	(.L_265 - .L_264)
.L_264:
        /*07fc*/ 	.word	0x00000000
        /*0800*/ 	.short	0x0071
        /*0802*/ 	.short	0x0388
        /*0804*/ 	.byte	0x00, 0xf0, 0x21, 0x00


	//----- nvinfo : EIATTR_KPARAM_INFO
	.align		4
.L_265:
        /*0808*/ 	.byte	0x04, 0x17
        /*080a*/ 	.short	(.L_267 - .L_266)
.L_266:
        /*080c*/ 	.word	0x00000000
        /*0810*/ 	.short	0x0070
        /*0812*/ 	.short	0x0380
        /*0814*/ 	.byte	0x00, 0xf0, 0x21, 0x00


	//----- nvinfo : EIATTR_KPARAM_INFO
	.align		4
.L_267:
        /*0818*/ 	.byte	0x04, 0x17
        /*081a*/ 	.short	(.L_269 - .L_268)
.L_268:
        /*081c*/ 	.word	0x00000000
        /*0820*/ 	.short	0x006f
        /*0822*/ 	.short	0x0378
        /*0824*/ 	.byte	0x00, 0xf0, 0x21, 0x00


	//----- nvinfo : EIATTR_KPARAM_INFO
	.align		4
.L_269:
        /*0828*/ 	.byte	0x04, 0x17
        /*082a*/ 	.short	(.L_271 - .L_270)
.L_270:
        /*082c*/ 	.word	0x00000000
        /*0830*/ 	.short	0x006e
        /*0832*/ 	.short	0x0370
        /*0834*/ 	.byte	0x00, 0xf0, 0x21, 0x00


	//----- nvinfo : EIATTR_KPARAM_INFO
	.align		4
.L_271:
        /*0838*/ 	.byte	0x04, 0x17
        /*083a*/ 	.short	(.L_273 - .L_272)
.L_272:
        /*083c*/ 	.word	0x00000000
        /*0840*/ 	.short	0x006d
        /*0842*/ 	.short	0x0368
        /*0844*/ 	.byte	0x00, 0xf0, 0x21, 0x00


	//----- nvinfo : EIATTR_KPARAM_INFO
	.align		4
.L_273:
        /*0848*/ 	.byte	0x04, 0x17
        /*084a*/ 	.short	(.L_275 - .L_274)
.L_274:
        /*084c*/ 	.word	0x00000000
        /*0850*/ 	.short	0x006c
        /*0852*/ 	.short	0x0360
        /*0854*/ 	.byte	0x00, 0xf0, 0x21, 0x00


	//----- nvinfo : EIATTR_KPARAM_INFO
	.align		4
.L_275:
        /*0858*/ 	.byte	0x04, 0x17
        /*085a*/ 	.short	(.L_277 - .L_276)
.L_276:
        /*085c*/ 	.word	0x00000000
        /*0860*/ 	.short	0x006b
        /*0862*/ 	.short	0x0358
        /*0864*/ 	.byte	0x00, 0xf0, 0x21, 0x00


	//----- nvinfo : EIATTR_KPARAM_INFO
	.align		4
.L_277:
        /*0868*/ 	.byte	0x04, 0x17
        /*086a*/ 	.short	(.L_279 - .L_278)
.L_278:
        /*086c*/ 	.word	0x00000000
        /*0870*/ 	.short	0x006a
        /*0872*/ 	.short	0x0350
        /*0874*/ 	.byte	0x00, 0xf0, 0x21, 0x00


	//----- nvinfo : EIATTR_KPARAM_INFO
	.align		4
.L_279:
        /*0878*/ 	.byte	0x04, 0x17
        /*087a*/ 	.short	(.L_281 - .L_280)
.L_280:
        /*087c*/ 	.word	0x00000000
        /*0880*/ 	.short	0x0069
        /*0882*/ 	.short	0x0348
        /*0884*/ 	.byte	0x00, 0xf0, 0x21, 0x00


	//----- nvinfo : EIATTR_KPARAM_INFO
	.align		4
.L_281:
        /*0888*/ 	.byte	0x04, 0x17
        /*088a*/ 	.short	(.L_283 - .L_282)
.L_282:
        /*088c*/ 	.word	0x00000000
        /*0890*/ 	.short	0x0068
        /*0892*/ 	.short	0x0340
        /*0894*/ 	.byte	0x00, 0xf0, 0x21, 0x00


	//----- nvinfo : EIATTR_KPARAM_INFO
	.align		4
.L_283:
        /*0898*/ 	.byte	0x04, 0x17
        /*089a*/ 	.short	(.L_285 - .L_284)
.L_284:
        /*089c*/ 	.word	0x00000000
        /*08a0*/ 	.short	0x0067
        /*08a2*/ 	.short	0x0338
        /*08a4*/ 	.byte	0x00, 0xf0, 0x21, 0x00


	//----- nvinfo : EIATTR_KPARAM_INFO
	.align		4
.L_285:
        /*08a8*/ 	.byte	0x04, 0x17
        /*08aa*/ 	.short	(.L_287 - .L_286)
.L_286:
        /*08ac*/ 	.word	0x00000000
        /*08b0*/ 	.short	0x0066
        /*08b2*/ 	.short	0x0330
        /*08b4*/ 	.byte	0x00, 0xf0, 0x21, 0x00


	//----- nvinfo : EIATTR_KPARAM_INFO
	.align		4
.L_287:
        /*08b8*/ 	.byte	0x04, 0x17
        /*08ba*/ 	.short	(.L_289 - .L_288)
.L_288:
        /*08bc*/ 	.word	0x00000000
        /*08c0*/ 	.short	0x0065
        /*08c2*/ 	.short	0x0328
        /*08c4*/ 	.byte	0x00, 0xf0, 0x21, 0x00


	//----- nvinfo : EIATTR_KPARAM_INFO
	.align		4
.L_289:
        /*08c8*/ 	.byte	0x04, 0x17
        /*08ca*/ 	.short	(.L_291 - .L_290)
.L_290:
        /*08cc*/ 	.word	0x00000000
        /*08d0*/ 	.short	0x0064
        /*08d2*/ 	.short	0x0320
        /*08d4*/ 	.byte	0x00, 0xf0, 0x21, 0x00


	//----- nvinfo : EIATTR_KPARAM_INFO
	.align		4
.L_291:
        /*08d8*/ 	.byte	0x04, 0x17
        /*08da*/ 	.short	(.L_293 - .L_292)
.L_292:
        /*08dc*/ 	.word	0x00000000
        /*08e0*/ 	.short	0x0063
        /*08e2*/ 	.short	0x0318
        /*08e4*/ 	.byte	0x00, 0xf0, 0x21, 0x00


	//----- nvinfo : EIATTR_KPARAM_INFO
	.align		4
.L_293:
        /*08e8*/ 	.byte	0x04, 0x17
        /*08ea*/ 	.short	(.L_295 - .L_294)
.L_294:
        /*08ec*/ 	.word	0x00000000
        /*08f0*/ 	.short	0x0062
        /*08f2*/ 	.short	0x0310
        /*08f4*/ 	.byte	0x00, 0xf0, 0x21, 0x00


	//----- nvinfo : EIATTR_KPARAM_INFO
	.align		4
.L_295:
        /*08f8*/ 	.byte	0x04, 0x17
        /*08fa*/ 	.short	(.L_297 - .L_296)
.L_296:
        /*08fc*/ 	.word	0x00000000
        /*0900*/ 	.short	0x0061
        /*0902*/ 	.short	0x0308
        /*0904*/ 	.byte	0x00, 0xf0, 0x21, 0x00


	//----- nvinfo : EIATTR_KPARAM_INFO
	.align		4
.L_297:
        /*0908*/ 	.byte	0x04, 0x17
        /*090a*/ 	.short	(.L_299 - .L_298)
.L_298:
        /*090c*/ 	.word	0x00000000
        /*0910*/ 	.short	0x0060
        /*0912*/ 	.short	0x0300
        /*0914*/ 	.byte	0x00, 0xf0, 0x21, 0x00


	//----- nvinfo : EIATTR_KPARAM_INFO
	.align		4
.L_299:
        /*0918*/ 	.byte	0x04, 0x17
        /*091a*/ 	.short	(.L_301 - .L_300)
.L_300:
        /*091c*/ 	.word	0x00000000
        /*0920*/ 	.short	0x005f
        /*0922*/ 	.short	0x02f8
        /*0924*/ 	.byte	0x00, 0xf0, 0x21, 0x00


	//----- nvinfo : EIATTR_KPARAM_INFO
	.align		4
.L_301:
        /*0928*/ 	.byte	0x04, 0x17
        /*092a*/ 	.short	(.L_303 - .L_302)
.L_302:
        /*092c*/ 	.word	0x00000000
        /*0930*/ 	.short	0x005e
        /*0932*/ 	.short	0x02f0
        /*0934*/ 	.byte	0x00, 0xf0, 0x21, 0x00


	//----- nvinfo : EIATTR_KPARAM_INFO
	.align		4
.L_303:
        /*0938*/ 	.byte	0x04, 0x17
        /*093a*/ 	.short	(.L_305 - .L_304)
.L_304:
        /*093c*/ 	.word	0x00000000
        /*0940*/ 	.short	0x005d
        /*0942*/ 	.short	0x02e8
        /*0944*/ 	.byte	0x00, 0xf0, 0x21, 0x00


	//----- nvinfo : EIATTR_KPARAM_INFO
	.align		4
.L_305:
        /*0948*/ 	.byte	0x04, 0x17
        /*094a*/ 	.short	(.L_307 - .L_306)
.L_306:
        /*094c*/ 	.word	0x00000000
        /*0950*/ 	.short	0x005c
        /*0952*/ 	.short	0x02e0
        /*0954*/ 	.byte	0x00, 0xf0, 0x21, 0x00


	//----- nvinfo : EIATTR_KPARAM_INFO
	.align		4
.L_307:
        /*0958*/ 	.byte	0x04, 0x17
        /*095a*/ 	.short	(.L_309 - .L_308)
.L_308:
        /*095c*/ 	.word	0x00000000
        /*0960*/ 	.short	0x005b
        /*0962*/ 	.short	0x02d8
        /*0964*/ 	.byte	0x00, 0xf0, 0x21, 0x00


	//----- nvinfo : EIATTR_KPARAM_INFO
	.align		4
.L_309:
        /*0968*/ 	.byte	0x04, 0x17
        /*096a*/ 	.short	(.L_311 - .L_310)
.L_310:
        /*096c*/ 	.word	0x00000000
        /*0970*/ 	.short	0x005a
        /*0972*/ 	.short	0x02d0
        /*0974*/ 	.byte	0x00, 0xf0, 0x21, 0x00


	//----- nvinfo : EIATTR_KPARAM_INFO
	.align		4
.L_311:
        /*0978*/ 	.byte	0x04, 0x17
        /*097a*/ 	.short	(.L_313 - .L_312)
.L_312:
        /*097c*/ 	.word	0x00000000
        /*0980*/ 	.short	0x0059
        /*0982*/ 	.short	0x02c8
        /*0984*/ 	.byte	0x00, 0xf0, 0x21, 0x00


	//----- nvinfo : EIATTR_KPARAM_INFO
	.align		4
.L_313:
        /*0988*/ 	.byte	0x04, 0x17
        /*098a*/ 	.short	(.L_315 - .L_314)
.L_314:
        /*098c*/ 	.word	0x00000000
        /*0990*/ 	.short	0x0058
        /*0992*/ 	.short	0x02c0
        /*0994*/ 	.byte	0x00, 0xf0, 0x21, 0x00


	//----- nvinfo : EIATTR_KPARAM_INFO
	.align		4
.L_315:
        /*0998*/ 	.byte	0x04, 0x17
        /*099a*/ 	.short	(.L_317 - .L_316)
.L_316:
        /*099c*/ 	.word	0x00000000
        /*09a0*/ 	.short	0x0057
        /*09a2*/ 	.short	0x02b8
        /*09a4*/ 	.byte	0x00, 0xf0, 0x21, 0x00


	//----- nvinfo : EIATTR_KPARAM_INFO
	.align		4
.L_317:
        /*09a8*/ 	.byte	0x04, 0x17
        /*09aa*/ 	.short	(.L_319 - .L_318)
.L_318:
        /*09ac*/ 	.word	0x00000000
        /*09b0*/ 	.short	0x0056
        /*09b2*/ 	.short	0x02b0
        /*09b4*/ 	.byte	0x00, 0xf0, 0x21, 0x00


	//----- nvinfo : EIATTR_KPARAM_INFO
	.align		4
.L_319:
        /*09b8*/ 	.byte	0x04, 0x17
        /*09ba*/ 	.short	(.L_321 - .L_320)
.L_320:
        /*09bc*/ 	.word	0x00000000
        /*09c0*/ 	.short	0x0055
        /*09c2*/ 	.short	0x02a8
        /*09c4*/ 	.byte	0x00, 0xf0, 0x21, 0x00


	//----- nvinfo : EIATTR_KPARAM_INFO
	.align		4
.L_321:
        /*09c8*/ 	.byte	0x04, 0x17
        /*09ca*/ 	.short	(.L_323 - .L_322)
.L_322:
        /*09cc*/ 	.word	0x00000000
        /*09d0*/ 	.short	0x0054
        /*09d2*/ 	.short	0x02a0
        /*09d4*/ 	.byte	0x00, 0xf0, 0x21, 0x00


	//----- nvinfo : EIATTR_KPARAM_INFO
	.align		4
.L_323:
        /*09d8*/ 	.byte	0x04, 0x17
        /*09da*/ 	.short	(.L_325 - .L_324)
.L_324:
        /*09dc*/ 	.word	0x00000000
        /*09e0*/ 	.short	0x0053
        /*09e2*/ 	.short	0x0298
        /*09e4*/ 	.byte	0x00, 0xf0, 0x21, 0x00


	//----- nvinfo : EIATTR_KPARAM_INFO
	.align		4
.L_325:
        /*09e8*/ 	.byte	0x04, 0x17
        /*09ea*/ 	.short	(.L_327 - .L_326)
.L_326:
        /*09ec*/ 	.word	0x00000000
        /*09f0*/ 	.short	0x0052
        /*09f2*/ 	.short	0x0290
        /*09f4*/ 	.byte	0x00, 0xf0, 0x21, 0x00


	//----- nvinfo : EIATTR_KPARAM_INFO
	.align		4
.L_327:
        /*09f8*/ 	.byte	0x04, 0x17
        /*09fa*/ 	.short	(.L_329 - .L_328)
.L_328:
        /*09fc*/ 	.word	0x00000000
        /*0a00*/ 	.short	0x0051
        /*0a02*/ 	.short	0x0288
        /*0a04*/ 	.byte	0x00, 0xf0, 0x21, 0x00


	//----- nvinfo : EIATTR_KPARAM_INFO
	.align		4
.L_329:
        /*0a08*/ 	.byte	0x04, 0x17
        /*0a0a*/ 	.short	(.L_331 - .L_330)
.L_330:
        /*0a0c*/ 	.word	0x00000000
        /*0a10*/ 	.short	0x0050
        /*0a12*/ 	.short	0x0280
        /*0a14*/ 	.byte	0x00, 0xf0, 0x21, 0x00


	//----- nvinfo : EIATTR_KPARAM_INFO
	.align		4
.L_331:
        /*0a18*/ 	.byte	0x04, 0x17
        /*0a1a*/ 	.short	(.L_333 - .L_332)
.L_332:
        /*0a1c*/ 	.word	0x00000000
        /*0a20*/ 	.short	0x004f
        /*0a22*/ 	.short	0x0278
        /*0a24*/ 	.byte	0x00, 0xf0, 0x21, 0x00


	//----- nvinfo : EIATTR_KPARAM_INFO
	.align		4
.L_333:
        /*0a28*/ 	.byte	0x04, 0x17
        /*0a2a*/ 	.short	(.L_335 - .L_334)
.L_334:
        /*0a2c*/ 	.word	0x00000000
        /*0a30*/ 	.short	0x004e
        /*0a32*/ 	.short	0x0270
        /*0a34*/ 	.byte	0x00, 0xf0, 0x21, 0x00


	//----- nvinfo : EIATTR_KPARAM_INFO
	.align		4
.L_335:
        /*0a38*/ 	.byte	0x04, 0x17
        /*0a3a*/ 	.short	(.L_337 - .L_336)
.L_336:
        /*0a3c*/ 	.word	0x00000000
        /*0a40*/ 	.short	0x004d
        /*0a42*/ 	.short	0x0268
        /*0a44*/ 	.byte	0x00, 0xf0, 0x21, 0x00


	//----- nvinfo : EIATTR_KPARAM_INFO
	.align		4
.L_337:
        /*0a48*/ 	.byte	0x04, 0x17
        /*0a4a*/ 	.short	(.L_339 - .L_338)
.L_338:
        /*0a4c*/ 	.word	0x00000000
        /*0a50*/ 	.short	0x004c
        /*0a52*/ 	.short	0x0260
        /*0a54*/ 	.byte	0x00, 0xf0, 0x21, 0x00


	//----- nvinfo : EIATTR_KPARAM_INFO
	.align		4
.L_339:
        /*0a58*/ 	.byte	0x04, 0x17
        /*0a5a*/ 	.short	(.L_341 - .L_340)
.L_340:
        /*0a5c*/ 	.word	0x00000000
        /*0a60*/ 	.short	0x004b
        /*0a62*/ 	.short	0x0258
        /*0a64*/ 	.byte	0x00, 0xf0, 0x21, 0x00


	//----- nvinfo : EIATTR_KPARAM_INFO
	.align		4
.L_341:
        /*0a68*/ 	.byte	0x04, 0x17
        /*0a6a*/ 	.short	(.L_343 - .L_342)
.L_342:
        /*0a6c*/ 	.word	0x00000000
        /*0a70*/ 	.short	0x004a
        /*0a72*/ 	.short	0x0250
        /*0a74*/ 	.byte	0x00, 0xf0, 0x21, 0x00


	//----- nvinfo : EIATTR_KPARAM_INFO
	.align		4
.L_343:
        /*0a78*/ 	.byte	0x04, 0x17
        /*0a7a*/ 	.short	(.L_345 - .L_344)
.L_344:
        /*0a7c*/ 	.word	0x00000000
        /*0a80*/ 	.short	0x0049
        /*0a82*/ 	.short	0x0248
        /*0a84*/ 	.byte	0x00, 0xf0, 0x21, 0x00


	//----- nvinfo : EIATTR_KPARAM_INFO
	.align		4
.L_345:
        /*0a88*/ 	.byte	0x04, 0x17
        /*0a8a*/ 	.short	(.L_347 - .L_346)
.L_346:
        /*0a8c*/ 	.word	0x00000000
        /*0a90*/ 	.short	0x0048
        /*0a92*/ 	.short	0x0240
        /*0a94*/ 	.byte	0x00, 0xf0, 0x21, 0x00


	//----- nvinfo : EIATTR_KPARAM_INFO
	.align		4
.L_347:
        /*0a98*/ 	.byte	0x04, 0x17
        /*0a9a*/ 	.short	(.L_349 - .L_348)
.L_348:
        /*0a9c*/ 	.word	0x00000000
        /*0aa0*/ 	.short	0x0047
        /*0aa2*/ 	.short	0x0238
        /*0aa4*/ 	.byte	0x00, 0xf0, 0x21, 0x00


	//----- nvinfo : EIATTR_KPARAM_INFO
	.align		4
.L_349:
        /*0aa8*/ 	.byte	0x04, 0x17
        /*0aaa*/ 	.short	(.L_351 - .L_350)
.L_350:
        /*0aac*/ 	.word	0x00000000
        /*0ab0*/ 	.short	0x0046
        /*0ab2*/ 	.short	0x0230
        /*0ab4*/ 	.byte	0x00, 0xf0, 0x21, 0x00


	//----- nvinfo : EIATTR_KPARAM_INFO
	.align		4
.L_351:
        /*0ab8*/ 	.byte	0x04, 0x17
        /*0aba*/ 	.short	(.L_353 - .L_352)
.L_352:
        /*0abc*/ 	.word	0x00000000
        /*0ac0*/ 	.short	0x0045
        /*0ac2*/ 	.short	0x0228
        /*0ac4*/ 	.byte	0x00, 0xf0, 0x21, 0x00


	//----- nvinfo : EIATTR_KPARAM_INFO
	.align		4
.L_353:
        /*0ac8*/ 	.byte	0x04, 0x17
        /*0aca*/ 	.short	(.L_355 - .L_354)
.L_354:
        /*0acc*/ 	.word	0x00000000
        /*0ad0*/ 	.short	0x0044
        /*0ad2*/ 	.short	0x0220
        /*0ad4*/ 	.byte	0x00, 0xf0, 0x21, 0x00


	//----- nvinfo : EIATTR_KPARAM_INFO
	.align		4
.L_355:
        /*0ad8*/ 	.byte	0x04, 0x17
        /*0ada*/ 	.short	(.L_357 - .L_356)
.L_356:
        /*0adc*/ 	.word	0x00000000
        /*0ae0*/ 	.short	0x0043
        /*0ae2*/ 	.short	0x0218
        /*0ae4*/ 	.byte	0x00, 0xf0, 0x21, 0x00


	//----- nvinfo : EIATTR_KPARAM_INFO
	.align		4
.L_357:
        /*0ae8*/ 	.byte	0x04, 0x17
        /*0aea*/ 	.short	(.L_359 - .L_358)
.L_358:
        /*0aec*/ 	.word	0x00000000
        /*0af0*/ 	.short	0x0042
        /*0af2*/ 	.short	0x0210
        /*0af4*/ 	.byte	0x00, 0xf0, 0x21, 0x00


	//----- nvinfo : EIATTR_KPARAM_INFO
	.align		4
.L_359:
        /*0af8*/ 	.byte	0x04, 0x17
        /*0afa*/ 	.short	(.L_361 - .L_360)
.L_360:
        /*0afc*/ 	.word	0x00000000
        /*0b00*/ 	.short	0x0041
        /*0b02*/ 	.short	0x0208
        /*0b04*/ 	.byte	0x00, 0xf0, 0x21, 0x00


	//----- nvinfo : EIATTR_KPARAM_INFO
	.align		4
.L_361:
        /*0b08*/ 	.byte	0x04, 0x17
        /*0b0a*/ 	.short	(.L_363 - .L_362)
.L_362:
        /*0b0c*/ 	.word	0x00000000
        /*0b10*/ 	.short	0x0040
        /*0b12*/ 	.short	0x0200
        /*0b14*/ 	.byte	0x00, 0xf0, 0x21, 0x00


	//----- nvinfo : EIATTR_KPARAM_INFO
	.align		4
.L_363:
        /*0b18*/ 	.byte	0x04, 0x17
        /*0b1a*/ 	.short	(.L_365 - .L_364)
.L_364:
        /*0b1c*/ 	.word	0x00000000
        /*0b20*/ 	.short	0x003f
        /*0b22*/ 	.short	0x01f8
        /*0b24*/ 	.byte	0x00, 0xf0, 0x21, 0x00


	//----- nvinfo : EIATTR_KPARAM_INFO
	.align		4
.L_365:
        /*0b28*/ 	.byte	0x04, 0x17
        /*0b2a*/ 	.short	(.L_367 - .L_366)
.L_366:
        /*0b2c*/ 	.word	0x00000000
        /*0b30*/ 	.short	0x003e
        /*0b32*/ 	.short	0x01f0
        /*0b34*/ 	.byte	0x00, 0xf0, 0x21, 0x00


	//----- nvinfo : EIATTR_KPARAM_INFO
	.align		4
.L_367:
        /*0b38*/ 	.byte	0x04, 0x17
        /*0b3a*/ 	.short	(.L_369 - .L_368)
.L_368:
        /*0b3c*/ 	.word	0x00000000
        /*0b40*/ 	.short	0x003d
        /*0b42*/ 	.short	0x01e8
        /*0b44*/ 	.byte	0x00, 0xf0, 0x21, 0x00


	//----- nvinfo : EIATTR_KPARAM_INFO
	.align		4
.L_369:
        /*0b48*/ 	.byte	0x04, 0x17
        /*0b4a*/ 	.short	(.L_371 - .L_370)
.L_370:
        /*0b4c*/ 	.word	0x00000000
        /*0b50*/ 	.short	0x003c
        /*0b52*/ 	.short	0x01e0
        /*0b54*/ 	.byte	0x00, 0xf0, 0x21, 0x00


	//----- nvinfo : EIATTR_KPARAM_INFO
	.align		4
.L_371:
        /*0b58*/ 	.byte	0x04, 0x17
        /*0b5a*/ 	.short	(.L_373 - .L_372)
.L_372:
        /*0b5c*/ 	.word	0x00000000
        /*0b60*/ 	.short	0x003b
        /*0b62*/ 	.short	0x01d8
        /*0b64*/ 	.byte	0x00, 0xf0, 0x21, 0x00


	//----- nvinfo : EIATTR_KPARAM_INFO
	.align		4
.L_373:
        /*0b68*/ 	.byte	0x04, 0x17
        /*0b6a*/ 	.short	(.L_375 - .L_374)
.L_374:
        /*0b6c*/ 	.word	0x00000000
        /*0b70*/ 	.short	0x003a
        /*0b72*/ 	.short	0x01d0
        /*0b74*/ 	.byte	0x00, 0xf0, 0x21, 0x00


	//----- nvinfo : EIATTR_KPARAM_INFO
	.align		4
.L_375:
        /*0b78*/ 	.byte	0x04, 0x17
        /*0b7a*/ 	.short	(.L_377 - .L_376)
.L_376:
        /*0b7c*/ 	.word	0x00000000
        /*0b80*/ 	.short	0x0039
        /*0b82*/ 	.short	0x01c8
        /*0b84*/ 	.byte	0x00, 0xf0, 0x21, 0x00


	//----- nvinfo : EIATTR_KPARAM_INFO
	.align		4
.L_377:
        /*0b88*/ 	.byte	0x04, 0x17
        /*0b8a*/ 	.short	(.L_379 - .L_378)
.L_378:
        /*0b8c*/ 	.word	0x00000000
        /*0b90*/ 	.short	0x0038
        /*0b92*/ 	.short	0x01c0
        /*0b94*/ 	.byte	0x00, 0xf0, 0x21, 0x00


	//----- nvinfo : EIATTR_KPARAM_INFO
	.align		4
.L_379:
        /*0b98*/ 	.byte	0x04, 0x17
        /*0b9a*/ 	.short	(.L_381 - .L_380)
.L_380:
        /*0b9c*/ 	.word	0x00000000
        /*0ba0*/ 	.short	0x0037
        /*0ba2*/ 	.short	0x01b8
        /*0ba4*/ 	.byte	0x00, 0xf0, 0x21, 0x00


	//----- nvinfo : EIATTR_KPARAM_INFO
	.align		4
.L_381:
        /*0ba8*/ 	.byte	0x04, 0x17
        /*0baa*/ 	.short	(.L_383 - .L_382)
.L_382:
        /*0bac*/ 	.word	0x00000000
        /*0bb0*/ 	.short	0x0036
        /*0bb2*/ 	.short	0x01b0
        /*0bb4*/ 	.byte	0x00, 0xf0, 0x21, 0x00


	//----- nvinfo : EIATTR_KPARAM_INFO
	.align		4
.L_383:
        /*0bb8*/ 	.byte	0x04, 0x17
        /*0bba*/ 	.short	(.L_385 - .L_384)
.L_384:
        /*0bbc*/ 	.word	0x00000000
        /*0bc0*/ 	.short	0x0035
        /*0bc2*/ 	.short	0x01a8
        /*0bc4*/ 	.byte	0x00, 0xf0, 0x21, 0x00


	//----- nvinfo : EIATTR_KPARAM_INFO
	.align		4
.L_385:
        /*0bc8*/ 	.byte	0x04, 0x17
        /*0bca*/ 	.short	(.L_387 - .L_386)
.L_386:
        /*0bcc*/ 	.word	0x00000000
        /*0bd0*/ 	.short	0x0034
        /*0bd2*/ 	.short	0x01a0
        /*0bd4*/ 	.byte	0x00, 0xf0, 0x21, 0x00


	//----- nvinfo : EIATTR_KPARAM_INFO
	.align		4
.L_387:
        /*0bd8*/ 	.byte	0x04, 0x17
        /*0bda*/ 	.short	(.L_389 - .L_388)
.L_388:
        /*0bdc*/ 	.word	0x00000000
        /*0be0*/ 	.short	0x0033
        /*0be2*/ 	.short	0x0198
        /*0be4*/ 	.byte	0x00, 0xf0, 0x21, 0x00


	//----- nvinfo : EIATTR_KPARAM_INFO
	.align		4
.L_389:
        /*0be8*/ 	.byte	0x04, 0x17
        /*0bea*/ 	.short	(.L_391 - .L_390)
.L_390:
        /*0bec*/ 	.word	0x00000000
        /*0bf0*/ 	.short	0x0032
        /*0bf2*/ 	.short	0x0190
        /*0bf4*/ 	.byte	0x00, 0xf0, 0x21, 0x00


	//----- nvinfo : EIATTR_KPARAM_INFO
	.align		4
.L_391:
        /*0bf8*/ 	.byte	0x04, 0x17
        /*0bfa*/ 	.short	(.L_393 - .L_392)
.L_392:
        /*0bfc*/ 	.word	0x00000000
        /*0c00*/ 	.short	0x0031
        /*0c02*/ 	.short	0x0188
        /*0c04*/ 	.byte	0x00, 0xf0, 0x21, 0x00


	//----- nvinfo : EIATTR_KPARAM_INFO
	.align		4
.L_393:
        /*0c08*/ 	.byte	0x04, 0x17
        /*0c0a*/ 	.short	(.L_395 - .L_394)
.L_394:
        /*0c0c*/ 	.word	0x00000000
        /*0c10*/ 	.short	0x0030
        /*0c12*/ 	.short	0x0180
        /*0c14*/ 	.byte	0x00, 0xf0, 0x21, 0x00


	//----- nvinfo : EIATTR_KPARAM_INFO
	.align		4
.L_395:
        /*0c18*/ 	.byte	0x04, 0x17
        /*0c1a*/ 	.short	(.L_397 - .L_396)
.L_396:
        /*0c1c*/ 	.word	0x00000000
        /*0c20*/ 	.short	0x002f
        /*0c22*/ 	.short	0x0178
        /*0c24*/ 	.byte	0x00, 0xf0, 0x21, 0x00


	//----- nvinfo : EIATTR_KPARAM_INFO
	.align		4
.L_397:
        /*0c28*/ 	.byte	0x04, 0x17
        /*0c2a*/ 	.short	(.L_399 - .L_398)
.L_398:
        /*0c2c*/ 	.word	0x00000000
        /*0c30*/ 	.short	0x002e
        /*0c32*/ 	.short	0x0170
        /*0c34*/ 	.byte	0x00, 0xf0, 0x21, 0x00


	//----- nvinfo : EIATTR_KPARAM_INFO
	.align		4
.L_399:
        /*0c38*/ 	.byte	0x04, 0x17
        /*0c3a*/ 	.short	(.L_401 - .L_400)
.L_400:
        /*0c3c*/ 	.word	0x00000000
        /*0c40*/ 	.short	0x002d
        /*0c42*/ 	.short	0x0168
        /*0c44*/ 	.byte	0x00, 0xf0, 0x21, 0x00


	//----- nvinfo : EIATTR_KPARAM_INFO
	.align		4
.L_401:
        /*0c48*/ 	.byte	0x04, 0x17
        /*0c4a*/ 	.short	(.L_403 - .L_402)
.L_402:
        /*0c4c*/ 	.word	0x00000000
        /*0c50*/ 	.short	0x002c
        /*0c52*/ 	.short	0x0160
        /*0c54*/ 	.byte	0x00, 0xf0, 0x21, 0x00


	//----- nvinfo : EIATTR_KPARAM_INFO
	.align		4
.L_403:
        /*0c58*/ 	.byte	0x04, 0x17
        /*0c5a*/ 	.short	(.L_405 - .L_404)
.L_404:
        /*0c5c*/ 	.word	0x00000000
        /*0c60*/ 	.short	0x002b
        /*0c62*/ 	.short	0x0158
        /*0c64*/ 	.byte	0x00, 0xf0, 0x21, 0x00


	//----- nvinfo : EIATTR_KPARAM_INFO
	.align		4
.L_405:
        /*0c68*/ 	.byte	0x04, 0x17
        /*0c6a*/ 	.short	(.L_407 - .L_406)
.L_406:
        /*0c6c*/ 	.word	0x00000000
        /*0c70*/ 	.short	0x002a
        /*0c72*/ 	.short	0x0150
        /*0c74*/ 	.byte	0x00, 0xf0, 0x21, 0x00


	//----- nvinfo : EIATTR_KPARAM_INFO
	.align		4
.L_407:
        /*0c78*/ 	.byte	0x04, 0x17
        /*0c7a*/ 	.short	(.L_409 - .L_408)
.L_408:
        /*0c7c*/ 	.word	0x00000000
        /*0c80*/ 	.short	0x0029
        /*0c82*/ 	.short	0x0148
        /*0c84*/ 	.byte	0x00, 0xf0, 0x21, 0x00


	//----- nvinfo : EIATTR_KPARAM_INFO
	.align		4
.L_409:
        /*0c88*/ 	.byte	0x04, 0x17
        /*0c8a*/ 	.short	(.L_411 - .L_410)
.L_410:
        /*0c8c*/ 	.word	0x00000000
        /*0c90*/ 	.short	0x0028
        /*0c92*/ 	.short	0x0140
        /*0c94*/ 	.byte	0x00, 0xf0, 0x21, 0x00


	//----- nvinfo : EIATTR_KPARAM_INFO
	.align		4
.L_411:
        /*0c98*/ 	.byte	0x04, 0x17
        /*0c9a*/ 	.short	(.L_413 - .L_412)
.L_412:
        /*0c9c*/ 	.word	0x00000000
        /*0ca0*/ 	.short	0x0027
        /*0ca2*/ 	.short	0x0138
        /*0ca4*/ 	.byte	0x00, 0xf0, 0x21, 0x00


	//----- nvinfo : EIATTR_KPARAM_INFO
	.align		4
.L_413:
        /*0ca8*/ 	.byte	0x04, 0x17
        /*0caa*/ 	.short	(.L_415 - .L_414)
.L_414:
        /*0cac*/ 	.word	0x00000000
        /*0cb0*/ 	.short	0x0026
        /*0cb2*/ 	.short	0x0130
        /*0cb4*/ 	.byte	0x00, 0xf0, 0x21, 0x00


	//----- nvinfo : EIATTR_KPARAM_INFO
	.align		4
.L_415:
        /*0cb8*/ 	.byte	0x04, 0x17
        /*0cba*/ 	.short	(.L_417 - .L_416)
.L_416:
        /*0cbc*/ 	.word	0x00000000
        /*0cc0*/ 	.short	0x0025
        /*0cc2*/ 	.short	0x0128
        /*0cc4*/ 	.byte	0x00, 0xf0, 0x21, 0x00


	//----- nvinfo : EIATTR_KPARAM_INFO
	.align		4
.L_417:
        /*0cc8*/ 	.byte	0x04, 0x17
        /*0cca*/ 	.short	(.L_419 - .L_418)
.L_418:
        /*0ccc*/ 	.word	0x00000000
        /*0cd0*/ 	.short	0x0024
        /*0cd2*/ 	.short	0x0120
        /*0cd4*/ 	.byte	0x00, 0xf0, 0x21, 0x00


	//----- nvinfo : EIATTR_KPARAM_INFO
	.align		4
.L_419:
        /*0cd8*/ 	.byte	0x04, 0x17
        /*0cda*/ 	.short	(.L_421 - .L_420)
.L_420:
        /*0cdc*/ 	.word	0x00000000
        /*0ce0*/ 	.short	0x0023
        /*0ce2*/ 	.short	0x0118
        /*0ce4*/ 	.byte	0x00, 0xf0, 0x21, 0x00


	//----- nvinfo : EIATTR_KPARAM_INFO
	.align		4
.L_421:
        /*0ce8*/ 	.byte	0x04, 0x17
        /*0cea*/ 	.short	(.L_423 - .L_422)
.L_422:
        /*0cec*/ 	.word	0x00000000
        /*0cf0*/ 	.short	0x0022
        /*0cf2*/ 	.short	0x0110
        /*0cf4*/ 	.byte	0x00, 0xf0, 0x21, 0x00


	//----- nvinfo : EIATTR_KPARAM_INFO
	.align		4
.L_423:
        /*0cf8*/ 	.byte	0x04, 0x17
        /*0cfa*/ 	.short	(.L_425 - .L_424)
.L_424:
        /*0cfc*/ 	.word	0x00000000
        /*0d00*/ 	.short	0x0021
        /*0d02*/ 	.short	0x0108
        /*0d04*/ 	.byte	0x00, 0xf0, 0x21, 0x00


	//----- nvinfo : EIATTR_KPARAM_INFO
	.align		4
.L_425:
        /*0d08*/ 	.byte	0x04, 0x17
        /*0d0a*/ 	.short	(.L_427 - .L_426)
.L_426:
        /*0d0c*/ 	.word	0x00000000
        /*0d10*/ 	.short	0x0020
        /*0d12*/ 	.short	0x0100
        /*0d14*/ 	.byte	0x00, 0xf0, 0x21, 0x00


	//----- nvinfo : EIATTR_KPARAM_INFO
	.align		4
.L_427:
        /*0d18*/ 	.byte	0x04, 0x17
        /*0d1a*/ 	.short	(.L_429 - .L_428)
.L_428:
        /*0d1c*/ 	.word	0x00000000
        /*0d20*/ 	.short	0x001f
        /*0d22*/ 	.short	0x00f8
        /*0d24*/ 	.byte	0x00, 0xf0, 0x21, 0x00


	//----- nvinfo : EIATTR_KPARAM_INFO
	.align		4
.L_429:
        /*0d28*/ 	.byte	0x04, 0x17
        /*0d2a*/ 	.short	(.L_431 - .L_430)
.L_430:
        /*0d2c*/ 	.word	0x00000000
        /*0d30*/ 	.short	0x001e
        /*0d32*/ 	.short	0x00f0
        /*0d34*/ 	.byte	0x00, 0xf0, 0x21, 0x00


	//----- nvinfo : EIATTR_KPARAM_INFO
	.align		4
.L_431:
        /*0d38*/ 	.byte	0x04, 0x17
        /*0d3a*/ 	.short	(.L_433 - .L_432)
.L_432:
        /*0d3c*/ 	.word	0x00000000
        /*0d40*/ 	.short	0x001d
        /*0d42*/ 	.short	0x00e8
        /*0d44*/ 	.byte	0x00, 0xf0, 0x21, 0x00


	//----- nvinfo : EIATTR_KPARAM_INFO
	.align		4
.L_433:
        /*0d48*/ 	.byte	0x04, 0x17
        /*0d4a*/ 	.short	(.L_435 - .L_434)
.L_434:
        /*0d4c*/ 	.word	0x00000000
        /*0d50*/ 	.short	0x001c
        /*0d52*/ 	.short	0x00e0
        /*0d54*/ 	.byte	0x00, 0xf0, 0x21, 0x00


	//----- nvinfo : EIATTR_KPARAM_INFO
	.align		4
.L_435:
        /*0d58*/ 	.byte	0x04, 0x17
        /*0d5a*/ 	.short	(.L_437 - .L_436)
.L_436:
        /*0d5c*/ 	.word	0x00000000
        /*0d60*/ 	.short	0x001b
        /*0d62*/ 	.short	0x00d8
        /*0d64*/ 	.byte	0x00, 0xf0, 0x21, 0x00


	//----- nvinfo : EIATTR_KPARAM_INFO
	.align		4
.L_437:
        /*0d68*/ 	.byte	0x04, 0x17
        /*0d6a*/ 	.short	(.L_439 - .L_438)
.L_438:
        /*0d6c*/ 	.word	0x00000000
        /*0d70*/ 	.short	0x001a
        /*0d72*/ 	.short	0x00d0
        /*0d74*/ 	.byte	0x00, 0xf0, 0x21, 0x00


	//----- nvinfo : EIATTR_KPARAM_INFO
	.align		4
.L_439:
        /*0d78*/ 	.byte	0x04, 0x17
        /*0d7a*/ 	.short	(.L_441 - .L_440)
.L_440:
        /*0d7c*/ 	.word	0x00000000
        /*0d80*/ 	.short	0x0019
        /*0d82*/ 	.short	0x00c8
        /*0d84*/ 	.byte	0x00, 0xf0, 0x21, 0x00


	//----- nvinfo : EIATTR_KPARAM_INFO
	.align		4
.L_441:
        /*0d88*/ 	.byte	0x04, 0x17
        /*0d8a*/ 	.short	(.L_443 - .L_442)
.L_442:
        /*0d8c*/ 	.word	0x00000000
        /*0d90*/ 	.short	0x0018
        /*0d92*/ 	.short	0x00c0
        /*0d94*/ 	.byte	0x00, 0xf0, 0x21, 0x00


	//----- nvinfo : EIATTR_KPARAM_INFO
	.align		4
.L_443:
        /*0d98*/ 	.byte	0x04, 0x17
        /*0d9a*/ 	.short	(.L_445 - .L_444)
.L_444:
        /*0d9c*/ 	.word	0x00000000
        /*0da0*/ 	.short	0x0017
        /*0da2*/ 	.short	0x00b8
        /*0da4*/ 	.byte	0x00, 0xf0, 0x21, 0x00


	//----- nvinfo : EIATTR_KPARAM_INFO
	.align		4
.L_445:
        /*0da8*/ 	.byte	0x04, 0x17
        /*0daa*/ 	.short	(.L_447 - .L_446)
.L_446:
        /*0dac*/ 	.word	0x00000000
        /*0db0*/ 	.short	0x0016
        /*0db2*/ 	.short	0x00b0
        /*0db4*/ 	.byte	0x00, 0xf0, 0x21, 0x00


	//----- nvinfo : EIATTR_KPARAM_INFO
	.align		4
.L_447:
        /*0db8*/ 	.byte	0x04, 0x17
        /*0dba*/ 	.short	(.L_449 - .L_448)
.L_448:
        /*0dbc*/ 	.word	0x00000000
        /*0dc0*/ 	.short	0x0015
        /*0dc2*/ 	.short	0x00a8
        /*0dc4*/ 	.byte	0x00, 0xf0, 0x21, 0x00


	//----- nvinfo : EIATTR_KPARAM_INFO
	.align		4
.L_449:
        /*0dc8*/ 	.byte	0x04, 0x17
        /*0dca*/ 	.short	(.L_451 - .L_450)
.L_450:
        /*0dcc*/ 	.word	0x00000000
        /*0dd0*/ 	.short	0x0014
        /*0dd2*/ 	.short	0x00a0
        /*0dd4*/ 	.byte	0x00, 0xf0, 0x21, 0x00


	//----- nvinfo : EIATTR_KPARAM_INFO
	.align		4
.L_451:
        /*0dd8*/ 	.byte	0x04, 0x17
        /*0dda*/ 	.short	(.L_453 - .L_452)
.L_452:
        /*0ddc*/ 	.word	0x00000000
        /*0de0*/ 	.short	0x0013
        /*0de2*/ 	.short	0x0098
        /*0de4*/ 	.byte	0x00, 0xf0, 0x21, 0x00


	//----- nvinfo : EIATTR_KPARAM_INFO
	.align		4
.L_453:
        /*0de8*/ 	.byte	0x04, 0x17
        /*0dea*/ 	.short	(.L_455 - .L_454)
.L_454:
        /*0dec*/ 	.word	0x00000000
        /*0df0*/ 	.short	0x0012
        /*0df2*/ 	.short	0x0090
        /*0df4*/ 	.byte	0x00, 0xf0, 0x21, 0x00


	//----- nvinfo : EIATTR_KPARAM_INFO
	.align		4
.L_455:
        /*0df8*/ 	.byte	0x04, 0x17
        /*0dfa*/ 	.short	(.L_457 - .L_456)
.L_456:
        /*0dfc*/ 	.word	0x00000000
        /*0e00*/ 	.short	0x0011
        /*0e02*/ 	.short	0x0088
        /*0e04*/ 	.byte	0x00, 0xf0, 0x21, 0x00


	//----- nvinfo : EIATTR_KPARAM_INFO
	.align		4
.L_457:
        /*0e08*/ 	.byte	0x04, 0x17
        /*0e0a*/ 	.short	(.L_459 - .L_458)
.L_458:
        /*0e0c*/ 	.word	0x00000000
        /*0e10*/ 	.short	0x0010
        /*0e12*/ 	.short	0x0080
        /*0e14*/ 	.byte	0x00, 0xf0, 0x21, 0x00


	//----- nvinfo : EIATTR_KPARAM_INFO
	.align		4
.L_459:
        /*0e18*/ 	.byte	0x04, 0x17
        /*0e1a*/ 	.short	(.L_461 - .L_460)
.L_460:
        /*0e1c*/ 	.word	0x00000000
        /*0e20*/ 	.short	0x000f
        /*0e22*/ 	.short	0x0078
        /*0e24*/ 	.byte	0x00, 0xf0, 0x21, 0x00


	//----- nvinfo : EIATTR_KPARAM_INFO
	.align		4
.L_461:
        /*0e28*/ 	.byte	0x04, 0x17
        /*0e2a*/ 	.short	(.L_463 - .L_462)
.L_462:
        /*0e2c*/ 	.word	0x00000000
        /*0e30*/ 	.short	0x000e
        /*0e32*/ 	.short	0x0070
        /*0e34*/ 	.byte	0x00, 0xf0, 0x21, 0x00


	//----- nvinfo : EIATTR_KPARAM_INFO
	.align		4
.L_463:
        /*0e38*/ 	.byte	0x04, 0x17
        /*0e3a*/ 	.short	(.L_465 - .L_464)
.L_464:
        /*0e3c*/ 	.word	0x00000000
        /*0e40*/ 	.short	0x000d
        /*0e42*/ 	.short	0x0068
        /*0e44*/ 	.byte	0x00, 0xf0, 0x21, 0x00


	//----- nvinfo : EIATTR_KPARAM_INFO
	.align		4
.L_465:
        /*0e48*/ 	.byte	0x04, 0x17
        /*0e4a*/ 	.short	(.L_467 - .L_466)
.L_466:
        /*0e4c*/ 	.word	0x00000000
        /*0e50*/ 	.short	0x000c
        /*0e52*/ 	.short	0x0060
        /*0e54*/ 	.byte	0x00, 0xf0, 0x21, 0x00


	//----- nvinfo : EIATTR_KPARAM_INFO
	.align		4
.L_467:
        /*0e58*/ 	.byte	0x04, 0x17
        /*0e5a*/ 	.short	(.L_469 - .L_468)
.L_468:
        /*0e5c*/ 	.word	0x00000000
        /*0e60*/ 	.short	0x000b
        /*0e62*/ 	.short	0x0058
        /*0e64*/ 	.byte	0x00, 0xf0, 0x21, 0x00


	//----- nvinfo : EIATTR_KPARAM_INFO
	.align		4
.L_469:
        /*0e68*/ 	.byte	0x04, 0x17
        /*0e6a*/ 	.short	(.L_471 - .L_470)
.L_470:
        /*0e6c*/ 	.word	0x00000000
        /*0e70*/ 	.short	0x000a
        /*0e72*/ 	.short	0x0050
        /*0e74*/ 	.byte	0x00, 0xf0, 0x21, 0x00


	//----- nvinfo : EIATTR_KPARAM_INFO
	.align		4
.L_471:
        /*0e78*/ 	.byte	0x04, 0x17
        /*0e7a*/ 	.short	(.L_473 - .L_472)
.L_472:
        /*0e7c*/ 	.word	0x00000000
        /*0e80*/ 	.short	0x0009
        /*0e82*/ 	.short	0x0048
        /*0e84*/ 	.byte	0x00, 0xf0, 0x21, 0x00


	//----- nvinfo : EIATTR_KPARAM_INFO
	.align		4
.L_473:
        /*0e88*/ 	.byte	0x04, 0x17
        /*0e8a*/ 	.short	(.L_475 - .L_474)
.L_474:
        /*0e8c*/ 	.word	0x00000000
        /*0e90*/ 	.short	0x0008
        /*0e92*/ 	.short	0x0040
        /*0e94*/ 	.byte	0x00, 0xf0, 0x21, 0x00


	//----- nvinfo : EIATTR_KPARAM_INFO
	.align		4
.L_475:
        /*0e98*/ 	.byte	0x04, 0x17
        /*0e9a*/ 	.short	(.L_477 - .L_476)
.L_476:
        /*0e9c*/ 	.word	0x00000000
        /*0ea0*/ 	.short	0x0007
        /*0ea2*/ 	.short	0x0038
        /*0ea4*/ 	.byte	0x00, 0xf0, 0x21, 0x00


	//----- nvinfo : EIATTR_KPARAM_INFO
	.align		4
.L_477:
        /*0ea8*/ 	.byte	0x04, 0x17
        /*0eaa*/ 	.short	(.L_479 - .L_478)
.L_478:
        /*0eac*/ 	.word	0x00000000
        /*0eb0*/ 	.short	0x0006
        /*0eb2*/ 	.short	0x0030
        /*0eb4*/ 	.byte	0x00, 0xf0, 0x21, 0x00


	//----- nvinfo : EIATTR_KPARAM_INFO
	.align		4
.L_479:
        /*0eb8*/ 	.byte	0x04, 0x17
        /*0eba*/ 	.short	(.L_481 - .L_480)
.L_480:
        /*0ebc*/ 	.word	0x00000000
        /*0ec0*/ 	.short	0x0005
        /*0ec2*/ 	.short	0x0028
        /*0ec4*/ 	.byte	0x00, 0xf0, 0x21, 0x00


	//----- nvinfo : EIATTR_KPARAM_INFO
	.align		4
.L_481:
        /*0ec8*/ 	.byte	0x04, 0x17
        /*0eca*/ 	.short	(.L_483 - .L_482)
.L_482:
        /*0ecc*/ 	.word	0x00000000
        /*0ed0*/ 	.short	0x0004
        /*0ed2*/ 	.short	0x0020
        /*0ed4*/ 	.byte	0x00, 0xf0, 0x21, 0x00


	//----- nvinfo : EIATTR_KPARAM_INFO
	.align		4
.L_483:
        /*0ed8*/ 	.byte	0x04, 0x17
        /*0eda*/ 	.short	(.L_485 - .L_484)
.L_484:
        /*0edc*/ 	.word	0x00000000
        /*0ee0*/ 	.short	0x0003
        /*0ee2*/ 	.short	0x0018
        /*0ee4*/ 	.byte	0x00, 0xf0, 0x21, 0x00


	//----- nvinfo : EIATTR_KPARAM_INFO
	.align		4
.L_485:
        /*0ee8*/ 	.byte	0x04, 0x17
        /*0eea*/ 	.short	(.L_487 - .L_486)
.L_486:
        /*0eec*/ 	.word	0x00000000
        /*0ef0*/ 	.short	0x0002
        /*0ef2*/ 	.short	0x0010
        /*0ef4*/ 	.byte	0x00, 0xf0, 0x21, 0x00


	//----- nvinfo : EIATTR_KPARAM_INFO
	.align		4
.L_487:
        /*0ef8*/ 	.byte	0x04, 0x17
        /*0efa*/ 	.short	(.L_489 - .L_488)
.L_488:
        /*0efc*/ 	.word	0x00000000
        /*0f00*/ 	.short	0x0001
        /*0f02*/ 	.short	0x0008
        /*0f04*/ 	.byte	0x00, 0xf0, 0x21, 0x00


	//----- nvinfo : EIATTR_KPARAM_INFO
	.align		4
.L_489:
        /*0f08*/ 	.byte	0x04, 0x17
        /*0f0a*/ 	.short	(.L_491 - .L_490)
.L_490:
        /*0f0c*/ 	.word	0x00000000
        /*0f10*/ 	.short	0x0000
        /*0f12*/ 	.short	0x0000
        /*0f14*/ 	.byte	0x00, 0xf0, 0x21, 0x00


	//----- nvinfo : EIATTR_MAXREG_COUNT
	.align		4
.L_491:
        /*0f18*/ 	.byte	0x03, 0x1b
        /*0f1a*/ 	.short	0x00ff


	//----- nvinfo : EIATTR_COOP_GROUP_MASK_REGIDS
	.align		4
        /*0f1c*/ 	.byte	0x04, 0x29
        /*0f1e*/ 	.short	(.L_493 - .L_492)


	//   ....[0]....
.L_492:
        /*0f20*/ 	.word	0xffffffff


	//   ....[1]....
        /*0f24*/ 	.word	0xffffffff


	//   ....[2]....
        /*0f28*/ 	.word	0xffffffff


	//   ....[3]....
        /*0f2c*/ 	.word	0xffffffff


	//   ....[4]....
        /*0f30*/ 	.word	0xffffffff


	//   ....[5]....
        /*0f34*/ 	.word	0xffffffff


	//   ....[6]....
        /*0f38*/ 	.word	0xffffffff


	//   ....[7]....
        /*0f3c*/ 	.word	0xffffffff


	//   ....[8]....
        /*0f40*/ 	.word	0xffffffff


	//   ....[9]....
        /*0f44*/ 	.word	0xffffffff


	//   ....[10]....
        /*0f48*/ 	.word	0xffffffff


	//   ....[11]....
        /*0f4c*/ 	.word	0xffffffff


	//   ....[12]....
        /*0f50*/ 	.word	0xffffffff


	//   ....[13]....
        /*0f54*/ 	.word	0xffffffff


	//   ....[14]....
        /*0f58*/ 	.word	0xffffffff


	//   ....[15]....
        /*0f5c*/ 	.word	0xffffffff


	//----- nvinfo : EIATTR_COOP_GROUP_INSTR_OFFSETS
	.align		4
.L_493:
        /*0f60*/ 	.byte	0x04, 0x28
        /*0f62*/ 	.short	(.L_495 - .L_494)


	//   ....[0]....
.L_494:
        /*0f64*/ 	.word	0x00019620


	//   ....[1]....
        /*0f68*/ 	.word	0x00019680


	//   ....[2]....
        /*0f6c*/ 	.word	0x000196a0


	//   ....[3]....
        /*0f70*/ 	.word	0x000196d0


	//   ....[4]....
        /*0f74*/ 	.word	0x000196f0


	//   ....[5]....
        /*0f78*/ 	.word	0x00019740


	//   ....[6]....
        /*0f7c*/ 	.word	0x00019760


	//   ....[7]....
        /*0f80*/ 	.word	0x00019790


	//   ....[8]....
        /*0f84*/ 	.word	0x0001a840


	//   ....[9]....
        /*0f88*/ 	.word	0x0001a890


	//   ....[10]....
        /*0f8c*/ 	.word	0x0001a8b0


	//   ....[11]....
        /*0f90*/ 	.word	0x0001a8d0


	//   ....[12]....
        /*0f94*/ 	.word	0x0001a8f0


	//   ....[13]....
        /*0f98*/ 	.word	0x0001a940


	//   ....[14]....
        /*0f9c*/ 	.word	0x0001a960


	//   ....[15]....
        /*0fa0*/ 	.word	0x0001a980


	//----- nvinfo : EIATTR_EXIT_INSTR_OFFSETS
	.align		4
.L_495:
        /*0fa4*/ 	.byte	0x04, 0x1c
        /*0fa6*/ 	.short	(.L_497 - .L_496)


	//   ....[0]....
.L_496:
        /*0fa8*/ 	.word	0x0001b190


	//----- nvinfo : EIATTR_MAX_THREADS
	.align		4
.L_497:
        /*0fac*/ 	.byte	0x04, 0x05
        /*0fae*/ 	.short	(.L_499 - .L_498)
.L_498:
        /*0fb0*/ 	.word	0x00000100
        /*0fb4*/ 	.word	0x00000001
        /*0fb8*/ 	.word	0x00000001
.L_499:


//--------------------- .nv.rel.action            --------------------------
	.section	.nv.rel.action,"",@"SHT_CUDA_RELOCINFO"
	.align	8
	.sectionentsize	8
        /*0000*/ 	.byte	0x73, 0x00, 0x00, 0x00, 0x00, 0x00, 0x00, 0x00, 0x00, 0x00, 0x00, 0x11, 0x25, 0x00, 0x05, 0x36


//--------------------- .nv.constant0.triton__0d1d2d3d4d5d6d7d8d9d10d11d12d13d14d15d16d17d18d19d20d21d22d23d24d25d26d27d28d29d30d31d32d33d34d35d36d37d38d39d40d41d42d43d44d45d46d47d48d49d50d51d52d53d54d55d56d57d58d59d60d61d62d63d64d65d66d67d68d69d70d71d72d73d74d75d76d77d78d79d80d81d82d83d84d85d86d87d88d89d90d91d92d93d94d95d96d97d98d99d100d101d102d103d104d105d106d107d108d109d110d111d112d113d114d115d116d117d118d119d120d121d122d123d124d125d126d127d128d129d130d131d132d133d134d135d136d137d138d139d140d141d142d143d144d145d146d147d148d149d150d151d152d153d154d155d156d157d158d159d160d161d162d163d164d165d166d167d168d169d170d171d172d173d174d175d176d177d178d179d180d181d182d183d184d185d186d187d188d189d190d191d192d193d194d195d196d197d198d199d200d201d202d203d204d205d206d207d208d209d210d211d212d213d214d215d216d217d218d219d220d221d222d223d224d225d226d227d228d229d230d231d232d233d234d235d236d237d238239de --------------------------
	.section	.nv.constant0.triton__0d1d2d3d4d5d6d7d8d9d10d11d12d13d14d15d16d17d18d19d20d21d22d23d24d25d26d27d28d29d30d31d32d33d34d35d36d37d38d39d40d41d42d43d44d45d46d47d48d49d50d51d52d53d54d55d56d57d58d59d60d61d62d63d64d65d66d67d68d69d70d71d72d73d74d75d76d77d78d79d80d81d82d83d84d85d86d87d88d89d90d91d92d93d94d95d96d97d98d99d100d101d102d103d104d105d106d107d108d109d110d111d112d113d114d115d116d117d118d119d120d121d122d123d124d125d126d127d128d129d130d131d132d133d134d135d136d137d138d139d140d141d142d143d144d145d146d147d148d149d150d151d152d153d154d155d156d157d158d159d160d161d162d163d164d165d166d167d168d169d170d171d172d173d174d175d176d177d178d179d180d181d182d183d184d185d186d187d188d189d190d191d192d193d194d195d196d197d198d199d200d201d202d203d204d205d206d207d208d209d210d211d212d213d214d215d216d217d218d219d220d221d222d223d224d225d226d227d228d229d230d231d232d233d234d235d236d237d238239de,"a",@progbits
	.align	4
.nv.constant0.triton__0d1d2d3d4d5d6d7d8d9d10d11d12d13d14d15d16d17d18d19d20d21d22d23d24d25d26d27d28d29d30d31d32d33d34d35d36d37d38d39d40d41d42d43d44d45d46d47d48d49d50d51d52d53d54d55d56d57d58d59d60d61d62d63d64d65d66d67d68d69d70d71d72d73d74d75d76d77d78d79d80d81d82d83d84d85d86d87d88d89d90d91d92d93d94d95d96d97d98d99d100d101d102d103d104d105d106d107d108d109d110d111d112d113d114d115d116d117d118d119d120d121d122d123d124d125d126d127d128d129d130d131d132d133d134d135d136d137d138d139d140d141d142d143d144d145d146d147d148d149d150d151d152d153d154d155d156d157d158d159d160d161d162d163d164d165d166d167d168d169d170d171d172d173d174d175d176d177d178d179d180d181d182d183d184d185d186d187d188d189d190d191d192d193d194d195d196d197d198d199d200d201d202d203d204d205d206d207d208d209d210d211d212d213d214d215d216d217d218d219d220d221d222d223d224d225d226d227d228d229d230d231d232d233d234d235d236d237d238239de:
	.zero		2264


//--------------------- .text.triton__0d1d2d3d4d5d6d7d8d9d10d11d12d13d14d15d16d17d18d19d20d21d22d23d24d25d26d27d28d29d30d31d32d33d34d35d36d37d38d39d40d41d42d43d44d45d46d47d48d49d50d51d52d53d54d55d56d57d58d59d60d61d62d63d64d65d66d67d68d69d70d71d72d73d74d75d76d77d78d79d80d81d82d83d84d85d86d87d88d89d90d91d92d93d94d95d96d97d98d99d100d101d102d103d104d105d106d107d108d109d110d111d112d113d114d115d116d117d118d119d120d121d122d123d124d125d126d127d128d129d130d131d132d133d134d135d136d137d138d139d140d141d142d143d144d145d146d147d148d149d150d151d152d153d154d155d156d157d158d159d160d161d162d163d164d165d166d167d168d169d170d171d172d173d174d175d176d177d178d179d180d181d182d183d184d185d186d187d188d189d190d191d192d193d194d195d196d197d198d199d200d201d202d203d204d205d206d207d208d209d210d211d212d213d214d215d216d217d218d219d220d221d222d223d224d225d226d227d228d229d230d231d232d233d234d235d236d237d238239de --------------------------
	.section	.text.triton__0d1d2d3d4d5d6d7d8d9d10d11d12d13d14d15d16d17d18d19d20d21d22d23d24d25d26d27d28d29d30d31d32d33d34d35d36d37d38d39d40d41d42d43d44d45d46d47d48d49d50d51d52d53d54d55d56d57d58d59d60d61d62d63d64d65d66d67d68d69d70d71d72d73d74d75d76d77d78d79d80d81d82d83d84d85d86d87d88d89d90d91d92d93d94d95d96d97d98d99d100d101d102d103d104d105d106d107d108d109d110d111d112d113d114d115d116d117d118d119d120d121d122d123d124d125d126d127d128d129d130d131d132d133d134d135d136d137d138d139d140d141d142d143d144d145d146d147d148d149d150d151d152d153d154d155d156d157d158d159d160d161d162d163d164d165d166d167d168d169d170d171d172d173d174d175d176d177d178d179d180d181d182d183d184d185d186d187d188d189d190d191d192d193d194d195d196d197d198d199d200d201d202d203d204d205d206d207d208d209d210d211d212d213d214d215d216d217d218d219d220d221d222d223d224d225d226d227d228d229d230d231d232d233d234d235d236d237d238239de,"ax",@progbits
	.sectionflags	@"SHF_BARRIERS=1"
	.sectioninfo	@"SHI_REGISTERS=40"
	.align	128
        .global         triton__0d1d2d3d4d5d6d7d8d9d10d11d12d13d14d15d16d17d18d19d20d21d22d23d24d25d26d27d28d29d30d31d32d33d34d35d36d37d38d39d40d41d42d43d44d45d46d47d48d49d50d51d52d53d54d55d56d57d58d59d60d61d62d63d64d65d66d67d68d69d70d71d72d73d74d75d76d77d78d79d80d81d82d83d84d85d86d87d88d89d90d91d92d93d94d95d96d97d98d99d100d101d102d103d104d105d106d107d108d109d110d111d112d113d114d115d116d117d118d119d120d121d122d123d124d125d126d127d128d129d130d131d132d133d134d135d136d137d138d139d140d141d142d143d144d145d146d147d148d149d150d151d152d153d154d155d156d157d158d159d160d161d162d163d164d165d166d167d168d169d170d171d172d173d174d175d176d177d178d179d180d181d182d183d184d185d186d187d188d189d190d191d192d193d194d195d196d197d198d199d200d201d202d203d204d205d206d207d208d209d210d211d212d213d214d215d216d217d218d219d220d221d222d223d224d225d226d227d228d229d230d231d232d233d234d235d236d237d238239de
        .type           triton__0d1d2d3d4d5d6d7d8d9d10d11d12d13d14d15d16d17d18d19d20d21d22d23d24d25d26d27d28d29d30d31d32d33d34d35d36d37d38d39d40d41d42d43d44d45d46d47d48d49d50d51d52d53d54d55d56d57d58d59d60d61d62d63d64d65d66d67d68d69d70d71d72d73d74d75d76d77d78d79d80d81d82d83d84d85d86d87d88d89d90d91d92d93d94d95d96d97d98d99d100d101d102d103d104d105d106d107d108d109d110d111d112d113d114d115d116d117d118d119d120d121d122d123d124d125d126d127d128d129d130d131d132d133d134d135d136d137d138d139d140d141d142d143d144d145d146d147d148d149d150d151d152d153d154d155d156d157d158d159d160d161d162d163d164d165d166d167d168d169d170d171d172d173d174d175d176d177d178d179d180d181d182d183d184d185d186d187d188d189d190d191d192d193d194d195d196d197d198d199d200d201d202d203d204d205d206d207d208d209d210d211d212d213d214d215d216d217d218d219d220d221d222d223d224d225d226d227d228d229d230d231d232d233d234d235d236d237d238239de,@function
        .size           triton__0d1d2d3d4d5d6d7d8d9d10d11d12d13d14d15d16d17d18d19d20d21d22d23d24d25d26d27d28d29d30d31d32d33d34d35d36d37d38d39d40d41d42d43d44d45d46d47d48d49d50d51d52d53d54d55d56d57d58d59d60d61d62d63d64d65d66d67d68d69d70d71d72d73d74d75d76d77d78d79d80d81d82d83d84d85d86d87d88d89d90d91d92d93d94d95d96d97d98d99d100d101d102d103d104d105d106d107d108d109d110d111d112d113d114d115d116d117d118d119d120d121d122d123d124d125d126d127d128d129d130d131d132d133d134d135d136d137d138d139d140d141d142d143d144d145d146d147d148d149d150d151d152d153d154d155d156d157d158d159d160d161d162d163d164d165d166d167d168d169d170d171d172d173d174d175d176d177d178d179d180d181d182d183d184d185d186d187d188d189d190d191d192d193d194d195d196d197d198d199d200d201d202d203d204d205d206d207d208d209d210d211d212d213d214d215d216d217d218d219d220d221d222d223d224d225d226d227d228d229d230d231d232d233d234d235d236d237d238239de,(.L_x_5 - triton__0d1d2d3d4d5d6d7d8d9d10d11d12d13d14d15d16d17d18d19d20d21d22d23d24d25d26d27d28d29d30d31d32d33d34d35d36d37d38d39d40d41d42d43d44d45d46d47d48d49d50d51d52d53d54d55d56d57d58d59d60d61d62d63d64d65d66d67d68d69d70d71d72d73d74d75d76d77d78d79d80d81d82d83d84d85d86d87d88d89d90d91d92d93d94d95d96d97d98d99d100d101d102d103d104d105d106d107d108d109d110d111d112d113d114d115d116d117d118d119d120d121d122d123d124d125d126d127d128d129d130d131d132d133d134d135d136d137d138d139d140d141d142d143d144d145d146d147d148d149d150d151d152d153d154d155d156d157d158d159d160d161d162d163d164d165d166d167d168d169d170d171d172d173d174d175d176d177d178d179d180d181d182d183d184d185d186d187d188d189d190d191d192d193d194d195d196d197d198d199d200d201d202d203d204d205d206d207d208d209d210d211d212d213d214d215d216d217d218d219d220d221d222d223d224d225d226d227d228d229d230d231d232d233d234d235d236d237d238239de)
        .other          triton__0d1d2d3d4d5d6d7d8d9d10d11d12d13d14d15d16d17d18d19d20d21d22d23d24d25d26d27d28d29d30d31d32d33d34d35d36d37d38d39d40d41d42d43d44d45d46d47d48d49d50d51d52d53d54d55d56d57d58d59d60d61d62d63d64d65d66d67d68d69d70d71d72d73d74d75d76d77d78d79d80d81d82d83d84d85d86d87d88d89d90d91d92d93d94d95d96d97d98d99d100d101d102d103d104d105d106d107d108d109d110d111d112d113d114d115d116d117d118d119d120d121d122d123d124d125d126d127d128d129d130d131d132d133d134d135d136d137d138d139d140d141d142d143d144d145d146d147d148d149d150d151d152d153d154d155d156d157d158d159d160d161d162d163d164d165d166d167d168d169d170d171d172d173d174d175d176d177d178d179d180d181d182d183d184d185d186d187d188d189d190d191d192d193d194d195d196d197d198d199d200d201d202d203d204d205d206d207d208d209d210d211d212d213d214d215d216d217d218d219d220d221d222d223d224d225d226d227d228d229d230d231d232d233d234d235d236d237d238239de,@"STO_CUDA_ENTRY STV_DEFAULT"
triton__0d1d2d3d4d5d6d7d8d9d10d11d12d13d14d15d16d17d18d19d20d21d22d23d24d25d26d27d28d29d30d31d32d33d34d35d36d37d38d39d40d41d42d43d44d45d46d47d48d49d50d51d52d53d54d55d56d57d58d59d60d61d62d63d64d65d66d67d68d69d70d71d72d73d74d75d76d77d78d79d80d81d82d83d84d85d86d87d88d89d90d91d92d93d94d95d96d97d98d99d100d101d102d103d104d105d106d107d108d109d110d111d112d113d114d115d116d117d118d119d120d121d122d123d124d125d126d127d128d129d130d131d132d133d134d135d136d137d138d139d140d141d142d143d144d145d146d147d148d149d150d151d152d153d154d155d156d157d158d159d160d161d162d163d164d165d166d167d168d169d170d171d172d173d174d175d176d177d178d179d180d181d182d183d184d185d186d187d188d189d190d191d192d193d194d195d196d197d198d199d200d201d202d203d204d205d206d207d208d209d210d211d212d213d214d215d216d217d218d219d220d221d222d223d224d225d226d227d228d229d230d231d232d233d234d235d236d237d238239de:
.text.triton__0d1d2d3d4d5d6d7d8d9d10d11d12d13d14d15d16d17d18d19d20d21d22d23d24d25d26d27d28d29d30d31d32d33d34d35d36d37d38d39d40d41d42d43d44d45d46d47d48d49d50d51d52d53d54d55d56d57d58d59d60d61d62d63d64d65d66d67d68d69d70d71d72d73d74d75d76d77d78d79d80d81d82d83d84d85d86d87d88d89d90d91d92d93d94d95d96d97d98d99d100d101d102d103d104d105d106d107d108d109d110d111d112d113d114d115d116d117d118d119d120d121d122d123d124d125d126d127d128d129d130d131d132d133d134d135d136d137d138d139d140d141d142d143d144d145d146d147d148d149d150d151d152d153d154d155d156d157d158d159d160d161d162d163d164d165d166d167d168d169d170d171d172d173d174d175d176d177d178d179d180d181d182d183d184d185d186d187d188d189d190d191d192d193d194d195d196d197d198d199d200d201d202d203d204d205d206d207d208d209d210d211d212d213d214d215d216d217d218d219d220d221d222d223d224d225d226d227d228d229d230d231d232d233d234d235d236d237d238239de:
[----:B------:R-:W-:-:S02]  /*0000*/  MOV R1, c[0x0][0x28] ;  /* 0x00000a0000017a02 */ /* 0x000fc40000000f00 */
[----:B------:R-:W0:Y:S01]  /*0010*/  S2R R17, SR_CTAID.X ;  /* 0x0000000000117919 */ /* 0x000e220000002500 */
[----:B------:R-:W-:Y:S01]  /*0020*/  MOV R0, 0x4 ;  /* 0x0000000400007802 */ /* 0x000fe20000000f00 */
[----:B------:R-:W-:Y:S01]  /*0030*/  CS2R R6, SRZ ;  /* 0x0000000000067805 */ /* 0x000fe2000001ff00 */
[----:B------:R-:W-:Y:S01]  /*0040*/  ULDC.64 UR4, c[0x0][0x118] ;  /* 0x0000460000047ab9 */ /* 0x000fe20000000a00 */
[----:B------:R-:W-:Y:S02]  /*0050*/  IADD3 R1, R1, -0xdb0, RZ ;  /* 0xfffff25001017810 */ /* 0x000fe40007ffe0ff */
[C---:B0-----:R-:W-:Y:S01]  /*0060*/  ISETP.GE.AND P1, PT, R17.reuse, 0x4, PT ;  /* 0x000000041100780c */ /* 0x041fe20003f26270 */
[----:B------:R-:W-:-:S04]  /*0070*/  IMAD.WIDE R4, R17, R0, c[0x0][0x180] ;  /* 0x0000600011047625 */ /* 0x000fc800078e0200 */
[----:B------:R-:W-:-:S08]  /*0080*/  IMAD.WIDE R2, R17, R0, c[0x0][0x168] ;  /* 0x00005a0011027625 */ /* 0x000fd000078e0200 */
[----:B------:R-:W2:Y:S04]  /*0090*/  @!P1 LDG.E.EL R6, [R4.64] ;  /* 0x0000000404069981 */ /* 0x000ea8000c2e1900 */
[----:B------:R-:W3:Y:S01]  /*00a0*/  @!P1 LDG.E.EL R7, [R2.64] ;  /* 0x0000000402079981 */ /* 0x000ee2000c2e1900 */
[----:B------:R-:W-:Y:S01]  /*00b0*/  CS2R R18, SRZ ;  /* 0x0000000000127805 */ /* 0x000fe2000001ff00 */
[----:B------:R-:W-:Y:S01]  /*00c0*/  MOV R16, RZ ;  /* 0x000000ff00107202 */ /* 0x000fe20000000f00 */
[----:B------:R-:W-:-:S04]  /*00d0*/  IMAD.WIDE R8, R17, R0, c[0x0][0x1a8] ;  /* 0x00006a0011087625 */ /* 0x000fc800078e0200 */
[CC--:B------:R-:W-:Y:S01]  /*00e0*/  IMAD.WIDE R10, R17.reuse, R0.reuse, c[0x0][0x1b8] ;  /* 0x00006e00110a7625 */ /* 0x0c0fe200078e0200 */
[----:B------:R0:W4:Y:S04]  /*00f0*/  @!P1 LDG.E.EL R18, [R8.64] ;  /* 0x0000000408129981 */ /* 0x000128000c2e1900 */
[----:B------:R1:W5:Y:S04]  /*0100*/  @!P1 LDG.E.EL R16, [R10.64] ;  /* 0x000000040a109981 */ /* 0x000368000c2e1900 */
[----:B--2---:R-:W-:Y:S04]  /*0110*/  STL [R1+0x8a0], R6 ;  /* 0x0008a00601007387 */ /* 0x004fe80000100800 */
[----:B---3--:R2:W-:Y:S02]  /*0120*/  STL [R1+0x8a4], R7 ;  /* 0x0008a40701007387 */ /* 0x0085e40000100800 */
[----:B--2---:R-:W-:-:S05]  /*0130*/  IMAD.WIDE R6, R17, R0, c[0x0][0x190] ;  /* 0x0000640011067625 */ /* 0x004fca00078e0200 */
[----:B------:R2:W3:Y:S01]  /*0140*/  @!P1 LDG.E.EL R19, [R6.64] ;  /* 0x0000000406139981 */ /* 0x0004e2000c2e1900 */
[----:B------:R-:W-:Y:S01]  /*0150*/  CS2R R2, SRZ ;  /* 0x0000000000027805 */ /* 0x000fe2000001ff00 */
[----:B------:R-:W-:-:S04]  /*0160*/  IMAD.WIDE R14, R17, R0, c[0x0][0x1e0] ;  /* 0x00007800110e7625 */ /* 0x000fc800078e0200 */
[CC--:B------:R-:W-:Y:S01]  /*0170*/  IMAD.WIDE R12, R17.reuse, R0.reuse, c[0x0][0x1c8] ;  /* 0x00007200110c7625 */ /* 0x0c0fe200078e0200 */
[----:B------:R-:W5:Y:S03]  /*0180*/  @!P1 LDG.E.EL R2, [R14.64] ;  /* 0x000000040e029981 */ /* 0x000f66000c2e1900 */
[CC--:B--2---:R-:W-:Y:S01]  /*0190*/  IMAD.WIDE R6, R17.reuse, R0.reuse, c[0x0][0x218] ;  /* 0x0000860011067625 */ /* 0x0c4fe200078e0200 */
[----:B------:R2:W5:Y:S03]  /*01a0*/  @!P1 LDG.E.EL R3, [R12.64] ;  /* 0x000000040c039981 */ /* 0x000566000c2e1900 */
[----:B0-----:R-:W-:-:S04]  /*01b0*/  IMAD.WIDE R8, R17, R0, c[0x0][0x228] ;  /* 0x00008a0011087625 */ /* 0x001fc800078e0200 */
[----:B-1----:R-:W-:Y:S01]  /*01c0*/  IMAD.WIDE R10, R17, R0, c[0x0][0x238] ;  /* 0x00008e00110a7625 */ /* 0x002fe200078e0200 */
[----:B--2---:R-:W-:-:S06]  /*01d0*/  CS2R R12, SRZ ;  /* 0x00000000000c7805 */ /* 0x004fcc000001ff00 */
[----:B------:R0:W2:Y:S04]  /*01e0*/  @!P1 LDG.E.EL R13, [R8.64] ;  /* 0x00000004080d9981 */ /* 0x0000a8000c2e1900 */
[----:B------:R1:W2:Y:S04]  /*01f0*/  @!P1 LDG.E.EL R12, [R10.64] ;  /* 0x000000040a0c9981 */ /* 0x0002a8000c2e1900 */
[----:B---3--:R-:W-:Y:S04]  /*0200*/  STL [R1+0x89c], R19 ;  /* 0x00089c1301007387 */ /* 0x008fe80000100800 */
[----:B----4-:R-:W-:Y:S04]  /*0210*/  STL [R1+0x898], R18 ;  /* 0x0008981201007387 */ /* 0x010fe80000100800 */
[----:B-----5:R3:W-:Y:S02]  /*0220*/  STL [R1+0x894], R16 ;  /* 0x0008941001007387 */ /* 0x0207e40000100800 */
[----:B---3--:R-:W-:-:S06]  /*0230*/  MOV R16, RZ ;  /* 0x000000ff00107202 */ /* 0x008fcc0000000f00 */
[----:B------:R3:W4:Y:S01]  /*0240*/  @!P1 LDG.E.EL R16, [R6.64] ;  /* 0x0000000406109981 */ /* 0x000722000c2e1900 */
[----:B------:R-:W-:-:S03]  /*0250*/  CS2R R18, SRZ ;  /* 0x0000000000127805 */ /* 0x000fc6000001ff00 */
[----:B------:R-:W-:Y:S01]  /*0260*/  STL [R1+0x88c], R2 ;  /* 0x00088c0201007387 */ /* 0x000fe20000100800 */
[----:B------:R-:W-:-:S03]  /*0270*/  IMAD.WIDE R4, R17, R0, c[0x0][0x200] ;  /* 0x0000800011047625 */ /* 0x000fc600078e0200 */
[----:B------:R5:W-:Y:S01]  /*0280*/  STL [R1+0x890], R3 ;  /* 0x0008900301007387 */ /* 0x000be20000100800 */
[----:B------:R-:W-:Y:S01]  /*0290*/  CS2R R14, SRZ ;  /* 0x00000000000e7805 */ /* 0x000fe2000001ff00 */
[CC--:B---3--:R-:W-:Y:S02]  /*02a0*/  IMAD.WIDE R6, R17.reuse, R0.reuse, c[0x0][0x270] ;  /* 0x00009c0011067625 */ /* 0x0c8fe400078e0200 */
[----:B------:R3:W2:Y:S02]  /*02b0*/  @!P1 LDG.E.EL R18, [R4.64] ;  /* 0x0000000404129981 */ /* 0x0006a4000c2e1900 */
[CC--:B0-----:R-:W-:Y:S02]  /*02c0*/  IMAD.WIDE R8, R17.reuse, R0.reuse, c[0x0][0x288] ;  /* 0x0000a20011087625 */ /* 0x0c1fe400078e0200 */
[----:B------:R0:W2:Y:S02]  /*02d0*/  @!P1 LDG.E.EL R14, [R6.64] ;  /* 0x00000004060e9981 */ /* 0x0000a4000c2e1900 */
[----:B-----5:R-:W-:-:S05]  /*02e0*/  IMAD.WIDE R2, R17, R0, c[0x0][0x1f0] ;  /* 0x00007c0011027625 */ /* 0x020fca00078e0200 */
[----:B------:R5:W2:Y:S01]  /*02f0*/  @!P1 LDG.E.EL R19, [R2.64] ;  /* 0x0000000402139981 */ /* 0x000aa2000c2e1900 */
[----:B---3--:R-:W-:-:S04]  /*0300*/  IMAD.WIDE R4, R17, R0, c[0x0][0x260] ;  /* 0x0000980011047625 */ /* 0x008fc800078e0200 */
[CC--:B-1----:R-:W-:Y:S01]  /*0310*/  IMAD.WIDE R10, R17.reuse, R0.reuse, c[0x0][0x298] ;  /* 0x0000a600110a7625 */ /* 0x0c2fe200078e0200 */
[----:B------:R1:W3:Y:S03]  /*0320*/  @!P1 LDG.E.EL R15, [R4.64] ;  /* 0x00000004040f9981 */ /* 0x0002e6000c2e1900 */
[----:B-----5:R-:W-:Y:S01]  /*0330*/  IMAD.WIDE R2, R17, R0, c[0x0][0x250] ;  /* 0x0000940011027625 */ /* 0x020fe200078e0200 */
[----:B----4-:R4:W-:Y:S04]  /*0340*/  STL [R1+0x880], R16 ;  /* 0x0008801001007387 */ /* 0x0109e80000100800 */
[----:B--2---:R-:W-:Y:S04]  /*0350*/  STL [R1+0x87c], R13 ;  /* 0x00087c0d01007387 */ /* 0x004fe80000100800 */
[----:B------:R2:W-:Y:S01]  /*0360*/  STL [R1+0x878], R12 ;  /* 0x0008780c01007387 */ /* 0x0005e20000100800 */
[----:B----4-:R-:W-:-:S06]  /*0370*/  MOV R16, RZ ;  /* 0x000000ff00107202 */ /* 0x010fcc0000000f00 */
[----:B------:R4:W5:Y:S01]  /*0380*/  @!P1 LDG.E.EL R16, [R2.64] ;  /* 0x0000000402109981 */ /* 0x000962000c2e1900 */
[----:B--2---:R-:W-:-:S06]  /*0390*/  CS2R R12, SRZ ;  /* 0x00000000000c7805 */ /* 0x004fcc000001ff00 */
[----:B------:R2:W3:Y:S04]  /*03a0*/  @!P1 LDG.E.EL R13, [R8.64] ;  /* 0x00000004080d9981 */ /* 0x0004e8000c2e1900 */
[----:B------:R2:W3:Y:S01]  /*03b0*/  @!P1 LDG.E.EL R12, [R10.64] ;  /* 0x000000040a0c9981 */ /* 0x0004e2000c2e1900 */
[----:B----4-:R-:W-:-:S04]  /*03c0*/  IMAD.WIDE R2, R17, R0, c[0x0][0x2a8] ;  /* 0x0000aa0011027625 */ /* 0x010fc800078e0200 */
[----:B-1----:R-:W-:-:S04]  /*03d0*/  IMAD.WIDE R4, R17, R0, c[0x0][0x2c0] ;  /* 0x0000b00011047625 */ /* 0x002fc800078e0200 */
[----:B0-----:R-:W-:-:S04]  /*03e0*/  IMAD.WIDE R6, R17, R0, c[0x0][0x2d0] ;  /* 0x0000b40011067625 */ /* 0x001fc800078e0200 */
[----:B--2---:R-:W-:-:S04]  /*03f0*/  IMAD.WIDE R8, R17, R0, c[0x0][0x2e0] ;  /* 0x0000b80011087625 */ /* 0x004fc800078e0200 */
[----:B------:R-:W-:Y:S01]  /*0400*/  IMAD.WIDE R10, R17, R0, c[0x0][0x2f8] ;  /* 0x0000be00110a7625 */ /* 0x000fe200078e0200 */
[----:B-----5:R0:W-:Y:S04]  /*0410*/  STL [R1+0x874], R16 ;  /* 0x0008741001007387 */ /* 0x0201e80000100800 */
[----:B---3--:R-:W-:Y:S04]  /*0420*/  STL [R1+0x870], R15 ;  /* 0x0008700f01007387 */ /* 0x008fe80000100800 */
[----:B------:R1:W-:Y:S01]  /*0430*/  STL [R1+0x86c], R14 ;  /* 0x00086c0e01007387 */ /* 0x0003e20000100800 */
[----:B0-----:R-:W-:-:S03]  /*0440*/  MOV R16, RZ ;  /* 0x000000ff00107202 */ /* 0x001fc60000000f00 */
[----:B------:R-:W-:Y:S04]  /*0450*/  STL [R1+0x868], R13 ;  /* 0x0008680d01007387 */ /* 0x000fe80000100800 */
[----:B------:R0:W-:Y:S01]  /*0460*/  STL [R1+0x864], R12 ;  /* 0x0008640c01007387 */ /* 0x0001e20000100800 */
[----:B-1----:R-:W-:-:S03]  /*0470*/  CS2R R14, SRZ ;  /* 0x00000000000e7805 */ /* 0x002fc6000001ff00 */
[----:B------:R1:W2:Y:S04]  /*0480*/  @!P1 LDG.E.EL R16, [R2.64] ;  /* 0x0000000402109981 */ /* 0x0002a8000c2e1900 */
[----:B------:R3:W4:Y:S01]  /*0490*/  @!P1 LDG.E.EL R15, [R4.64] ;  /* 0x00000004040f9981 */ /* 0x000722000c2e1900 */
[----:B0-----:R-:W-:-:S03]  /*04a0*/  CS2R R12, SRZ ;  /* 0x00000000000c7805 */ /* 0x001fc6000001ff00 */
[----:B------:R0:W5:Y:S04]  /*04b0*/  @!P1 LDG.E.EL R14, [R6.64] ;  /* 0x00000004060e9981 */ /* 0x000168000c2e1900 */
[----:B------:R0:W5:Y:S04]  /*04c0*/  @!P1 LDG.E.EL R13, [R8.64] ;  /* 0x00000004080d9981 */ /* 0x000168000c2e1900 */
[----:B------:R0:W5:Y:S04]  /*04d0*/  @!P1 LDG.E.EL R12, [R10.64] ;  /* 0x000000040a0c9981 */ /* 0x000168000c2e1900 */
[----:B------:R-:W-:Y:S04]  /*04e0*/  STL [R1+0x888], R19 ;  /* 0x0008881301007387 */ /* 0x000fe80000100800 */
[----:B------:R-:W-:Y:S01]  /*04f0*/  STL [R1+0x884], R18 ;  /* 0x0008841201007387 */ /* 0x000fe20000100800 */
[----:B-1----:R-:W-:-:S04]  /*0500*/  IMAD.WIDE R2, R17, R0, c[0x0][0x308] ;  /* 0x0000c20011027625 */ /* 0x002fc800078e0200 */
[----:B---3--:R-:W-:-:S04]  /*0510*/  IMAD.WIDE R4, R17, R0, c[0x0][0x318] ;  /* 0x0000c60011047625 */ /* 0x008fc800078e0200 */
[----:B0-----:R-:W-:-:S04]  /*0520*/  IMAD.WIDE R6, R17, R0, c[0x0][0x330] ;  /* 0x0000cc0011067625 */ /* 0x001fc800078e0200 */
[----:B------:R-:W-:-:S04]  /*0530*/  IMAD.WIDE R8, R17, R0, c[0x0][0x340] ;  /* 0x0000d00011087625 */ /* 0x000fc800078e0200 */
[----:B------:R-:W-:Y:S01]  /*0540*/  IMAD.WIDE R10, R17, R0, c[0x0][0x350] ;  /* 0x0000d400110a7625 */ /* 0x000fe200078e0200 */
[----:B--2---:R0:W-:Y:S04]  /*0550*/  STL [R1+0x860], R16 ;  /* 0x0008601001007387 */ /* 0x0041e80000100800 */
[----:B----4-:R-:W-:Y:S04]  /*0560*/  STL [R1+0x85c], R15 ;  /* 0x00085c0f01007387 */ /* 0x010fe80000100800 */
[----:B-----5:R1:W-:Y:S01]  /*0570*/  STL [R1+0x858], R14 ;  /* 0x0008580e01007387 */ /* 0x0203e20000100800 */
        /* <DEDUP_REMOVED lines=9> */
[----:B------:R1:W5:Y:S01]  /*0610*/  @!P1 LDG.E.EL R12, [R10.64] ;  /* 0x000000040a0c9981 */ /* 0x000362000c2e1900 */
[----:B---3--:R-:W-:-:S04]  /*0620*/  IMAD.WIDE R4, R17, R0, c[0x0][0x3a0] ;  /* 0x0000e80011047625 */ /* 0x008fc800078e0200 */
[----:B0-----:R-:W-:-:S04]  /*0630*/  IMAD.WIDE R6, R17, R0, c[0x0][0x388] ;  /* 0x0000e20011067625 */ /* 0x001fc800078e0200 */
[----:B-1----:R-:W-:-:S04]  /*0640*/  IMAD.WIDE R8, R17, R0, c[0x0][0x378] ;  /* 0x0000de0011087625 */ /* 0x002fc800078e0200 */
        /* <DEDUP_REMOVED lines=164> */
[----:B--2---:R-:W-:Y:S04]  /*1090*/  STL [R1+0x798], R16 ;  /* 0x0007981001007387 */ /* 0x004fe80000100800 */
[----:B----4-:R-:W-:Y:S04]  /*10a0*/  STL [R1+0x794], R15 ;  /* 0x0007940f01007387 */ /* 0x010fe80000100800 */
[----:B-----5:R0:W-:Y:S04]  /*10b0*/  STL [R1+0x790], R14 ;  /* 0x0007900e01007387 */ /* 0x0201e80000100800 */
[----:B------:R-:W-:Y:S04]  /*10c0*/  STL [R1+0x78c], R13 ;  /* 0x00078c0d01007387 */ /* 0x000fe80000100800 */
[----:B------:R1:W-:Y:S01]  /*10d0*/  STL [R1+0x788], R12 ;  /* 0x0007880c01007387 */ /* 0x0003e20000100800 */
[----:B0-----:R-:W-:Y:S01]  /*10e0*/  CS2R R14, SRZ ;  /* 0x00000000000e7805 */ /* 0x001fe2000001ff00 */
[----:B------:R-:W-:-:S05]  /*10f0*/  MOV R16, RZ ;  /* 0x000000ff00107202 */ /* 0x000fca0000000f00 */
[----:B------:R-:W2:Y:S01]  /*1100*/  @!P1 LDG.E.EL R14, [R6.64] ;  /* 0x00000004060e9981 */ /* 0x000ea2000c2e1900 */
[----:B-1----:R-:W-:-:S03]  /*1110*/  CS2R R12, SRZ ;  /* 0x00000000000c7805 */ /* 0x002fc6000001ff00 */
[----:B------:R-:W3:Y:S04]  /*1120*/  @!P1 LDG.E.EL R15, [R8.64] ;  /* 0x00000004080f9981 */ /* 0x000ee8000c2e1900 */
[----:B------:R-:W4:Y:S04]  /*1130*/  @!P1 LDG.E.EL R12, [R2.64] ;  /* 0x00000004020c9981 */ /* 0x000f28000c2e1900 */
[----:B------:R-:W5:Y:S04]  /*1140*/  @!P1 LDG.E.EL R13, [R4.64] ;  /* 0x00000004040d9981 */ /* 0x000f68000c2e1900 */
[----:B------:R-:W2:Y:S04]  /*1150*/  @!P1 LDG.E.EL R16, [R10.64] ;  /* 0x000000040a109981 */ /* 0x000ea8000c2e1900 */
[----:B------:R0:W-:Y:S04]  /*1160*/  STL [R1+0xa5c], RZ ;  /* 0x000a5cff01007387 */ /* 0x0001e80000100800 */
[----:B------:R0:W-:Y:S04]  /*1170*/  STL [R1+0xa58], RZ ;  /* 0x000a58ff01007387 */ /* 0x0001e80000100800 */
[----:B------:R0:W-:Y:S04]  /*1180*/  STL [R1+0xa54], RZ ;  /* 0x000a54ff01007387 */ /* 0x0001e80000100800 */
[----:B------:R0:W-:Y:S04]  /*1190*/  STL [R1+0xa50], RZ ;  /* 0x000a50ff01007387 */ /* 0x0001e80000100800 */
[----:B------:R0:W-:Y:S04]  /*11a0*/  STL [R1+0xa4c], RZ ;  /* 0x000a4cff01007387 */ /* 0x0001e80000100800 */
[----:B------:R0:W-:Y:S04]  /*11b0*/  STL [R1+0xa48], RZ ;  /* 0x000a48ff01007387 */ /* 0x0001e80000100800 */
[----:B------:R0:W-:Y:S04]  /*11c0*/  STL [R1+0xa44], RZ ;  /* 0x000a44ff01007387 */ /* 0x0001e80000100800 */
[----:B------:R0:W-:Y:S01]  /*11d0*/  STL [R1+0xa40], RZ ;  /* 0x000a40ff01007387 */ /* 0x0001e20000100800 */
[----:B------:R-:W-:-:S02]  /*11e0*/  UPLOP3.LUT UP0, UPT, UPT, UPT, UPT, 0x80, 0x0 ;  /* 0x000000000000789c */ /* 0x000fc40003f0f070 */
[----:B------:R-:W-:Y:S01]  /*11f0*/  UMOV UR4, URZ ;  /* 0x0000003f00047c82 */ /* 0x000fe20008000000 */
[----:B----4-:R0:W-:Y:S04]  /*1200*/  STL [R1+0x5d8], R12 ;  /* 0x0005d80c01007387 */ /* 0x0101e80000100800 */
[----:B-----5:R0:W-:Y:S04]  /*1210*/  STL [R1+0x5d0], R13 ;  /* 0x0005d00d01007387 */ /* 0x0201e80000100800 */
[----:B--2---:R0:W-:Y:S04]  /*1220*/  STL [R1+0x5dc], R14 ;  /* 0x0005dc0e01007387 */ /* 0x0041e80000100800 */
[----:B---3--:R0:W-:Y:S04]  /*1230*/  STL [R1+0x780], R15 ;  /* 0x0007800f01007387 */ /* 0x0081e80000100800 */
[----:B------:R0:W-:Y:S02]  /*1240*/  STL [R1+0x784], R16 ;  /* 0x0007841001007387 */ /* 0x0001e40000100800 */
.L_x_1:
[----:B-1----:R-:W1:Y:S01]  /*1250*/  S2R R0, SR_TID.X ;  /* 0x0000000000007919 */ /* 0x002e620000002100 */
[----:B------:R-:W-:Y:S01]  /*1260*/  MOV R30, 0x2 ;  /* 0x00000002001e7802 */ /* 0x000fe20000000f00 */
[----:B------:R-:W-:Y:S01]  /*1270*/  CS2R R4, SRZ ;  /* 0x0000000000047805 */ /* 0x000fe2000001ff00 */
[----:B------:R-:W-:Y:S01]  /*1280*/  CS2R R6, SRZ ;  /* 0x0000000000067805 */ /* 0x000fe2000001ff00 */
[----:B0-----:R-:W0:Y:S01]  /*1290*/  S2R R14, SR_CTAID.X ;  /* 0x00000000000e7919 */ /* 0x001e220000002500 */
[----:B------:R-:W-:Y:S01]  /*12a0*/  ULDC.64 UR6, c[0x0][0x118] ;  /* 0x0000460000067ab9 */ /* 0x000fe20000000a00 */
[----:B------:R-:W-:-:S02]  /*12b0*/  MOV R16, 0x4 ;  /* 0x0000000400107802 */ /* 0x000fc40000000f00 */
[----:B-1----:R-:W-:-:S04]  /*12c0*/  LOP3.LUT R2, R0, 0xff, RZ, 0xc0, !PT ;  /* 0x000000ff00027812 */ /* 0x002fc800078ec0ff */
[----:B------:R-:W-:-:S04]  /*12d0*/  SHF.L.U32 R18, R2, 0x3, RZ ;  /* 0x0000000302127819 */ /* 0x000fc800000006ff */
[C---:B------:R-:W-:Y:S02]  /*12e0*/  LOP3.LUT R33, R18.reuse, UR4, RZ, 0xfc, !PT ;  /* 0x0000000412217c12 */ /* 0x040fe4000f8efcff */
[----:B------:R-:W-:Y:S02]  /*12f0*/  IADD3 R9, P3, R18, UR4, RZ ;  /* 0x0000000412097c10 */ /* 0x000fe4000ff7e0ff */
[----:B------:R-:W-:Y:S01]  /*1300*/  ISETP.GE.U32.AND P0, PT, R33, 0x900, PT ;  /* 0x000009002100780c */ /* 0x000fe20003f06070 */
[----:B0-----:R-:W-:Y:S01]  /*1310*/  IMAD R0, R14, 0x900, R33 ;  /* 0x000009000e007824 */ /* 0x001fe200078e0221 */
[----:B------:R-:W-:Y:S02]  /*1320*/  IADD3 R18, R18, 0x4, RZ ;  /* 0x0000000412127810 */ /* 0x000fe40007ffe0ff */
[----:B------:R-:W-:Y:S01]  /*1330*/  ISETP.LT.AND P2, PT, R14, 0x4, !P0 ;  /* 0x000000040e00780c */ /* 0x000fe20004741270 */
[----:B------:R-:W-:Y:S01]  /*1340*/  IMAD.WIDE R2, R0, R30, c[0x0][0x160] ;  /* 0x0000580000027625 */ /* 0x000fe200078e021e */
[----:B------:R-:W-:-:S02]  /*1350*/  IADD3.X R10, RZ, RZ, RZ, P3, !PT ;  /* 0x000000ffff0a7210 */ /* 0x000fc40001ffe4ff */
[C---:B------:R-:W-:Y:S02]  /*1360*/  SHF.L.U32 R11, R9.reuse, 0x2, RZ ;  /* 0x00000002090b7819 */ /* 0x040fe400000006ff */
[----:B------:R-:W-:Y:S02]  /*1370*/  LOP3.LUT R18, R18, UR4, RZ, 0xfc, !PT ;  /* 0x0000000412127c12 */ /* 0x000fe4000f8efcff */
[----:B------:R-:W-:-:S05]  /*1380*/  SHF.L.U64.HI R13, R9, 0x2, R10 ;  /* 0x00000002090d7819 */ /* 0x000fca000001020a */
[----:B------:R0:W2:Y:S01]  /*1390*/  @P2 LDG.E.EF.128 R4, [R2.64] ;  /* 0x0000000602042981 */ /* 0x0000a2000c0e1d00 */
[----:B------:R-:W-:Y:S01]  /*13a0*/  IMAD R18, R14, 0x900, R18 ;  /* 0x000009000e127824 */ /* 0x000fe200078e0212 */
[----:B------:R-:W-:Y:S02]  /*13b0*/  CS2R R8, SRZ ;  /* 0x0000000000087805 */ /* 0x000fe4000001ff00 */
[----:B------:R1:W-:Y:S01]  /*13c0*/  STL [R1+0x14c], R13 ;  /* 0x00014c0d01007387 */ /* 0x0003e20000100800 */
[----:B------:R-:W-:Y:S01]  /*13d0*/  CS2R R14, SRZ ;  /* 0x00000000000e7805 */ /* 0x000fe2000001ff00 */
[----:B0-----:R-:W-:Y:S02]  /*13e0*/  IADD3 R2, P3, R11, c[0x0][0x170], RZ ;  /* 0x00005c000b027a10 */ /* 0x001fe40007f7e0ff */
[----:B------:R0:W-:Y:S01]  /*13f0*/  STL [R1+0x5d4], R11 ;  /* 0x0005d40b01007387 */ /* 0x0001e20000100800 */
[----:B------:R-:W-:Y:S01]  /*1400*/  IMAD.WIDE R18, R18, R16, c[0x0][0x178] ;  /* 0x00005e0012127625 */ /* 0x000fe200078e0210 */
[----:B------:R-:W-:-:S02]  /*1410*/  IADD3.X R3, R13, c[0x0][0x174], RZ, P3, !PT ;  /* 0x00005d000d037a10 */ /* 0x000fc40001ffe4ff */
[----:B------:R-:W3:Y:S01]  /*1420*/  LDL R32, [R1+0x8a4] ;  /* 0x0008a40001207983 */ /* 0x000ee20000100800 */
[----:B-1----:R-:W-:Y:S01]  /*1430*/  CS2R R12, SRZ ;  /* 0x00000000000c7805 */ /* 0x002fe2000001ff00 */
[----:B0-----:R-:W-:-:S05]  /*1440*/  CS2R R10, SRZ ;  /* 0x00000000000a7805 */ /* 0x001fca000001ff00 */
[----:B------:R0:W4:Y:S04]  /*1450*/  @P2 LDG.E.EF.128 R12, [R18.64] ;  /* 0x00000006120c2981 */ /* 0x000128000c0e1d00 */
[----:B------:R1:W5:Y:S01]  /*1460*/  @!P0 LDG.E.EL.128 R8, [R2.64+0x10] ;  /* 0x0000100602088981 */ /* 0x000362000c2e1d00 */
[----:B------:R-:W-:Y:S01]  /*1470*/  CS2R R20, SRZ ;  /* 0x0000000000147805 */ /* 0x000fe2000001ff00 */
[----:B------:R-:W-:Y:S01]  /*1480*/  CS2R R22, SRZ ;  /* 0x0000000000167805 */ /* 0x000fe2000001ff00 */
[----:B------:R-:W-:Y:S01]  /*1490*/  CS2R R24, SRZ ;  /* 0x0000000000187805 */ /* 0x000fe2000001ff00 */
[----:B------:R-:W-:Y:S01]  /*14a0*/  CS2R R26, SRZ ;  /* 0x00000000001a7805 */ /* 0x000fe2000001ff00 */
[----:B0-----:R-:W-:-:S04]  /*14b0*/  IMAD.WIDE R18, R0, R16, c[0x0][0x178] ;  /* 0x00005e0000127625 */ /* 0x001fc800078e0210 */
[----:B-1----:R-:W-:Y:S01]  /*14c0*/  IMAD.WIDE.U32 R2, R33, R16, c[0x0][0x170] ;  /* 0x00005c0021027625 */ /* 0x002fe200078e0010 */
[----:B------:R-:W5:Y:S04]  /*14d0*/  @P2 LDG.E.EF.128 R24, [R18.64] ;  /* 0x0000000612182981 */ /* 0x000f68000c0e1d00 */
[----:B------:R0:W5:Y:S01]  /*14e0*/  @!P0 LDG.E.EL.128 R20, [R2.64] ;  /* 0x0000000602148981 */ /* 0x000162000c2e1d00 */
[----:B--2---:R-:W-:Y:S02]  /*14f0*/  SEL R6, R6, RZ, P2 ;  /* 0x000000ff06067207 */ /* 0x004fe40001000000 */
[----:B------:R-:W-:Y:S02]  /*1500*/  SEL R7, R7, RZ, P2 ;  /* 0x000000ff07077207 */ /* 0x000fe40001000000 */
[----:B0-----:R-:W-:-:S02]  /*1510*/  PRMT R2, R6, 0x7632, R2 ;  /* 0x0000763206027816 */ /* 0x001fc40000000002 */
[----:B------:R-:W-:Y:S02]  /*1520*/  PRMT R3, R7, 0x7632, R3 ;  /* 0x0000763207037816 */ /* 0x000fe40000000003 */
[----:B------:R-:W-:Y:S02]  /*1530*/  SHF.L.U32 R2, R2, 0x10, RZ ;  /* 0x0000001002027819 */ /* 0x000fe400000006ff */
[----:B------:R-:W-:Y:S02]  /*1540*/  SHF.L.U32 R3, R3, 0x10, RZ ;  /* 0x0000001003037819 */ /* 0x000fe400000006ff */
[----:B------:R-:W-:Y:S02]  /*1550*/  SEL R4, R4, RZ, P2 ;  /* 0x000000ff04047207 */ /* 0x000fe40001000000 */
[----:B------:R-:W-:Y:S01]  /*1560*/  SHF.L.U32 R6, R6, 0x10, RZ ;  /* 0x0000001006067819 */ /* 0x000fe200000006ff */
[----:B---3--:R-:W-:Y:S01]  /*1570*/  FMUL R2, R2, R32 ;  /* 0x0000002002027220 */ /* 0x008fe20000400000 */
[----:B----4-:R-:W-:-:S02]  /*1580*/  SEL R13, R13, RZ, P2 ;  /* 0x000000ff0d0d7207 */ /* 0x010fc40001000000 */
[----:B------:R-:W-:Y:S02]  /*1590*/  SEL R15, R15, RZ, P2 ;  /* 0x000000ff0f0f7207 */ /* 0x000fe40001000000 */
[----:B-----5:R-:W-:Y:S02]  /*15a0*/  SEL R9, R9, RZ, !P0 ;  /* 0x000000ff09097207 */ /* 0x020fe40004000000 */
[----:B------:R-:W-:Y:S01]  /*15b0*/  SEL R11, R11, RZ, !P0 ;  /* 0x000000ff0b0b7207 */ /* 0x000fe20004000000 */
[----:B------:R-:W-:Y:S01]  /*15c0*/  FMUL R13, R13, 48 ;  /* 0x424000000d0d7820 */ /* 0x000fe20000400000 */
[----:B------:R-:W-:Y:S01]  /*15d0*/  SEL R8, R8, RZ, !P0 ;  /* 0x000000ff08087207 */ /* 0x000fe20004000000 */
[----:B------:R-:W-:Y:S01]  /*15e0*/  FADD R9, R9, 1 ;  /* 0x3f80000009097421 */ /* 0x000fe20000000000 */
[----:B------:R-:W-:Y:S01]  /*15f0*/  SEL R12, R12, RZ, P2 ;  /* 0x000000ff0c0c7207 */ /* 0x000fe20001000000 */
[----:B------:R-:W-:Y:S01]  /*1600*/  FMUL R15, R15, 48 ;  /* 0x424000000f0f7820 */ /* 0x000fe20000400000 */
[-C--:B------:R-:W-:Y:S01]  /*1610*/  FMUL R3, R3, R32.reuse ;  /* 0x0000002003037220 */ /* 0x080fe20000400000 */
[----:B------:R-:W-:Y:S01]  /*1620*/  FADD R11, R11, 1 ;  /* 0x3f8000000b0b7421 */ /* 0x000fe20000000000 */
[----:B------:R-:W-:Y:S01]  /*1630*/  SEL R5, R5, RZ, P2 ;  /* 0x000000ff05057207 */ /* 0x000fe20001000000 */
[----:B------:R-:W-:Y:S01]  /*1640*/  FFMA R37, R2, R9, R13 ;  /* 0x0000000902257223 */ /* 0x000fe2000000000d */
[----:B------:R-:W-:Y:S01]  /*1650*/  PRMT R2, R4, 0x7632, R2 ;  /* 0x0000763204027816 */ /* 0x000fe20000000002 */
[----:B------:R-:W-:Y:S01]  /*1660*/  FMUL R6, R6, R32 ;  /* 0x0000002006067220 */ /* 0x000fe20000400000 */
[----:B------:R-:W-:Y:S01]  /*1670*/  SEL R10, R10, RZ, !P0 ;  /* 0x000000ff0a0a7207 */ /* 0x000fe20004000000 */
[----:B------:R-:W-:Y:S01]  /*1680*/  FMUL R12, R12, 48 ;  /* 0x424000000c0c7820 */ /* 0x000fe20000400000 */
[----:B------:R-:W-:Y:S01]  /*1690*/  SEL R14, R14, RZ, P2 ;  /* 0x000000ff0e0e7207 */ /* 0x000fe20001000000 */
[----:B------:R-:W-:Y:S01]  /*16a0*/  FADD R8, R8, 1 ;  /* 0x3f80000008087421 */ /* 0x000fe20000000000 */
[----:B------:R-:W-:Y:S01]  /*16b0*/  SHF.L.U32 R7, R7, 0x10, RZ ;  /* 0x0000001007077819 */ /* 0x000fe200000006ff */
[----:B------:R-:W-:Y:S01]  /*16c0*/  FFMA R28, R3, R11, R15 ;  /* 0x0000000b031c7223 */ /* 0x000fe2000000000f */
[----:B------:R-:W-:-:S02]  /*16d0*/  SEL R22, R22, RZ, !P0 ;  /* 0x000000ff16167207 */ /* 0x000fc40004000000 */
[----:B------:R-:W-:Y:S02]  /*16e0*/  SEL R26, R26, RZ, P2 ;  /* 0x000000ff1a1a7207 */ /* 0x000fe40001000000 */
[----:B------:R-:W-:Y:S02]  /*16f0*/  SHF.L.U32 R3, R5, 0x10, RZ ;  /* 0x0000001005037819 */ /* 0x000fe400000006ff */
[----:B------:R-:W-:Y:S02]  /*1700*/  SEL R20, R20, RZ, !P0 ;  /* 0x000000ff14147207 */ /* 0x000fe40004000000 */
[----:B------:R-:W-:Y:S02]  /*1710*/  SEL R24, R24, RZ, P2 ;  /* 0x000000ff18187207 */ /* 0x000fe40001000000 */
[----:B------:R-:W-:Y:S01]  /*1720*/  SHF.L.U32 R4, R4, 0x10, RZ ;  /* 0x0000001004047819 */ /* 0x000fe200000006ff */
[----:B------:R-:W-:Y:S01]  /*1730*/  FFMA R29, R6, R8, R12 ;  /* 0x00000008061d7223 */ /* 0x000fe2000000000c */
[----:B------:R-:W-:-:S02]  /*1740*/  SEL R21, R21, RZ, !P0 ;  /* 0x000000ff15157207 */ /* 0x000fc40004000000 */
[----:B------:R-:W-:Y:S02]  /*1750*/  SEL R25, R25, RZ, P2 ;  /* 0x000000ff19197207 */ /* 0x000fe40001000000 */
[----:B------:R-:W-:Y:S01]  /*1760*/  SHF.L.U32 R2, R2, 0x10, RZ ;  /* 0x0000001002027819 */ /* 0x000fe200000006ff */
[-C--:B------:R-:W-:Y:S01]  /*1770*/  FMUL R7, R7, R32.reuse ;  /* 0x0000002007077220 */ /* 0x080fe20000400000 */
[----:B------:R-:W-:Y:S01]  /*1780*/  FMUL R14, R14, 48 ;  /* 0x424000000e0e7820 */ /* 0x000fe20000400000 */
[----:B------:R-:W-:Y:S01]  /*1790*/  FADD R10, R10, 1 ;  /* 0x3f8000000a0a7421 */ /* 0x000fe20000000000 */
[----:B------:R-:W-:Y:S01]  /*17a0*/  FADD R22, R22, 1 ;  /* 0x3f80000016167421 */ /* 0x000fe20000000000 */
[----:B------:R-:W-:Y:S01]  /*17b0*/  FMUL R26, R26, 48 ;  /* 0x424000001a1a7820 */ /* 0x000fe20000400000 */
[-C--:B------:R-:W-:Y:S01]  /*17c0*/  FMUL R3, R3, R32.reuse ;  /* 0x0000002003037220 */ /* 0x080fe20000400000 */
[----:B------:R-:W-:Y:S01]  /*17d0*/  FADD R20, R20, 1 ;  /* 0x3f80000014147421 */ /* 0x000fe20000000000 */
[----:B------:R-:W-:Y:S01]  /*17e0*/  FMUL R24, R24, 48 ;  /* 0x4240000018187820 */ /* 0x000fe20000400000 */
[-C--:B------:R-:W-:Y:S01]  /*17f0*/  FMUL R4, R4, R32.reuse ;  /* 0x0000002004047220 */ /* 0x080fe20000400000 */
[----:B------:R-:W-:Y:S01]  /*1800*/  FADD R21, R21, 1 ;  /* 0x3f80000015157421 */ /* 0x000fe20000000000 */
[----:B------:R-:W-:Y:S01]  /*1810*/  FMUL R25, R25, 48 ;  /* 0x4240000019197820 */ /* 0x000fe20000400000 */
[----:B------:R-:W-:Y:S01]  /*1820*/  FMUL R2, R2, R32 ;  /* 0x0000002002027220 */ /* 0x000fe20000400000 */
[----:B------:R-:W-:Y:S01]  /*1830*/  FFMA R35, R7, R10, R14 ;  /* 0x0000000a07237223 */ /* 0x000fe2000000000e */
[----:B------:R-:W-:Y:S01]  /*1840*/  STL [R1+0xa38], R29 ;  /* 0x000a381d01007387 */ /* 0x000fe20000100800 */
[----:B------:R-:W-:Y:S01]  /*1850*/  FFMA R3, R3, R22, R26 ;  /* 0x0000001603037223 */ /* 0x000fe2000000001a */
[----:B------:R-:W-:-:S02]  /*1860*/  FFMA R36, R4, R20, R24 ;  /* 0x0000001404247223 */ /* 0x000fc40000000018 */
[----:B------:R-:W-:Y:S01]  /*1870*/  STL [R1+0xa34], R37 ;  /* 0x000a342501007387 */ /* 0x000fe20000100800 */
[----:B------:R-:W-:-:S03]  /*1880*/  FFMA R2, R2, R21, R25 ;  /* 0x0000001502027223 */ /* 0x000fc60000000019 */
[----:B------:R-:W-:Y:S04]  /*1890*/  STL [R1+0xa2c], R28 ;  /* 0x000a2c1c01007387 */ /* 0x000fe80000100800 */
[----:B------:R-:W-:Y:S01]  /*18a0*/  STL.64 [R1+0xd18], R28 ;  /* 0x000d181c01007387 */ /* 0x000fe20000100a00 */
[----:B------:R-:W-:-:S03]  /*18b0*/  SEL R11, R27, RZ, P2 ;  /* 0x000000ff1b0b7207 */ /* 0x000fc60001000000 */
[----:B------:R-:W-:Y:S01]  /*18c0*/  STL [R1+0xd58], R30 ;  /* 0x000d581e01007387 */ /* 0x000fe20000100800 */
[----:B------:R-:W-:-:S03]  /*18d0*/  CS2R R24, SRZ ;  /* 0x0000000000187805 */ /* 0x000fc6000001ff00 */
[----:B------:R-:W-:Y:S01]  /*18e0*/  STL [R1+0xa30], R35 ;  /* 0x000a302301007387 */ /* 0x000fe20000100800 */
[----:B------:R-:W-:-:S03]  /*18f0*/  CS2R R26, SRZ ;  /* 0x00000000001a7805 */ /* 0x000fc6000001ff00 */
[----:B------:R-:W-:Y:S04]  /*1900*/  STL [R1+0xa20], R3 ;  /* 0x000a200301007387 */ /* 0x000fe80000100800 */
[----:B------:R-:W-:Y:S04]  /*1910*/  STL [R1+0xa28], R36 ;  /* 0x000a282401007387 */ /* 0x000fe80000100800 */
[----:B------:R0:W-:Y:S02]  /*1920*/  STL [R1+0xa24], R2 ;  /* 0x000a240201007387 */ /* 0x0001e40000100800 */
[----:B0-----:R-:W-:-:S05]  /*1930*/  IMAD.WIDE.U32 R2, R33, R16, c[0x0][0x198] ;  /* 0x0000660021027625 */ /* 0x001fca00078e0010 */
[----:B------:R0:W2:Y:S01]  /*1940*/  @!P0 LDG.E.EL.128 R24, [R2.64] ;  /* 0x0000000602188981 */ /* 0x0000a2000c2e1d00 */
[----:B------:R-:W-:Y:S02]  /*1950*/  PRMT R12, R5, 0x7632, R12 ;  /* 0x00007632050c7816 */ /* 0x000fe4000000000c */
[----:B------:R-:W-:Y:S02]  /*1960*/  SEL R10, R23, RZ, !P0 ;  /* 0x000000ff170a7207 */ /* 0x000fe40004000000 */
[----:B------:R-:W-:Y:S01]  /*1970*/  SHF.L.U32 R12, R12, 0x10, RZ ;  /* 0x000000100c0c7819 */ /* 0x000fe200000006ff */
[----:B------:R-:W-:Y:S01]  /*1980*/  FMUL R11, R11, 48 ;  /* 0x424000000b0b7820 */ /* 0x000fe20000400000 */
[----:B------:R-:W-:Y:S01]  /*1990*/  MOV R17, RZ ;  /* 0x000000ff00117202 */ /* 0x000fe20000000f00 */
[----:B------:R-:W-:Y:S02]  /*19a0*/  FADD R10, R10, 1 ;  /* 0x3f8000000a0a7421 */ /* 0x000fe40000000000 */
[----:B------:R-:W-:Y:S01]  /*19b0*/  FMUL R12, R12, R32 ;  /* 0x000000200c0c7220 */ /* 0x000fe20000400000 */
[----:B------:R-:W-:Y:S01]  /*19c0*/  MOV R13, RZ ;  /* 0x000000ff000d7202 */ /* 0x000fe20000000f00 */
[----:B------:R-:W-:-:S02]  /*19d0*/  CS2R R14, SRZ ;  /* 0x00000000000e7805 */ /* 0x000fc4000001ff00 */
[----:B------:R-:W-:Y:S01]  /*19e0*/  FFMA R10, R12, R10, R11 ;  /* 0x0000000a0c0a7223 */ /* 0x000fe2000000000b */
[----:B------:R-:W-:Y:S01]  /*19f0*/  MOV R12, R17 ;  /* 0x00000011000c7202 */ /* 0x000fe20000000f00 */
[CC--:B------:R-:W-:Y:S01]  /*1a00*/  IMAD.WIDE.U32 R4, R33.reuse, R16.reuse, c[0x0][0x1b0] ;  /* 0x00006c0021047625 */ /* 0x0c0fe200078e0010 */
[----:B------:R-:W-:Y:S01]  /*1a10*/  STL [R1+0xa0], R17 ;  /* 0x0000a01101007387 */ /* 0x000fe20000100800 */
[----:B------:R-:W-:Y:S01]  /*1a20*/  CS2R R28, SRZ ;  /* 0x00000000001c7805 */ /* 0x000fe2000001ff00 */
[----:B------:R-:W-:Y:S02]  /*1a30*/  CS2R R30, SRZ ;  /* 0x00000000001e7805 */ /* 0x000fe4000001ff00 */
[----:B------:R-:W-:Y:S01]  /*1a40*/  STL [R1+0xa4], R13 ;  /* 0x0000a40d01007387 */ /* 0x000fe20000100800 */
[----:B------:R-:W-:-:S03]  /*1a50*/  IMAD.WIDE.U32 R8, R33, R16, c[0x0][0x1e8] ;  /* 0x00007a0021087625 */ /* 0x000fc600078e0010 */
[----:B------:R-:W-:Y:S04]  /*1a60*/  STL [R1+0xa8], R14 ;  /* 0x0000a80e01007387 */ /* 0x000fe80000100800 */
[----:B------:R1:W-:Y:S01]  /*1a70*/  STL [R1+0xac], R15 ;  /* 0x0000ac0f01007387 */ /* 0x0003e20000100800 */
[----:B0-----:R-:W-:-:S03]  /*1a80*/  CS2R R2, SRZ ;  /* 0x0000000000027805 */ /* 0x001fc6000001ff00 */
[----:B------:R0:W-:Y:S01]  /*1a90*/  STL [R1+0xa1c], R10 ;  /* 0x000a1c0a01007387 */ /* 0x0001e20000100800 */
[----:B------:R-:W-:-:S03]  /*1aa0*/  CS2R R20, SRZ ;  /* 0x0000000000147805 */ /* 0x000fc6000001ff00 */
[----:B------:R3:W4:Y:S04]  /*1ab0*/  @!P0 LDG.E.EL.128 R28, [R8.64] ;  /* 0x00000006081c8981 */ /* 0x000728000c2e1d00 */
[----:B-1----:R1:W5:Y:S01]  /*1ac0*/  @!P0 LDG.E.EL.128 R12, [R4.64] ;  /* 0x00000006040c8981 */ /* 0x002362000c2e1d00 */
[----:B0-----:R-:W-:Y:S01]  /*1ad0*/  CS2R R10, SRZ ;  /* 0x00000000000a7805 */ /* 0x001fe2000001ff00 */
[----:B------:R-:W-:Y:S01]  /*1ae0*/  CS2R R22, SRZ ;  /* 0x0000000000167805 */ /* 0x000fe2000001ff00 */
[----:B-1----:R-:W-:Y:S01]  /*1af0*/  CS2R R4, SRZ ;  /* 0x0000000000047805 */ /* 0x002fe2000001ff00 */
[----:B---3--:R-:W-:Y:S01]  /*1b00*/  CS2R R8, SRZ ;  /* 0x0000000000087805 */ /* 0x008fe2000001ff00 */
[----:B------:R-:W-:-:S05]  /*1b10*/  IMAD.WIDE.U32 R6, R33, R16, c[0x0][0x1d0] ;  /* 0x0000740021067625 */ /* 0x000fca00078e0010 */
[----:B------:R-:W3:Y:S04]  /*1b20*/  @!P0 LDG.E.EL.128 R20, [R6.64] ;  /* 0x0000000606148981 */ /* 0x000ee8000c2e1d00 */
[----:B--2---:R-:W-:Y:S04]  /*1b30*/  STL [R1+0xd4], R25 ;  /* 0x0000d41901007387 */ /* 0x004fe80000100800 */
[----:B------:R-:W-:Y:S04]  /*1b40*/  STL.64 [R1+0xd8], R26 ;  /* 0x0000d81a01007387 */ /* 0x000fe80000100a00 */
[----:B------:R-:W-:Y:S04]  /*1b50*/  STL [R1+0xd40], R24 ;  /* 0x000d401801007387 */ /* 0x000fe80000100800 */
[----:B------:R-:W-:Y:S04]  /*1b60*/  STL [R1+0x10], R5 ;  /* 0x0000100501007387 */ /* 0x000fe80000100800 */
[----:B------:R-:W-:Y:S04]  /*1b70*/  STL [R1+0x14], R4 ;  /* 0x0000140401007387 */ /* 0x000fe80000100800 */
[----:B------:R-:W-:Y:S04]  /*1b80*/  STL [R1+0x18], R3 ;  /* 0x0000180301007387 */ /* 0x000fe80000100800 */
[----:B------:R-:W-:Y:S04]  /*1b90*/  STL [R1+0x1c], R2 ;  /* 0x00001c0201007387 */ /* 0x000fe80000100800 */
[----:B------:R0:W-:Y:S04]  /*1ba0*/  STL.64 [R1+0xda8], R10 ;  /* 0x000da80a01007387 */ /* 0x0001e80000100a00 */
[----:B------:R1:W-:Y:S01]  /*1bb0*/  STL.64 [R1+0xda0], R8 ;  /* 0x000da00801007387 */ /* 0x0003e20000100a00 */
[----:B0-----:R-:W-:-:S02]  /*1bc0*/  MOV R10, R3 ;  /* 0x00000003000a7202 */ /* 0x001fc40000000f00 */
[----:B------:R-:W-:Y:S01]  /*1bd0*/  MOV R11, R2 ;  /* 0x00000002000b7202 */ /* 0x000fe20000000f00 */
[----:B------:R-:W-:Y:S01]  /*1be0*/  IMAD.WIDE.U32 R2, R33, R16, c[0x0][0x208] ;  /* 0x0000820021027625 */ /* 0x000fe200078e0010 */
[----:B-1----:R-:W-:Y:S02]  /*1bf0*/  MOV R8, R5 ;  /* 0x0000000500087202 */ /* 0x002fe40000000f00 */
[----:B------:R-:W-:-:S06]  /*1c00*/  MOV R9, R4 ;  /* 0x0000000400097202 */ /* 0x000fcc0000000f00 */
[----:B------:R-:W2:Y:S04]  /*1c10*/  @!P0 LDG.E.EL.128 R8, [R2.64] ;  /* 0x0000000602088981 */ /* 0x000ea8000c2e1d00 */
[----:B----4-:R-:W-:Y:S04]  /*1c20*/  STL.64 [R1+0x40], R28 ;  /* 0x0000401c01007387 */ /* 0x010fe80000100a00 */
[----:B------:R-:W-:Y:S04]  /*1c30*/  STL.64 [R1+0x48], R30 ;  /* 0x0000481e01007387 */ /* 0x000fe80000100a00 */
[----:B---3--:R-:W-:Y:S04]  /*1c40*/  STL.64 [R1+0x70], R20 ;  /* 0x0000701401007387 */ /* 0x008fe80000100a00 */
[----:B-----5:R-:W-:Y:S04]  /*1c50*/  @!P0 STL.64 [R1+0xa0], R12 ;  /* 0x0000a00c01008387 */ /* 0x020fe80000100a00 */
[----:B------:R-:W-:Y:S04]  /*1c60*/  @!P0 STL.64 [R1+0xa8], R14 ;  /* 0x0000a80e01008387 */ /* 0x000fe80000100a00 */
[----:B------:R-:W-:Y:S04]  /*1c70*/  STL.64 [R1+0x78], R22 ;  /* 0x0000781601007387 */ /* 0x000fe80000100a00 */
[----:B--2---:R-:W-:Y:S04]  /*1c80*/  @!P0 STL.64 [R1+0x10], R8 ;  /* 0x0000100801008387 */ /* 0x004fe80000100a00 */
[----:B------:R0:W-:Y:S04]  /*1c90*/  @!P0 STL.64 [R1+0x18], R10 ;  /* 0x0000180a01008387 */ /* 0x0001e80000100a00 */
[----:B0-----:R0:W2:Y:S04]  /*1ca0*/  LDL.LU.64 R10, [R1+0xda8] ;  /* 0x000da800010a7983 */ /* 0x0010a80000300a00 */
[----:B------:R0:W2:Y:S01]  /*1cb0*/  LDL.LU.64 R8, [R1+0xda0] ;  /* 0x000da00001087983 */ /* 0x0000a20000300a00 */
[----:B------:R-:W-:Y:S01]  /*1cc0*/  IMAD.WIDE.U32 R4, R33, R16, c[0x0][0x220] ;  /* 0x0000880021047625 */ /* 0x000fe200078e0010 */
[----:B------:R-:W-:Y:S01]  /*1cd0*/  CS2R R28, SRZ ;  /* 0x00000000001c7805 */ /* 0x000fe2000001ff00 */
[----:B------:R-:W-:-:S02]  /*1ce0*/  CS2R R30, SRZ ;  /* 0x00000000001e7805 */ /* 0x000fc4000001ff00 */
[----:B------:R-:W-:-:S05]  /*1cf0*/  IMAD.WIDE.U32 R6, R33, R16, c[0x0][0x240] ;  /* 0x0000900021067625 */ /* 0x000fca00078e0010 */
[----:B------:R-:W3:Y:S04]  /*1d00*/  @!P0 LDG.E.EL.128 R28, [R6.64] ;  /* 0x00000006061c8981 */ /* 0x000ee8000c2e1d00 */
[----:B--2---:R1:W2:Y:S01]  /*1d10*/  @!P0 LDG.E.EL.128 R8, [R4.64] ;  /* 0x0000000604088981 */ /* 0x0042a2000c2e1d00 */
[----:B------:R-:W-:Y:S01]  /*1d20*/  CS2R R2, SRZ ;  /* 0x0000000000027805 */ /* 0x000fe2000001ff00 */
[----:B-1----:R-:W-:Y:S01]  /*1d30*/  CS2R R4, SRZ ;  /* 0x0000000000047805 */ /* 0x002fe2000001ff00 */
[----:B------:R-:W-:Y:S01]  /*1d40*/  CS2R R24, SRZ ;  /* 0x0000000000187805 */ /* 0x000fe2000001ff00 */
[----:B------:R-:W-:Y:S01]  /*1d50*/  CS2R R26, SRZ ;  /* 0x00000000001a7805 */ /* 0x000fe2000001ff00 */
[----:B------:R-:W-:Y:S01]  /*1d60*/  IMAD.WIDE.U32 R12, R33, R16, c[0x0][0x258] ;  /* 0x00009600210c7625 */ /* 0x000fe200078e0010 */
[----:B------:R-:W-:Y:S01]  /*1d70*/  CS2R R20, SRZ ;  /* 0x0000000000147805 */ /* 0x000fe2000001ff00 */
[----:B------:R-:W-:-:S02]  /*1d80*/  CS2R R22, SRZ ;  /* 0x0000000000167805 */ /* 0x000fc4000001ff00 */
[----:B------:R-:W-:Y:S01]  /*1d90*/  IMAD.WIDE.U32 R14, R33, R16, c[0x0][0x278] ;  /* 0x00009e00210e7625 */ /* 0x000fe200078e0010 */
[----:B------:R-:W4:Y:S04]  /*1da0*/  @!P0 LDG.E.EL.128 R24, [R12.64] ;  /* 0x000000060c188981 */ /* 0x000f28000c2e1d00 */
[----:B------:R-:W5:Y:S04]  /*1db0*/  @!P0 LDG.E.EL.128 R20, [R14.64] ;  /* 0x000000060e148981 */ /* 0x000f68000c2e1d00 */
[----:B--2---:R-:W-:Y:S04]  /*1dc0*/  STL [R1+0xc1c], R8 ;  /* 0x000c1c0801007387 */ /* 0x004fe80000100800 */
[----:B------:R-:W-:Y:S04]  /*1dd0*/  STL [R1+0xc18], R9 ;  /* 0x000c180901007387 */ /* 0x000fe80000100800 */
[----:B------:R-:W-:Y:S04]  /*1de0*/  STL [R1+0xc14], R10 ;  /* 0x000c140a01007387 */ /* 0x000fe80000100800 */
[----:B------:R-:W-:Y:S04]  /*1df0*/  STL [R1+0xc10], R11 ;  /* 0x000c100b01007387 */ /* 0x000fe80000100800 */
[----:B------:R-:W-:Y:S04]  /*1e00*/  STL [R1+0x1f0], R5 ;  /* 0x0001f00501007387 */ /* 0x000fe80000100800 */
[----:B---3--:R1:W-:Y:S04]  /*1e10*/  STL.64 [R1+0x180], R28 ;  /* 0x0001801c01007387 */ /* 0x0083e80000100a00 */
[----:B------:R2:W-:Y:S04]  /*1e20*/  STL.64 [R1+0x188], R30 ;  /* 0x0001881e01007387 */ /* 0x0005e80000100a00 */
[----:B------:R-:W-:Y:S01]  /*1e30*/  STL [R1+0x1f4], R4 ;  /* 0x0001f40401007387 */ /* 0x000fe20000100800 */
[----:B-1----:R-:W-:-:S03]  /*1e40*/  CS2R R28, SRZ ;  /* 0x00000000001c7805 */ /* 0x002fc6000001ff00 */
[----:B------:R-:W-:Y:S01]  /*1e50*/  STL [R1+0x1f8], R3 ;  /* 0x0001f80301007387 */ /* 0x000fe20000100800 */
[----:B--2---:R-:W-:-:S03]  /*1e60*/  CS2R R30, SRZ ;  /* 0x00000000001e7805 */ /* 0x004fc6000001ff00 */
[----:B------:R-:W-:Y:S04]  /*1e70*/  STL [R1+0x1fc], R2 ;  /* 0x0001fc0201007387 */ /* 0x000fe80000100800 */
[----:B------:R1:W-:Y:S04]  /*1e80*/  STL.64 [R1+0xd98], R30 ;  /* 0x000d981e01007387 */ /* 0x0003e80000100a00 */
[----:B------:R2:W-:Y:S01]  /*1e90*/  STL.64 [R1+0xd90], R28 ;  /* 0x000d901c01007387 */ /* 0x0005e20000100a00 */
[----:B-1----:R-:W-:Y:S02]  /*1ea0*/  MOV R30, R3 ;  /* 0x00000003001e7202 */ /* 0x002fe40000000f00 */
[----:B------:R-:W-:Y:S01]  /*1eb0*/  MOV R31, R2 ;  /* 0x00000002001f7202 */ /* 0x000fe20000000f00 */
[----:B------:R-:W-:Y:S01]  /*1ec0*/  IMAD.WIDE.U32 R2, R33, R16, c[0x0][0x290] ;  /* 0x0000a40021027625 */ /* 0x000fe200078e0010 */
[----:B--2---:R-:W-:-:S02]  /*1ed0*/  MOV R28, R5 ;  /* 0x00000005001c7202 */ /* 0x004fc40000000f00 */
[----:B------:R-:W-:-:S06]  /*1ee0*/  MOV R29, R4 ;  /* 0x00000004001d7202 */ /* 0x000fcc0000000f00 */
[----:B------:R-:W2:Y:S04]  /*1ef0*/  @!P0 LDG.E.EL.128 R28, [R2.64] ;  /* 0x00000006021c8981 */ /* 0x000ea8000c2e1d00 */
[----:B----4-:R-:W-:Y:S04]  /*1f00*/  STL.64 [R1+0x190], R24 ;  /* 0x0001901801007387 */ /* 0x010fe80000100a00 */
[----:B------:R-:W-:Y:S04]  /*1f10*/  STL.64 [R1+0x198], R26 ;  /* 0x0001981a01007387 */ /* 0x000fe80000100a00 */
[----:B-----5:R-:W-:Y:S04]  /*1f20*/  STL.64 [R1+0x1e0], R20 ;  /* 0x0001e01401007387 */ /* 0x020fe80000100a00 */
[----:B------:R-:W-:Y:S04]  /*1f30*/  STL.64 [R1+0x1e8], R22 ;  /* 0x0001e81601007387 */ /* 0x000fe80000100a00 */
[----:B--2---:R-:W-:Y:S04]  /*1f40*/  @!P0 STL.64 [R1+0x1f0], R28 ;  /* 0x0001f01c01008387 */ /* 0x004fe80000100a00 */
[----:B------:R1:W-:Y:S04]  /*1f50*/  @!P0 STL.64 [R1+0x1f8], R30 ;  /* 0x0001f81e01008387 */ /* 0x0003e80000100a00 */
[----:B-1----:R0:W2:Y:S04]  /*1f60*/  LDL.LU.64 R30, [R1+0xd98] ;  /* 0x000d9800011e7983 */ /* 0x0020a80000300a00 */
[----:B------:R0:W2:Y:S01]  /*1f70*/  LDL.LU.64 R28, [R1+0xd90] ;  /* 0x000d9000011c7983 */ /* 0x0000a20000300a00 */
[----:B------:R-:W-:-:S05]  /*1f80*/  IMAD.WIDE.U32 R4, R33, R16, c[0x0][0x2b0] ;  /* 0x0000ac0021047625 */ /* 0x000fca00078e0010 */
[----:B--2---:R1:W2:Y:S01]  /*1f90*/  @!P0 LDG.E.EL.128 R28, [R4.64] ;  /* 0x00000006041c8981 */ /* 0x0042a2000c2e1d00 */
[----:B------:R-:W-:Y:S01]  /*1fa0*/  CS2R R2, SRZ ;  /* 0x0000000000027805 */ /* 0x000fe2000001ff00 */
[----:B-1----:R-:W-:Y:S01]  /*1fb0*/  CS2R R4, SRZ ;  /* 0x0000000000047805 */ /* 0x002fe2000001ff00 */
[----:B------:R-:W-:-:S04]  /*1fc0*/  CS2R R24, SRZ ;  /* 0x0000000000187805 */ /* 0x000fc8000001ff00 */
[----:B------:R-:W-:Y:S01]  /*1fd0*/  STL [R1+0x300], R5 ;  /* 0x0003000501007387 */ /* 0x000fe20000100800 */
[----:B------:R-:W-:Y:S01]  /*1fe0*/  CS2R R26, SRZ ;  /* 0x00000000001a7805 */ /* 0x000fe2000001ff00 */
[CC--:B------:R-:W-:Y:S01]  /*1ff0*/  IMAD.WIDE.U32 R6, R33.reuse, R16.reuse, c[0x0][0x2c8] ;  /* 0x0000b20021067625 */ /* 0x0c0fe200078e0010 */
[----:B------:R-:W-:Y:S01]  /*2000*/  CS2R R20, SRZ ;  /* 0x0000000000147805 */ /* 0x000fe2000001ff00 */
[----:B------:R-:W-:Y:S01]  /*2010*/  CS2R R22, SRZ ;  /* 0x0000000000167805 */ /* 0x000fe2000001ff00 */
[----:B------:R-:W-:Y:S01]  /*2020*/  CS2R R8, SRZ ;  /* 0x0000000000087805 */ /* 0x000fe2000001ff00 */
[CC--:B------:R-:W-:Y:S01]  /*2030*/  IMAD.WIDE.U32 R12, R33.reuse, R16.reuse, c[0x0][0x2e8] ;  /* 0x0000ba00210c7625 */ /* 0x0c0fe200078e0010 */
[----:B------:R-:W-:Y:S01]  /*2040*/  CS2R R10, SRZ ;  /* 0x00000000000a7805 */ /* 0x000fe2000001ff00 */
[----:B------:R-:W3:Y:S02]  /*2050*/  @!P0 LDG.E.EL.128 R24, [R6.64] ;  /* 0x0000000606188981 */ /* 0x000ee4000c2e1d00 */
[----:B------:R-:W-:-:S02]  /*2060*/  IMAD.WIDE.U32 R14, R33, R16, c[0x0][0x300] ;  /* 0x0000c000210e7625 */ /* 0x000fc400078e0010 */
[----:B------:R-:W4:Y:S04]  /*2070*/  @!P0 LDG.E.EL.128 R20, [R12.64] ;  /* 0x000000060c148981 */ /* 0x000f28000c2e1d00 */
[----:B------:R-:W5:Y:S04]  /*2080*/  @!P0 LDG.E.EL.128 R8, [R14.64] ;  /* 0x000000060e088981 */ /* 0x000f68000c2e1d00 */
[----:B--2---:R1:W-:Y:S04]  /*2090*/  STL.64 [R1+0x240], R28 ;  /* 0x0002401c01007387 */ /* 0x0043e80000100a00 */
        /* <DEDUP_REMOVED lines=14> */
[----:B---3--:R-:W-:Y:S04]  /*2180*/  STL.64 [R1+0x250], R24 ;  /* 0x0002501801007387 */ /* 0x008fe80000100a00 */
[----:B------:R-:W-:Y:S04]  /*2190*/  STL.64 [R1+0x258], R26 ;  /* 0x0002581a01007387 */ /* 0x000fe80000100a00 */
        /* <DEDUP_REMOVED lines=92> */
[----:B------:R-:W-:Y:S01]  /*2760*/  IMAD.WIDE.U32 R4, R33, R16, c[0x0][0x450] ;  /* 0x0001140021047625 */ /* 0x000fe200078e0010 */
[----:B------:R-:W-:Y:S01]  /*2770*/  CS2R R24, SRZ ;  /* 0x0000000000187805 */ /* 0x000fe2000001ff00 */
[----:B------:R-:W-:-:S02]  /*2780*/  CS2R R26, SRZ ;  /* 0x00000000001a7805 */ /* 0x000fc4000001ff00 */
[----:B------:R-:W-:-:S05]  /*2790*/  IMAD.WIDE.U32 R6, R33, R16, c[0x0][0x470] ;  /* 0x00011c0021067625 */ /* 0x000fca00078e0010 */
[----:B------:R1:W3:Y:S04]  /*27a0*/  @!P0 LDG.E.EL.128 R24, [R6.64] ;  /* 0x0000000606188981 */ /* 0x0002e8000c2e1d00 */
[----:B--2---:R-:W2:Y:S01]  /*27b0*/  @!P0 LDG.E.EL.128 R28, [R4.64] ;  /* 0x00000006041c8981 */ /* 0x004ea2000c2e1d00 */
[----:B------:R-:W-:Y:S01]  /*27c0*/  CS2R R20, SRZ ;  /* 0x0000000000147805 */ /* 0x000fe2000001ff00 */
[----:B------:R-:W-:Y:S01]  /*27d0*/  CS2R R22, SRZ ;  /* 0x0000000000167805 */ /* 0x000fe2000001ff00 */
[CC--:B------:R-:W-:Y:S01]  /*27e0*/  IMAD.WIDE.U32 R12, R33.reuse, R16.reuse, c[0x0][0x488] ;  /* 0x00012200210c7625 */ /* 0x0c0fe200078e0010 */
[----:B------:R-:W-:Y:S01]  /*27f0*/  CS2R R8, SRZ ;  /* 0x0000000000087805 */ /* 0x000fe2000001ff00 */
[----:B------:R-:W-:Y:S01]  /*2800*/  CS2R R10, SRZ ;  /* 0x00000000000a7805 */ /* 0x000fe2000001ff00 */
[----:B------:R-:W-:Y:S01]  /*2810*/  MOV R32, RZ ;  /* 0x000000ff00207202 */ /* 0x000fe20000000f00 */
[CC--:B------:R-:W-:Y:S01]  /*2820*/  IMAD.WIDE.U32 R14, R33.reuse, R16.reuse, c[0x0][0x4a8] ;  /* 0x00012a00210e7625 */ /* 0x0c0fe200078e0010 */
[----:B------:R-:W4:Y:S03]  /*2830*/  @!P0 LDG.E.EL.128 R20, [R12.64] ;  /* 0x000000060c148981 */ /* 0x000f26000c2e1d00 */
[CC--:B------:R-:W-:Y:S01]  /*2840*/  IMAD.WIDE.U32 R2, R33.reuse, R16.reuse, c[0x0][0x4c0] ;  /* 0x0001300021027625 */ /* 0x0c0fe200078e0010 */
[----:B------:R-:W5:Y:S03]  /*2850*/  @!P0 LDG.E.EL.128 R8, [R14.64] ;  /* 0x000000060e088981 */ /* 0x000f66000c2e1d00 */
[----:B-1----:R-:W-:Y:S01]  /*2860*/  IMAD.WIDE.U32 R6, R33, R16, c[0x0][0x4f8] ;  /* 0x00013e0021067625 */ /* 0x002fe200078e0010 */
[----:B--2---:R1:W-:Y:S04]  /*2870*/  STL.64 [R1+0x4c0], R28 ;  /* 0x0004c01c01007387 */ /* 0x0043e80000100a00 */
[----:B------:R2:W-:Y:S04]  /*2880*/  STL.64 [R1+0x4c8], R30 ;  /* 0x0004c81e01007387 */ /* 0x0005e80000100a00 */
[----:B------:R-:W-:Y:S01]  /*2890*/  STL [R1+0x5e0], R32 ;  /* 0x0005e02001007387 */ /* 0x000fe20000100800 */
[----:B-1----:R-:W-:Y:S01]  /*28a0*/  CS2R R28, SRZ ;  /* 0x00000000001c7805 */ /* 0x002fe2000001ff00 */
[----:B--2---:R-:W-:-:S02]  /*28b0*/  CS2R R30, SRZ ;  /* 0x00000000001e7805 */ /* 0x004fc4000001ff00 */
[----:B---3--:R1:W-:Y:S04]  /*28c0*/  STL.64 [R1+0x520], R24 ;  /* 0x0005201801007387 */ /* 0x0083e80000100a00 */
[----:B------:R2:W-:Y:S04]  /*28d0*/  STL.64 [R1+0x528], R26 ;  /* 0x0005281a01007387 */ /* 0x0005e80000100a00 */
[----:B------:R-:W3:Y:S01]  /*28e0*/  @!P0 LDG.E.EL.128 R28, [R2.64] ;  /* 0x00000006021c8981 */ /* 0x000ee2000c2e1d00 */
[----:B-1----:R-:W-:Y:S01]  /*28f0*/  CS2R R24, SRZ ;  /* 0x0000000000187805 */ /* 0x002fe2000001ff00 */
[----:B--2---:R-:W-:-:S06]  /*2900*/  CS2R R26, SRZ ;  /* 0x00000000001a7805 */ /* 0x004fcc000001ff00 */
[----:B------:R-:W2:Y:S01]  /*2910*/  @!P0 LDG.E.EL.128 R24, [R6.64] ;  /* 0x0000000606188981 */ /* 0x000ea2000c2e1d00 */
[----:B------:R-:W-:-:S03]  /*2920*/  CS2R R18, SRZ ;  /* 0x0000000000127805 */ /* 0x000fc6000001ff00 */
[----:B------:R-:W-:Y:S04]  /*2930*/  STL [R1+0x5e4], R17 ;  /* 0x0005e41101007387 */ /* 0x000fe80000100800 */
[----:B------:R-:W-:Y:S04]  /*2940*/  STL [R1+0x5e8], R18 ;  /* 0x0005e81201007387 */ /* 0x000fe80000100800 */
[----:B------:R-:W-:Y:S04]  /*2950*/  STL [R1+0x5ec], R19 ;  /* 0x0005ec1301007387 */ /* 0x000fe80000100800 */
[----:B----4-:R-:W-:Y:S04]  /*2960*/  STL.64 [R1+0x530], R20 ;  /* 0x0005301401007387 */ /* 0x010fe80000100a00 */
[----:B------:R-:W-:Y:S04]  /*2970*/  STL.64 [R1+0x538], R22 ;  /* 0x0005381601007387 */ /* 0x000fe80000100a00 */
[----:B-----5:R-:W-:Y:S04]  /*2980*/  STL.64 [R1+0x580], R8 ;  /* 0x0005800801007387 */ /* 0x020fe80000100a00 */
[----:B------:R-:W-:Y:S04]  /*2990*/  STL.64 [R1+0x588], R10 ;  /* 0x0005880a01007387 */ /* 0x000fe80000100a00 */
[----:B---3--:R-:W-:Y:S04]  /*29a0*/  STL.64 [R1+0x5a0], R28 ;  /* 0x0005a01c01007387 */ /* 0x008fe80000100a00 */
[----:B------:R1:W-:Y:S04]  /*29b0*/  STL.64 [R1+0x5a8], R30 ;  /* 0x0005a81e01007387 */ /* 0x0003e80000100a00 */
[----:B-1----:R-:W3:Y:S04]  /*29c0*/  LDL.LU R30, [R1+0xd58] ;  /* 0x000d5800011e7983 */ /* 0x002ee80000300800 */
[----:B------:R-:W-:Y:S04]  /*29d0*/  STL [R1+0xe0], RZ ;  /* 0x0000e0ff01007387 */ /* 0x000fe80000100800 */
[----:B------:R-:W-:Y:S04]  /*29e0*/  STL [R1+0xe4], RZ ;  /* 0x0000e4ff01007387 */ /* 0x000fe80000100800 */
[----:B------:R-:W-:Y:S04]  /*29f0*/  STL [R1+0xe8], RZ ;  /* 0x0000e8ff01007387 */ /* 0x000fe80000100800 */
[----:B------:R-:W-:Y:S04]  /*2a00*/  STL [R1+0xec], RZ ;  /* 0x0000ecff01007387 */ /* 0x000fe80000100800 */
[----:B--2---:R1:W-:Y:S04]  /*2a10*/  STL.64 [R1+0x610], R24 ;  /* 0x0006101801007387 */ /* 0x0043e80000100a00 */
[----:B------:R2:W-:Y:S01]  /*2a20*/  STL.64 [R1+0x618], R26 ;  /* 0x0006181a01007387 */ /* 0x0005e20000100a00 */
[----:B-1----:R-:W-:Y:S01]  /*2a30*/  CS2R R24, SRZ ;  /* 0x0000000000187805 */ /* 0x002fe2000001ff00 */
[----:B--2---:R-:W-:-:S05]  /*2a40*/  CS2R R26, SRZ ;  /* 0x00000000001a7805 */ /* 0x004fca000001ff00 */
[----:B------:R-:W-:Y:S04]  /*2a50*/  STL.64 [R1+0xd50], R26 ;  /* 0x000d501a01007387 */ /* 0x000fe80000100a00 */
[----:B------:R1:W-:Y:S04]  /*2a60*/  STL.64 [R1+0xd48], R24 ;  /* 0x000d481801007387 */ /* 0x0003e80000100a00 */
[----:B-1----:R0:W2:Y:S04]  /*2a70*/  LDL.64 R24, [R1+0xe0] ;  /* 0x0000e00001187983 */ /* 0x0020a80000100a00 */
[----:B------:R0:W2:Y:S01]  /*2a80*/  LDL.LU.64 R26, [R1+0xe8] ;  /* 0x0000e800011a7983 */ /* 0x0000a20000300a00 */
[----:B------:R-:W-:Y:S01]  /*2a90*/  CS2R R20, SRZ ;  /* 0x0000000000147805 */ /* 0x000fe2000001ff00 */
[----:B------:R-:W-:Y:S01]  /*2aa0*/  CS2R R22, SRZ ;  /* 0x0000000000167805 */ /* 0x000fe2000001ff00 */
[----:B------:R-:W-:Y:S01]  /*2ab0*/  CS2R R8, SRZ ;  /* 0x0000000000087805 */ /* 0x000fe2000001ff00 */
[----:B------:R-:W-:Y:S01]  /*2ac0*/  CS2R R10, SRZ ;  /* 0x00000000000a7805 */ /* 0x000fe2000001ff00 */
[----:B------:R-:W-:-:S04]  /*2ad0*/  IMAD.WIDE.U32 R12, R33, R16, c[0x0][0x518] ;  /* 0x00014600210c7625 */ /* 0x000fc800078e0010 */
[CC--:B------:R-:W-:Y:S01]  /*2ae0*/  IMAD.WIDE.U32 R14, R33.reuse, R16.reuse, c[0x0][0x530] ;  /* 0x00014c00210e7625 */ /* 0x0c0fe200078e0010 */
[----:B------:R-:W4:Y:S03]  /*2af0*/  @!P0 LDG.E.EL.128 R20, [R12.64] ;  /* 0x000000060c148981 */ /* 0x000f26000c2e1d00 */
[----:B------:R-:W-:Y:S01]  /*2b00*/  IMAD.WIDE.U32 R4, R33, R16, c[0x0][0x4e0] ;  /* 0x0001380021047625 */ /* 0x000fe200078e0010 */
[----:B------:R-:W-:Y:S01]  /*2b10*/  MOV R16, R32 ;  /* 0x0000002000107202 */ /* 0x000fe20000000f00 */
[----:B------:R3:W5:Y:S05]  /*2b20*/  @!P0 LDG.E.EL.128 R8, [R14.64] ;  /* 0x000000060e088981 */ /* 0x00076a000c2e1d00 */
[----:B------:R-:W5:Y:S01]  /*2b30*/  @!P0 LDG.E.EL.128 R16, [R4.64] ;  /* 0x0000000604108981 */ /* 0x000f62000c2e1d00 */
[----:B---3--:R-:W-:-:S05]  /*2b40*/  IMAD.WIDE R14, R0, R30, c[0x0][0x188] ;  /* 0x00006200000e7625 */ /* 0x008fca00078e021e */
[----:B--2---:R-:W2:Y:S04]  /*2b50*/  @P2 LDG.E.EF.128 R24, [R14.64] ;  /* 0x000000060e182981 */ /* 0x004ea8000c0e1d00 */
[----:B----4-:R-:W-:Y:S04]  /*2b60*/  STL.64 [R1+0x650], R20 ;  /* 0x0006501401007387 */ /* 0x010fe80000100a00 */
[----:B------:R-:W-:Y:S04]  /*2b70*/  STL.64 [R1+0x658], R22 ;  /* 0x0006581601007387 */ /* 0x000fe80000100a00 */
[----:B-----5:R-:W-:Y:S04]  /*2b80*/  STL.64 [R1+0x660], R8 ;  /* 0x0006600801007387 */ /* 0x020fe80000100a00 */
[----:B------:R-:W-:Y:S04]  /*2b90*/  STL.64 [R1+0x668], R10 ;  /* 0x0006680a01007387 */ /* 0x000fe80000100a00 */
[----:B------:R-:W-:Y:S04]  /*2ba0*/  @!P0 STL.64 [R1+0x5e0], R16 ;  /* 0x0005e01001008387 */ /* 0x000fe80000100a00 */
[----:B------:R-:W-:Y:S01]  /*2bb0*/  @!P0 STL.64 [R1+0x5e8], R18 ;  /* 0x0005e81201008387 */ /* 0x000fe20000100a00 */
[----:B--2---:R-:W-:-:S03]  /*2bc0*/  MOV R34, R26 ;  /* 0x0000001a00227202 */ /* 0x004fc60000000f00 */
[----:B------:R1:W-:Y:S01]  /*2bd0*/  @P2 STL [R1+0xe4], R25 ;  /* 0x0000e41901002387 */ /* 0x0003e20000100800 */
[----:B------:R-:W-:Y:S02]  /*2be0*/  MOV R33, R27 ;  /* 0x0000001b00217202 */ /* 0x000fe40000000f00 */
[----:B------:R-:W-:Y:S01]  /*2bf0*/  MOV R32, R24 ;  /* 0x0000001800207202 */ /* 0x000fe20000000f00 */
[----:B------:R0:W2:Y:S04]  /*2c00*/  LDL.LU.64 R26, [R1+0xd50] ;  /* 0x000d5000011a7983 */ /* 0x0000a80000300a00 */
[----:B-1----:R0:W2:Y:S01]  /*2c10*/  LDL.LU.64 R24, [R1+0xd48] ;  /* 0x000d480001187983 */ /* 0x0020a20000300a00 */
[CC--:B------:R-:W-:Y:S01]  /*2c20*/  IMAD.WIDE R12, R0.reuse, R30.reuse, c[0x0][0x1a0] ;  /* 0x00006800000c7625 */ /* 0x0c0fe200078e021e */
[----:B------:R-:W-:Y:S01]  /*2c30*/  CS2R R8, SRZ ;  /* 0x0000000000087805 */ /* 0x000fe2000001ff00 */
[----:B------:R-:W-:Y:S01]  /*2c40*/  CS2R R10, SRZ ;  /* 0x00000000000a7805 */ /* 0x000fe2000001ff00 */
[----:B------:R-:W-:Y:S01]  /*2c50*/  MOV R16, RZ ;  /* 0x000000ff00107202 */ /* 0x000fe20000000f00 */
[----:B------:R-:W-:Y:S01]  /*2c60*/  IMAD.WIDE R4, R0, R30, c[0x0][0x1d8] ;  /* 0x0000760000047625 */ /* 0x000fe200078e021e */
[----:B------:R-:W-:Y:S01]  /*2c70*/  MOV R17, RZ ;  /* 0x000000ff00117202 */ /* 0x000fe20000000f00 */
[----:B------:R-:W-:-:S02]  /*2c80*/  CS2R R18, SRZ ;  /* 0x0000000000127805 */ /* 0x000fc4000001ff00 */
[CC--:B------:R-:W-:Y:S01]  /*2c90*/  IMAD.WIDE R2, R0.reuse, R30.reuse, c[0x0][0x1f8] ;  /* 0x00007e0000027625 */ /* 0x0c0fe200078e021e */
[----:B------:R1:W3:Y:S01]  /*2ca0*/  @P2 LDG.E.EF.128 R8, [R4.64] ;  /* 0x0000000604082981 */ /* 0x0002e2000c0e1d00 */
[----:B------:R-:W-:Y:S01]  /*2cb0*/  CS2R R20, SRZ ;  /* 0x0000000000147805 */ /* 0x000fe2000001ff00 */
[----:B------:R-:W-:Y:S02]  /*2cc0*/  CS2R R22, SRZ ;  /* 0x0000000000167805 */ /* 0x000fe4000001ff00 */
[----:B------:R4:W5:Y:S01]  /*2cd0*/  @P2 LDG.E.EF.128 R16, [R2.64] ;  /* 0x0000000602102981 */ /* 0x000962000c0e1d00 */
[----:B------:R-:W-:-:S05]  /*2ce0*/  IMAD.WIDE R6, R0, R30, c[0x0][0x1c0] ;  /* 0x0000700000067625 */ /* 0x000fca00078e021e */
[----:B------:R0:W3:Y:S04]  /*2cf0*/  @P2 LDG.E.EF.128 R20, [R6.64] ;  /* 0x0000000606142981 */ /* 0x0000e8000c0e1d00 */
[----:B--2---:R2:W3:Y:S04]  /*2d00*/  @P2 LDG.E.EF.128 R24, [R12.64] ;  /* 0x000000060c182981 */ /* 0x0044e8000c0e1d00 */
[----:B------:R3:W-:Y:S04]  /*2d10*/  STL.64 [R1+0xd10], R34 ;  /* 0x000d102201007387 */ /* 0x0007e80000100a00 */
[----:B------:R3:W-:Y:S01]  /*2d20*/  STL.64 [R1+0xd08], R32 ;  /* 0x000d082001007387 */ /* 0x0007e20000100a00 */
[----:B-1----:R-:W-:Y:S01]  /*2d30*/  CS2R R4, SRZ ;  /* 0x0000000000047805 */ /* 0x002fe2000001ff00 */
[----:B0-----:R-:W-:Y:S01]  /*2d40*/  CS2R R6, SRZ ;  /* 0x0000000000067805 */ /* 0x001fe2000001ff00 */
[----:B--2---:R-:W-:Y:S01]  /*2d50*/  MOV R12, RZ ;  /* 0x000000ff000c7202 */ /* 0x004fe20000000f00 */
[----:B------:R-:W-:Y:S01]  /*2d60*/  CS2R R14, SRZ ;  /* 0x00000000000e7805 */ /* 0x000fe2000001ff00 */
[----:B------:R-:W-:Y:S01]  /*2d70*/  MOV R13, RZ ;  /* 0x000000ff000d7202 */ /* 0x000fe20000000f00 */
[----:B----4-:R-:W-:Y:S01]  /*2d80*/  IMAD.WIDE R2, R0, R30, c[0x0][0x280] ;  /* 0x0000a00000027625 */ /* 0x010fe200078e021e */
[----:B---3--:R-:W-:-:S02]  /*2d90*/  MOV R34, R27 ;  /* 0x0000001b00227202 */ /* 0x008fc40000000f00 */
[----:B------:R-:W-:Y:S02]  /*2da0*/  MOV R33, R26 ;  /* 0x0000001a00217202 */ /* 0x000fe40000000f00 */
[----:B------:R-:W-:Y:S01]  /*2db0*/  MOV R32, R24 ;  /* 0x0000001800207202 */ /* 0x000fe20000000f00 */
[----:B------:R-:W-:Y:S04]  /*2dc0*/  STL [R1+0xb4], R25 ;  /* 0x0000b41901007387 */ /* 0x000fe80000100800 */
[----:B------:R-:W-:Y:S04]  /*2dd0*/  STL [R1+0xd28], R34 ;  /* 0x000d282201007387 */ /* 0x000fe80000100800 */
[----:B------:R-:W-:Y:S04]  /*2de0*/  STL.64 [R1+0xd20], R32 ;  /* 0x000d202001007387 */ /* 0x000fe80000100a00 */
[----:B------:R-:W-:Y:S04]  /*2df0*/  STL.64 [R1+0x50], R8 ;  /* 0x0000500801007387 */ /* 0x000fe80000100a00 */
[----:B------:R0:W-:Y:S04]  /*2e00*/  STL.64 [R1+0x58], R10 ;  /* 0x0000580a01007387 */ /* 0x0001e80000100a00 */
[----:B-----5:R-:W-:Y:S01]  /*2e10*/  STL.64 [R1+0x28], R18 ;  /* 0x0000281201007387 */ /* 0x020fe20000100a00 */
[----:B0-----:R-:W-:-:S02]  /*2e20*/  MOV R11, R17 ;  /* 0x00000011000b7202 */ /* 0x001fc40000000f00 */
[----:B------:R-:W-:-:S03]  /*2e30*/  MOV R10, R16 ;  /* 0x00000010000a7202 */ /* 0x000fc60000000f00 */
[----:B------:R-:W-:Y:S04]  /*2e40*/  STL [R1+0xc24], R11 ;  /* 0x000c240b01007387 */ /* 0x000fe80000100800 */
[----:B------:R-:W-:Y:S04]  /*2e50*/  STL [R1+0xc20], R10 ;  /* 0x000c200a01007387 */ /* 0x000fe80000100800 */
[----:B------:R0:W-:Y:S04]  /*2e60*/  STL.64 [R1+0x80], R20 ;  /* 0x0000801401007387 */ /* 0x0001e80000100a00 */
[----:B------:R1:W-:Y:S01]  /*2e70*/  STL.64 [R1+0x88], R22 ;  /* 0x0000881601007387 */ /* 0x0003e20000100a00 */
[----:B------:R-:W-:Y:S01]  /*2e80*/  CS2R R32, SRZ ;  /* 0x0000000000207805 */ /* 0x000fe2000001ff00 */
[----:B------:R-:W-:Y:S01]  /*2e90*/  CS2R R34, SRZ ;  /* 0x0000000000227805 */ /* 0x000fe2000001ff00 */
[----:B------:R-:W-:Y:S01]  /*2ea0*/  IMAD.WIDE R16, R0, R30, c[0x0][0x268] ;  /* 0x00009a0000107625 */ /* 0x000fe200078e021e */
[----:B------:R-:W-:Y:S01]  /*2eb0*/  CS2R R24, SRZ ;  /* 0x0000000000187805 */ /* 0x000fe2000001ff00 */
[----:B------:R-:W-:-:S02]  /*2ec0*/  CS2R R26, SRZ ;  /* 0x00000000001a7805 */ /* 0x000fc4000001ff00 */
[CC--:B0-----:R-:W-:Y:S01]  /*2ed0*/  IMAD.WIDE R20, R0.reuse, R30.reuse, c[0x0][0x230] ;  /* 0x00008c0000147625 */ /* 0x0c1fe200078e021e */
[----:B------:R0:W2:Y:S03]  /*2ee0*/  @P2 LDG.E.EF.128 R32, [R16.64] ;  /* 0x0000000610202981 */ /* 0x0000a6000c0e1d00 */
[CC--:B-1----:R-:W-:Y:S01]  /*2ef0*/  IMAD.WIDE R22, R0.reuse, R30.reuse, c[0x0][0x210] ;  /* 0x0000840000167625 */ /* 0x0c2fe200078e021e */
[----:B------:R1:W3:Y:S04]  /*2f00*/  @P2 LDG.E.EF.128 R12, [R20.64] ;  /* 0x00000006140c2981 */ /* 0x0002e8000c0e1d00 */
[----:B------:R4:W5:Y:S01]  /*2f10*/  @P2 LDG.E.EF.128 R4, [R22.64] ;  /* 0x0000000616042981 */ /* 0x000962000c0e1d00 */
[----:B------:R-:W-:Y:S01]  /*2f20*/  CS2R R8, SRZ ;  /* 0x0000000000087805 */ /* 0x000fe2000001ff00 */
[----:B------:R-:W-:Y:S01]  /*2f30*/  CS2R R10, SRZ ;  /* 0x00000000000a7805 */ /* 0x000fe2000001ff00 */
[CC--:B------:R-:W-:Y:S01]  /*2f40*/  IMAD.WIDE R18, R0.reuse, R30.reuse, c[0x0][0x248] ;  /* 0x0000920000127625 */ /* 0x0c0fe200078e021e */
[----:B------:R0:W2:Y:S04]  /*2f50*/  @P2 LDG.E.EF.128 R24, [R2.64] ;  /* 0x0000000602182981 */ /* 0x0000a8000c0e1d00 */
[----:B------:R0:W2:Y:S01]  /*2f60*/  @P2 LDG.E.EF.128 R8, [R18.64] ;  /* 0x0000000612082981 */ /* 0x0000a2000c0e1d00 */
[----:B-1----:R-:W-:-:S04]  /*2f70*/  IMAD.WIDE R20, R0, R30, c[0x0][0x2b8] ;  /* 0x0000ae0000147625 */ /* 0x002fc800078e021e */
[----:B----4-:R-:W-:-:S04]  /*2f80*/  IMAD.WIDE R22, R0, R30, c[0x0][0x2a0] ;  /* 0x0000a80000167625 */ /* 0x010fc800078e021e */
[----:B0-----:R-:W-:-:S04]  /*2f90*/  IMAD.WIDE R18, R0, R30, c[0x0][0x2d8] ;  /* 0x0000b60000127625 */ /* 0x001fc800078e021e */
[----:B------:R-:W-:-:S04]  /*2fa0*/  IMAD.WIDE R16, R0, R30, c[0x0][0x2f0] ;  /* 0x0000bc0000107625 */ /* 0x000fc800078e021e */
[----:B------:R-:W-:Y:S01]  /*2fb0*/  IMAD.WIDE R2, R0, R30, c[0x0][0x310] ;  /* 0x0000c40000027625 */ /* 0x000fe200078e021e */
[----:B-----5:R-:W-:Y:S04]  /*2fc0*/  STL [R1+0xc48], R4 ;  /* 0x000c480401007387 */ /* 0x020fe80000100800 */
[----:B------:R-:W-:Y:S04]  /*2fd0*/  STL [R1+0xc44], R5 ;  /* 0x000c440501007387 */ /* 0x000fe80000100800 */
[----:B------:R-:W-:Y:S04]  /*2fe0*/  STL [R1+0xc40], R6 ;  /* 0x000c400601007387 */ /* 0x000fe80000100800 */
[----:B------:R-:W-:Y:S04]  /*2ff0*/  STL [R1+0xc28], R7 ;  /* 0x000c280701007387 */ /* 0x000fe80000100800 */
[----:B---3--:R-:W-:Y:S04]  /*3000*/  STL.64 [R1+0xc08], R14 ;  /* 0x000c080e01007387 */ /* 0x008fe80000100a00 */
[----:B------:R-:W-:Y:S04]  /*3010*/  STL.64 [R1+0xc00], R12 ;  /* 0x000c000c01007387 */ /* 0x000fe80000100a00 */
[----:B--2---:R0:W-:Y:S04]  /*3020*/  STL.64 [R1+0x1a0], R32 ;  /* 0x0001a02001007387 */ /* 0x0041e80000100a00 */
[----:B------:R1:W-:Y:S04]  /*3030*/  STL.64 [R1+0x1a8], R34 ;  /* 0x0001a82201007387 */ /* 0x0003e80000100a00 */
[----:B------:R2:W-:Y:S04]  /*3040*/  STL.64 [R1+0x1b0], R24 ;  /* 0x0001b01801007387 */ /* 0x0005e80000100a00 */
[----:B------:R3:W-:Y:S01]  /*3050*/  STL.64 [R1+0x1b8], R26 ;  /* 0x0001b81a01007387 */ /* 0x0007e20000100a00 */
[----:B0-----:R-:W-:Y:S01]  /*3060*/  CS2R R32, SRZ ;  /* 0x0000000000207805 */ /* 0x001fe2000001ff00 */
[----:B------:R-:W-:Y:S01]  /*3070*/  MOV R12, RZ ;  /* 0x000000ff000c7202 */ /* 0x000fe20000000f00 */
[----:B-1----:R-:W-:Y:S01]  /*3080*/  CS2R R34, SRZ ;  /* 0x0000000000227805 */ /* 0x002fe2000001ff00 */
[----:B--2---:R-:W-:Y:S01]  /*3090*/  CS2R R24, SRZ ;  /* 0x0000000000187805 */ /* 0x004fe2000001ff00 */
[----:B---3--:R-:W-:Y:S01]  /*30a0*/  CS2R R26, SRZ ;  /* 0x00000000001a7805 */ /* 0x008fe2000001ff00 */
[----:B------:R-:W-:Y:S01]  /*30b0*/  MOV R13, RZ ;  /* 0x000000ff000d7202 */ /* 0x000fe20000000f00 */
[----:B------:R-:W-:Y:S01]  /*30c0*/  CS2R R14, SRZ ;  /* 0x00000000000e7805 */ /* 0x000fe2000001ff00 */
[----:B------:R0:W-:Y:S01]  /*30d0*/  STL.64 [R1+0x160], R8 ;  /* 0x0001600801007387 */ /* 0x0001e20000100a00 */
[----:B------:R-:W-:-:S03]  /*30e0*/  CS2R R4, SRZ ;  /* 0x0000000000047805 */ /* 0x000fc6000001ff00 */
[----:B------:R1:W-:Y:S01]  /*30f0*/  STL.64 [R1+0x168], R10 ;  /* 0x0001680a01007387 */ /* 0x0003e20000100a00 */
[----:B------:R-:W-:-:S03]  /*3100*/  CS2R R6, SRZ ;  /* 0x0000000000067805 */ /* 0x000fc6000001ff00 */
[----:B------:R2:W3:Y:S01]  /*3110*/  @P2 LDG.E.EF.128 R24, [R20.64] ;  /* 0x0000000614182981 */ /* 0x0004e2000c0e1d00 */
[----:B0-----:R-:W-:-:S03]  /*3120*/  CS2R R8, SRZ ;  /* 0x0000000000087805 */ /* 0x001fc6000001ff00 */
[----:B------:R0:W4:Y:S01]  /*3130*/  @P2 LDG.E.EF.128 R32, [R22.64] ;  /* 0x0000000616202981 */ /* 0x000122000c0e1d00 */
[----:B-1----:R-:W-:-:S03]  /*3140*/  CS2R R10, SRZ ;  /* 0x00000000000a7805 */ /* 0x002fc6000001ff00 */
[----:B------:R-:W5:Y:S04]  /*3150*/  @P2 LDG.E.EF.128 R12, [R18.64] ;  /* 0x00000006120c2981 */ /* 0x000f68000c0e1d00 */
[----:B------:R1:W5:Y:S04]  /*3160*/  @P2 LDG.E.EF.128 R4, [R2.64] ;  /* 0x0000000602042981 */ /* 0x000368000c0e1d00 */
[----:B------:R2:W5:Y:S01]  /*3170*/  @P2 LDG.E.EF.128 R8, [R16.64] ;  /* 0x0000000610082981 */ /* 0x000562000c0e1d00 */
[----:B0-----:R-:W-:-:S04]  /*3180*/  IMAD.WIDE R22, R0, R30, c[0x0][0x328] ;  /* 0x0000ca0000167625 */ /* 0x001fc800078e021e */
[----:B-1----:R-:W-:-:S04]  /*3190*/  IMAD.WIDE R2, R0, R30, c[0x0][0x398] ;  /* 0x0000e60000027625 */ /* 0x002fc800078e021e */
[----:B--2---:R-:W-:-:S04]  /*31a0*/  IMAD.WIDE R16, R0, R30, c[0x0][0x380] ;  /* 0x0000e00000107625 */ /* 0x004fc800078e021e */
[----:B------:R-:W-:Y:S01]  /*31b0*/  IMAD.WIDE R20, R0, R30, c[0x0][0x348] ;  /* 0x0000d20000147625 */ /* 0x000fe200078e021e */
[----:B---3--:R0:W-:Y:S04]  /*31c0*/  STL.64 [R1+0x210], R24 ;  /* 0x0002101801007387 */ /* 0x0081e80000100a00 */
[----:B------:R1:W-:Y:S04]  /*31d0*/  STL.64 [R1+0x218], R26 ;  /* 0x0002181a01007387 */ /* 0x0003e80000100a00 */
[----:B----4-:R-:W-:Y:S04]  /*31e0*/  STL.64 [R1+0x200], R32 ;  /* 0x0002002001007387 */ /* 0x010fe80000100a00 */
[----:B------:R-:W-:Y:S01]  /*31f0*/  STL.64 [R1+0x208], R34 ;  /* 0x0002082201007387 */ /* 0x000fe20000100a00 */
[----:B0-----:R-:W-:-:S03]  /*3200*/  CS2R R24, SRZ ;  /* 0x0000000000187805 */ /* 0x001fc6000001ff00 */
[----:B-----5:R-:W-:Y:S01]  /*3210*/  STL.64 [R1+0x260], R12 ;  /* 0x0002600c01007387 */ /* 0x020fe20000100a00 */
[----:B-1----:R-:W-:-:S03]  /*3220*/  CS2R R26, SRZ ;  /* 0x00000000001a7805 */ /* 0x002fc6000001ff00 */
[----:B------:R-:W-:Y:S04]  /*3230*/  STL.64 [R1+0x268], R14 ;  /* 0x0002680e01007387 */ /* 0x000fe80000100a00 */
[----:B------:R0:W-:Y:S04]  /*3240*/  STL.64 [R1+0x280], R8 ;  /* 0x0002800801007387 */ /* 0x0001e80000100a00 */
[----:B------:R1:W-:Y:S04]  /*3250*/  STL.64 [R1+0x288], R10 ;  /* 0x0002880a01007387 */ /* 0x0003e80000100a00 */
[----:B------:R2:W-:Y:S04]  /*3260*/  STL.64 [R1+0x2c0], R4 ;  /* 0x0002c00401007387 */ /* 0x0005e80000100a00 */
[----:B------:R3:W-:Y:S01]  /*3270*/  STL.64 [R1+0x2c8], R6 ;  /* 0x0002c80601007387 */ /* 0x0007e20000100a00 */
[----:B0-----:R-:W-:Y:S01]  /*3280*/  CS2R R8, SRZ ;  /* 0x0000000000087805 */ /* 0x001fe2000001ff00 */
[----:B-1----:R-:W-:-:S02]  /*3290*/  CS2R R10, SRZ ;  /* 0x00000000000a7805 */ /* 0x002fc4000001ff00 */
[----:B------:R0:W4:Y:S01]  /*32a0*/  @P2 LDG.E.EF.128 R24, [R22.64] ;  /* 0x0000000616182981 */ /* 0x000122000c0e1d00 */
[----:B--2---:R-:W-:Y:S01]  /*32b0*/  CS2R R4, SRZ ;  /* 0x0000000000047805 */ /* 0x004fe2000001ff00 */
[----:B------:R-:W-:Y:S02]  /*32c0*/  CS2R R32, SRZ ;  /* 0x0000000000207805 */ /* 0x000fe4000001ff00 */
[----:B------:R-:W2:Y:S01]  /*32d0*/  @P2 LDG.E.EF.128 R8, [R16.64] ;  /* 0x0000000610082981 */ /* 0x000ea2000c0e1d00 */
[----:B---3--:R-:W-:Y:S01]  /*32e0*/  CS2R R6, SRZ ;  /* 0x0000000000067805 */ /* 0x008fe2000001ff00 */
[----:B------:R-:W-:-:S05]  /*32f0*/  CS2R R34, SRZ ;  /* 0x0000000000227805 */ /* 0x000fca000001ff00 */
[----:B------:R-:W3:Y:S04]  /*3300*/  @P2 LDG.E.EF.128 R4, [R2.64] ;  /* 0x0000000602042981 */ /* 0x000ee8000c0e1d00 */
[----:B------:R-:W5:Y:S01]  /*3310*/  @P2 LDG.E.EF.128 R32, [R20.64] ;  /* 0x0000000614202981 */ /* 0x000f62000c0e1d00 */
[----:B------:R-:W-:Y:S01]  /*3320*/  MOV R12, RZ ;  /* 0x000000ff000c7202 */ /* 0x000fe20000000f00 */
[----:B------:R-:W-:Y:S01]  /*3330*/  CS2R R14, SRZ ;  /* 0x00000000000e7805 */ /* 0x000fe2000001ff00 */
[----:B------:R-:W-:Y:S01]  /*3340*/  MOV R13, RZ ;  /* 0x000000ff000d7202 */ /* 0x000fe20000000f00 */
[----:B------:R-:W-:-:S04]  /*3350*/  IMAD.WIDE R18, R0, R30, c[0x0][0x360] ;  /* 0x0000d80000127625 */ /* 0x000fc800078e021e */
[----:B0-----:R-:W-:Y:S01]  /*3360*/  IMAD.WIDE R22, R0, R30, c[0x0][0x3b8] ;  /* 0x0000ee0000167625 */ /* 0x001fe200078e021e */
[----:B------:R-:W2:Y:S04]  /*3370*/  @P2 LDG.E.EF.128 R12, [R18.64] ;  /* 0x00000006120c2981 */ /* 0x000ea8000c0e1d00 */
[----:B----4-:R0:W-:Y:S04]  /*3380*/  STL.64 [R1+0x2d0], R24 ;  /* 0x0002d01801007387 */ /* 0x0101e80000100a00 */
[----:B------:R-:W-:Y:S04]  /*3390*/  STL.64 [R1+0x2d8], R26 ;  /* 0x0002d81a01007387 */ /* 0x000fe80000100a00 */
[----:B0-----:R-:W4:Y:S04]  /*33a0*/  LDL.LU R24, [R1+0xd40] ;  /* 0x000d400001187983 */ /* 0x001f280000300800 */
[----:B---3--:R0:W-:Y:S04]  /*33b0*/  STL.64 [R1+0x320], R4 ;  /* 0x0003200401007387 */ /* 0x0081e80000100a00 */
[----:B------:R1:W-:Y:S04]  /*33c0*/  STL.64 [R1+0x328], R6 ;  /* 0x0003280601007387 */ /* 0x0003e80000100a00 */
[----:B0-----:R-:W3:Y:S04]  /*33d0*/  LDL R5, [R1+0x5d4] ;  /* 0x0005d40001057983 */ /* 0x001ee80000100800 */
[----:B-1----:R-:W3:Y:S04]  /*33e0*/  LDL R6, [R1+0x14c] ;  /* 0x00014c0001067983 */ /* 0x002ee80000100800 */
[----:B--2---:R0:W-:Y:S01]  /*33f0*/  STL.64 [R1+0x330], R8 ;  /* 0x0003300801007387 */ /* 0x0041e20000100a00 */
[----:B------:R-:W-:-:S03]  /*3400*/  MOV R7, RZ ;  /* 0x000000ff00077202 */ /* 0x000fc60000000f00 */
[----:B------:R-:W-:Y:S01]  /*3410*/  STL.64 [R1+0x338], R10 ;  /* 0x0003380a01007387 */ /* 0x000fe20000100a00 */
[----:B------:R-:W-:Y:S01]  /*3420*/  MOV R4, RZ ;  /* 0x000000ff00047202 */ /* 0x000fe20000000f00 */
[----:B0-----:R-:W-:-:S05]  /*3430*/  CS2R R8, SRZ ;  /* 0x0000000000087805 */ /* 0x001fca000001ff00 */
[----:B------:R-:W-:Y:S04]  /*3440*/  STL [R1+0x370], R9 ;  /* 0x0003700901007387 */ /* 0x000fe80000100800 */
[----:B-----5:R0:W-:Y:S04]  /*3450*/  STL.64 [R1+0x2f0], R32 ;  /* 0x0002f02001007387 */ /* 0x0201e80000100a00 */
[----:B------:R1:W-:Y:S04]  /*3460*/  STL.64 [R1+0x2f8], R34 ;  /* 0x0002f82201007387 */ /* 0x0003e80000100a00 */
[----:B------:R-:W-:Y:S01]  /*3470*/  STL [R1+0x374], R8 ;  /* 0x0003740801007387 */ /* 0x000fe20000100800 */
[----:B0-----:R-:W-:-:S03]  /*3480*/  CS2R R32, SRZ ;  /* 0x0000000000207805 */ /* 0x001fc6000001ff00 */
[----:B------:R-:W-:Y:S01]  /*3490*/  STL [R1+0x378], R7 ;  /* 0x0003780701007387 */ /* 0x000fe20000100800 */
[----:B-1----:R-:W-:-:S03]  /*34a0*/  CS2R R34, SRZ ;  /* 0x0000000000227805 */ /* 0x002fc6000001ff00 */
[----:B------:R-:W-:Y:S04]  /*34b0*/  STL [R1+0x37c], R4 ;  /* 0x00037c0401007387 */ /* 0x000fe80000100800 */
[----:B------:R0:W-:Y:S04]  /*34c0*/  STL.64 [R1+0xd38], R34 ;  /* 0x000d382201007387 */ /* 0x0001e80000100a00 */
[----:B------:R1:W-:Y:S01]  /*34d0*/  STL.64 [R1+0xd30], R32 ;  /* 0x000d302001007387 */ /* 0x0003e20000100a00 */
[----:B0-----:R-:W-:Y:S02]  /*34e0*/  MOV R34, R7 ;  /* 0x0000000700227202 */ /* 0x001fe40000000f00 */
[----:B------:R-:W-:-:S02]  /*34f0*/  MOV R35, R4 ;  /* 0x0000000400237202 */ /* 0x000fc40000000f00 */
[----:B-1----:R-:W-:Y:S02]  /*3500*/  MOV R32, R9 ;  /* 0x0000000900207202 */ /* 0x002fe40000000f00 */
[----:B------:R-:W-:-:S06]  /*3510*/  MOV R33, R8 ;  /* 0x0000000800217202 */ /* 0x000fcc0000000f00 */
[----:B------:R-:W2:Y:S01]  /*3520*/  @P2 LDG.E.EF.128 R32, [R22.64] ;  /* 0x0000000616202981 */ /* 0x000ea2000c0e1d00 */
[----:B------:R-:W-:Y:S01]  /*3530*/  CS2R R26, SRZ ;  /* 0x00000000001a7805 */ /* 0x000fe2000001ff00 */
[----:B------:R-:W-:-:S04]  /*3540*/  MOV R25, RZ ;  /* 0x000000ff00197202 */ /* 0x000fc80000000f00 */
[----:B------:R-:W-:Y:S04]  /*3550*/  STL [R1+0x3d0], R26 ;  /* 0x0003d01a01007387 */ /* 0x000fe80000100800 */
[----:B------:R-:W-:Y:S04]  /*3560*/  STL.64 [R1+0x2e0], R12 ;  /* 0x0002e00c01007387 */ /* 0x000fe80000100a00 */
[----:B------:R-:W-:Y:S04]  /*3570*/  STL.64 [R1+0x2e8], R14 ;  /* 0x0002e80e01007387 */ /* 0x000fe80000100a00 */
[----:B------:R-:W-:Y:S04]  /*3580*/  STL [R1+0x3d4], R25 ;  /* 0x0003d41901007387 */ /* 0x000fe80000100800 */
[----:B------:R-:W-:Y:S04]  /*3590*/  STL [R1+0x3d8], R7 ;  /* 0x0003d80701007387 */ /* 0x000fe80000100800 */
[----:B------:R-:W-:Y:S04]  /*35a0*/  STL [R1+0x3dc], R4 ;  /* 0x0003dc0401007387 */ /* 0x000fe80000100800 */
[----:B--2---:R-:W-:Y:S04]  /*35b0*/  @P2 STL.64 [R1+0x370], R32 ;  /* 0x0003702001002387 */ /* 0x004fe80000100a00 */
[----:B------:R0:W-:Y:S04]  /*35c0*/  @P2 STL.64 [R1+0x378], R34 ;  /* 0x0003782201002387 */ /* 0x0001e80000100a00 */
[----:B0-----:R0:W2:Y:S04]  /*35d0*/  LDL.LU.64 R34, [R1+0xd38] ;  /* 0x000d380001227983 */ /* 0x0010a80000300a00 */
[----:B------:R0:W2:Y:S01]  /*35e0*/  LDL.LU.64 R32, [R1+0xd30] ;  /* 0x000d300001207983 */ /* 0x0000a20000300a00 */
[CC--:B------:R-:W-:Y:S01]  /*35f0*/  IMAD.WIDE R20, R0.reuse, R30.reuse, c[0x0][0x3d0] ;  /* 0x0000f40000147625 */ /* 0x0c0fe200078e021e */
[----:B------:R-:W-:Y:S01]  /*3600*/  MOV R12, RZ ;  /* 0x000000ff000c7202 */ /* 0x000fe20000000f00 */
[----:B------:R-:W-:Y:S01]  /*3610*/  CS2R R14, SRZ ;  /* 0x00000000000e7805 */ /* 0x000fe2000001ff00 */
[----:B------:R-:W-:Y:S01]  /*3620*/  MOV R13, RZ ;  /* 0x000000ff000d7202 */ /* 0x000fe20000000f00 */
[----:B------:R-:W-:Y:S01]  /*3630*/  IMAD.WIDE R16, R0, R30, c[0x0][0x408] ;  /* 0x0001020000107625 */ /* 0x000fe200078e021e */
[----:B------:R-:W-:Y:S01]  /*3640*/  CS2R R10, SRZ ;  /* 0x00000000000a7805 */ /* 0x000fe2000001ff00 */
[----:B------:R-:W-:-:S02]  /*3650*/  MOV R22, R7 ;  /* 0x0000000700167202 */ /* 0x000fc40000000f00 */
[C---:B------:R-:W-:Y:S01]  /*3660*/  IMAD.WIDE R2, R0.reuse, R30, c[0x0][0x428] ;  /* 0x00010a0000027625 */ /* 0x040fe200078e021e */
[----:B------:R-:W-:Y:S01]  /*3670*/  MOV R23, R4 ;  /* 0x0000000400177202 */ /* 0x000fe20000000f00 */
[----:B------:R3:W5:Y:S02]  /*3680*/  @P2 LDG.E.EF.128 R12, [R16.64] ;  /* 0x00000006100c2981 */ /* 0x000764000c0e1d00 */
[----:B------:R-:W-:Y:S02]  /*3690*/  IMAD.WIDE R18, R0, R30, c[0x0][0x3f0] ;  /* 0x0000fc0000127625 */ /* 0x000fe400078e021e */
[----:B------:R1:W3:Y:S04]  /*36a0*/  @P2 LDG.E.EF.128 R8, [R2.64] ;  /* 0x0000000602082981 */ /* 0x0002e8000c0e1d00 */
[----:B--2---:R2:W4:Y:S02]  /*36b0*/  @P2 LDG.E.EF.128 R32, [R20.64] ;  /* 0x0000000614202981 */ /* 0x004524000c0e1d00 */
[----:B--2---:R-:W-:-:S02]  /*36c0*/  MOV R20, R26 ;  /* 0x0000001a00147202 */ /* 0x004fc40000000f00 */
[----:B------:R-:W-:-:S06]  /*36d0*/  MOV R21, R25 ;  /* 0x0000001900157202 */ /* 0x000fcc0000000f00 */
[----:B------:R2:W5:Y:S01]  /*36e0*/  @P2 LDG.E.EF.128 R20, [R18.64] ;  /* 0x0000000612142981 */ /* 0x000562000c0e1d00 */
[C---:B---3--:R-:W-:Y:S02]  /*36f0*/  IADD3 R16, P3, R5.reuse, c[0x0][0x198], RZ ;  /* 0x0000660005107a10 */ /* 0x048fe40007f7e0ff */
[----:B-1----:R-:W-:Y:S02]  /*3700*/  IADD3 R2, P4, R5, c[0x0][0x1b0], RZ ;  /* 0x00006c0005027a10 */ /* 0x002fe40007f9e0ff */
[C---:B------:R-:W-:Y:S02]  /*3710*/  IADD3.X R17, R6.reuse, c[0x0][0x19c], RZ, P3, !PT ;  /* 0x0000670006117a10 */ /* 0x040fe40001ffe4ff */
[----:B------:R-:W-:Y:S01]  /*3720*/  IADD3.X R3, R6, c[0x0][0x1b4], RZ, P4, !PT ;  /* 0x00006d0006037a10 */ /* 0x000fe200027fe4ff */
[----:B--2---:R-:W-:Y:S01]  /*3730*/  IMAD.WIDE R18, R0, R30, c[0x0][0x440] ;  /* 0x0001100000127625 */ /* 0x004fe200078e021e */
[----:B----4-:R-:W-:Y:S04]  /*3740*/  STL.64 [R1+0x360], R32 ;  /* 0x0003602001007387 */ /* 0x010fe80000100a00 */
[----:B------:R1:W-:Y:S04]  /*3750*/  STL.64 [R1+0x368], R34 ;  /* 0x0003682201007387 */ /* 0x0003e80000100a00 */
[----:B-1----:R-:W2:Y:S04]  /*3760*/  LDL.LU R34, [R1+0xd28] ;  /* 0x000d280001227983 */ /* 0x002ea80000300800 */
[----:B------:R-:W3:Y:S04]  /*3770*/  LDL.LU.64 R32, [R1+0xd20] ;  /* 0x000d200001207983 */ /* 0x000ee80000300a00 */
[----:B-----5:R1:W-:Y:S04]  /*3780*/  STL.64 [R1+0x3e0], R12 ;  /* 0x0003e00c01007387 */ /* 0x0203e80000100a00 */
[----:B------:R4:W-:Y:S04]  /*3790*/  STL.64 [R1+0x3e8], R14 ;  /* 0x0003e80e01007387 */ /* 0x0009e80000100a00 */
[----:B------:R5:W-:Y:S04]  /*37a0*/  STL.64 [R1+0x430], R8 ;  /* 0x0004300801007387 */ /* 0x000be80000100a00 */
[----:B------:R0:W-:Y:S01]  /*37b0*/  STL.64 [R1+0x438], R10 ;  /* 0x0004380a01007387 */ /* 0x0001e20000100a00 */
[----:B-1----:R-:W-:-:S03]  /*37c0*/  MOV R12, RZ ;  /* 0x000000ff000c7202 */ /* 0x002fc60000000f00 */
[----:B------:R1:W-:Y:S01]  /*37d0*/  @P2 STL.64 [R1+0x3d0], R20 ;  /* 0x0003d01401002387 */ /* 0x0003e20000100a00 */
[----:B------:R-:W-:Y:S01]  /*37e0*/  MOV R13, RZ ;  /* 0x000000ff000d7202 */ /* 0x000fe20000000f00 */
[----:B----4-:R-:W-:Y:S02]  /*37f0*/  CS2R R14, SRZ ;  /* 0x00000000000e7805 */ /* 0x010fe4000001ff00 */
[----:B------:R4:W-:Y:S01]  /*3800*/  @P2 STL.64 [R1+0x3d8], R22 ;  /* 0x0003d81601002387 */ /* 0x0009e20000100a00 */
[----:B-----5:R-:W-:Y:S01]  /*3810*/  CS2R R8, SRZ ;  /* 0x0000000000087805 */ /* 0x020fe2000001ff00 */
[----:B0-----:R-:W-:Y:S02]  /*3820*/  CS2R R10, SRZ ;  /* 0x00000000000a7805 */ /* 0x001fe4000001ff00 */
[----:B------:R0:W5:Y:S01]  /*3830*/  @!P0 LDG.E.EL.128 R12, [R16.64+0x10] ;  /* 0x00001006100c8981 */ /* 0x000162000c2e1d00 */
[----:B-1----:R-:W-:-:S03]  /*3840*/  CS2R R20, SRZ ;  /* 0x0000000000147805 */ /* 0x002fc6000001ff00 */
[----:B------:R-:W2:Y:S01]  /*3850*/  @!P0 LDG.E.EL.128 R8, [R2.64+0x10] ;  /* 0x0000100602088981 */ /* 0x000ea2000c2e1d00 */
[----:B----4-:R-:W-:-:S06]  /*3860*/  CS2R R22, SRZ ;  /* 0x0000000000167805 */ /* 0x010fcc000001ff00 */
[----:B------:R1:W4:Y:S01]  /*3870*/  @P2 LDG.E.EF.128 R20, [R18.64] ;  /* 0x0000000612142981 */ /* 0x000322000c0e1d00 */
[C---:B0-----:R-:W-:Y:S01]  /*3880*/  IADD3 R16, P4, R5.reuse, c[0x0][0x1e8], RZ ;  /* 0x00007a0005107a10 */ /* 0x041fe20007f9e0ff */
[----:B------:R-:W-:Y:S02]  /*3890*/  CS2R R28, SRZ ;  /* 0x00000000001c7805 */ /* 0x000fe4000001ff00 */
[----:B------:R2:W-:Y:S01]  /*38a0*/  STL [R1+0xcf8], R0 ;  /* 0x000cf80001007387 */ /* 0x0005e20000100800 */
[----:B------:R-:W-:Y:S01]  /*38b0*/  CS2R R30, SRZ ;  /* 0x00000000001e7805 */ /* 0x000fe2000001ff00 */
[----:B-1----:R-:W-:Y:S02]  /*38c0*/  IADD3 R18, P3, R5, c[0x0][0x1d0], RZ ;  /* 0x0000740005127a10 */ /* 0x002fe40007f7e0ff */
[C---:B------:R-:W-:Y:S02]  /*38d0*/  IADD3.X R17, R6.reuse, c[0x0][0x1ec], RZ, P4, !PT ;  /* 0x00007b0006117a10 */ /* 0x040fe400027fe4ff */
[----:B------:R-:W-:-:S05]  /*38e0*/  IADD3.X R19, R6, c[0x0][0x1d4], RZ, P3, !PT ;  /* 0x0000750006137a10 */ /* 0x000fca0001ffe4ff */
[----:B------:R-:W3:Y:S01]  /*38f0*/  @!P0 LDG.E.EL.128 R28, [R18.64+0x10] ;  /* 0x00001006121c8981 */ /* 0x000ee2000c2e1d00 */
[----:B-----5:R-:W-:Y:S02]  /*3900*/  MOV R7, R14 ;  /* 0x0000000e00077202 */ /* 0x020fe40000000f00 */
[----:B--2---:R-:W-:Y:S02]  /*3910*/  MOV R0, R9 ;  /* 0x0000000900007202 */ /* 0x004fe40000000f00 */
[----:B------:R-:W-:Y:S02]  /*3920*/  MOV R14, R8 ;  /* 0x00000008000e7202 */ /* 0x000fe40000000f00 */
[----:B------:R-:W-:Y:S01]  /*3930*/  CS2R R8, SRZ ;  /* 0x0000000000087805 */ /* 0x000fe2000001ff00 */
[----:B----4-:R0:W-:Y:S04]  /*3940*/  STL.64 [R1+0x440], R20 ;  /* 0x0004401401007387 */ /* 0x0101e80000100a00 */
[----:B------:R-:W-:Y:S04]  /*3950*/  STL.64 [R1+0x448], R22 ;  /* 0x0004481601007387 */ /* 0x000fe80000100a00 */
[----:B------:R1:W-:Y:S01]  /*3960*/  STL [R1+0x9c], R11 ;  /* 0x00009c0b01007387 */ /* 0x0003e20000100800 */
[----:B0-----:R-:W-:-:S02]  /*3970*/  MOV R20, R10 ;  /* 0x0000000a00147202 */ /* 0x001fc40000000f00 */
[----:B-1----:R-:W-:-:S06]  /*3980*/  CS2R R10, SRZ ;  /* 0x00000000000a7805 */ /* 0x002fcc000001ff00 */
[----:B------:R-:W2:Y:S04]  /*3990*/  @!P0 LDG.E.EL.128 R8, [R16.64+0x10] ;  /* 0x0000100610088981 */ /* 0x000ea8000c2e1d00 */
[----:B------:R-:W-:Y:S04]  /*39a0*/  STL [R1], RZ ;  /* 0x000000ff01007387 */ /* 0x000fe80000100800 */
[----:B------:R-:W-:Y:S04]  /*39b0*/  STL [R1+0x4], RZ ;  /* 0x000004ff01007387 */ /* 0x000fe80000100800 */
[----:B------:R-:W-:Y:S04]  /*39c0*/  STL [R1+0x8], RZ ;  /* 0x000008ff01007387 */ /* 0x000fe80000100800 */
[----:B------:R-:W-:Y:S04]  /*39d0*/  STL [R1+0xc], RZ ;  /* 0x00000cff01007387 */ /* 0x000fe80000100800 */
[----:B---3--:R0:W-:Y:S04]  /*39e0*/  STL.64 [R1+0x60], R28 ;  /* 0x0000601c01007387 */ /* 0x0081e80000100a00 */
[----:B0-----:R-:W3:Y:S04]  /*39f0*/  LDL.LU.64 R28, [R1+0xd18] ;  /* 0x000d1800011c7983 */ /* 0x001ee80000300a00 */
[----:B--2---:R-:W-:Y:S04]  /*3a00*/  STL [R1+0x34], R9 ;  /* 0x0000340901007387 */ /* 0x004fe80000100800 */
[----:B------:R0:W-:Y:S04]  /*3a10*/  STL [R1+0x38], R10 ;  /* 0x0000380a01007387 */ /* 0x0001e80000100800 */
[----:B------:R1:W2:Y:S04]  /*3a20*/  LDL.LU.64 R16, [R1] ;  /* 0x0000000001107983 */ /* 0x0002a80000300a00 */
[----:B------:R1:W2:Y:S01]  /*3a30*/  LDL.LU.64 R18, [R1+0x8] ;  /* 0x0000080001127983 */ /* 0x0002a20000300a00 */
[----:B------:R-:W-:-:S04]  /*3a40*/  IADD3 R2, P5, R5, c[0x0][0x208], RZ ;  /* 0x0000820005027a10 */ /* 0x000fc80007fbe0ff */
[----:B------:R-:W-:-:S05]  /*3a50*/  IADD3.X R3, R6, c[0x0][0x20c], RZ, P5, !PT ;  /* 0x0000830006037a10 */ /* 0x000fca0002ffe4ff */
[----:B--2---:R-:W2:Y:S01]  /*3a60*/  @!P0 LDG.E.EL.128 R16, [R2.64+0x10] ;  /* 0x0000100602108981 */ /* 0x004ea2000c2e1d00 */
[----:B------:R-:W-:Y:S02]  /*3a70*/  MOV R22, R12 ;  /* 0x0000000c00167202 */ /* 0x000fe40000000f00 */
[----:B------:R-:W-:Y:S02]  /*3a80*/  MOV R12, R30 ;  /* 0x0000001e000c7202 */ /* 0x000fe40000000f00 */
[----:B------:R-:W-:Y:S02]  /*3a90*/  MOV R21, R13 ;  /* 0x0000000d00157202 */ /* 0x000fe40000000f00 */
[----:B------:R-:W-:Y:S02]  /*3aa0*/  IADD3 R30, P3, R5, c[0x0][0x220], RZ ;  /* 0x00008800051e7a10 */ /* 0x000fe40007f7e0ff */
[----:B------:R-:W-:Y:S02]  /*3ab0*/  MOV R13, R8 ;  /* 0x00000008000d7202 */ /* 0x000fe40000000f00 */
[----:B------:R-:W-:-:S02]  /*3ac0*/  MOV R4, R11 ;  /* 0x0000000b00047202 */ /* 0x000fc40000000f00 */
[----:B------:R-:W-:Y:S02]  /*3ad0*/  MOV R23, R15 ;  /* 0x0000000f00177202 */ /* 0x000fe40000000f00 */
[----:B------:R-:W-:Y:S02]  /*3ae0*/  MOV R15, R31 ;  /* 0x0000001f000f7202 */ /* 0x000fe40000000f00 */
[----:B------:R-:W-:-:S03]  /*3af0*/  IADD3.X R31, R6, c[0x0][0x224], RZ, P3, !PT ;  /* 0x00008900061f7a10 */ /* 0x000fc60001ffe4ff */
[----:B------:R4:W-:Y:S01]  /*3b00*/  STL.64 [R1+0xc80], R14 ;  /* 0x000c800e01007387 */ /* 0x0009e20000100a00 */
[----:B--2---:R-:W-:Y:S02]  /*3b10*/  MOV R11, R16 ;  /* 0x00000010000b7202 */ /* 0x004fe40000000f00 */
[----:B0-----:R-:W-:Y:S02]  /*3b20*/  MOV R10, R17 ;  /* 0x00000011000a7202 */ /* 0x001fe40000000f00 */
[----:B------:R-:W-:Y:S02]  /*3b30*/  MOV R8, R18 ;  /* 0x0000001200087202 */ /* 0x000fe40000000f00 */
[----:B------:R-:W-:Y:S02]  /*3b40*/  MOV R9, R19 ;  /* 0x0000001300097202 */ /* 0x000fe40000000f00 */
[----:B------:R-:W-:Y:S01]  /*3b50*/  MOV R16, RZ ;  /* 0x000000ff00107202 */ /* 0x000fe20000000f00 */
[----:B------:R-:W-:Y:S01]  /*3b60*/  CS2R R18, SRZ ;  /* 0x0000000000127805 */ /* 0x000fe2000001ff00 */
[----:B------:R-:W-:-:S06]  /*3b70*/  MOV R17, RZ ;  /* 0x000000ff00117202 */ /* 0x000fcc0000000f00 */
[----:B------:R-:W2:Y:S04]  /*3b80*/  @!P0 LDG.E.EL.128 R16, [R30.64+0x10] ;  /* 0x000010061e108981 */ /* 0x000ea8000c2e1d00 */
[----:B------:R0:W-:Y:S04]  /*3b90*/  STL.64 [R1+0xc78], R12 ;  /* 0x000c780c01007387 */ /* 0x0001e80000100a00 */
[----:B------:R3:W-:Y:S01]  /*3ba0*/  STL.64 [R1+0xc38], R10 ;  /* 0x000c380a01007387 */ /* 0x0007e20000100a00 */
[----:B----4-:R-:W-:Y:S02]  /*3bb0*/  MOV R15, R23 ;  /* 0x00000017000f7202 */ /* 0x010fe40000000f00 */
[----:B------:R-:W-:-:S02]  /*3bc0*/  MOV R14, R20 ;  /* 0x00000014000e7202 */ /* 0x000fc40000000f00 */
[C---:B------:R-:W-:Y:S02]  /*3bd0*/  IADD3 R2, P5, R5.reuse, c[0x0][0x258], RZ ;  /* 0x0000960005027a10 */ /* 0x040fe40007fbe0ff */
[----:B0-----:R-:W-:Y:S02]  /*3be0*/  MOV R13, R22 ;  /* 0x00000016000d7202 */ /* 0x001fe40000000f00 */
[----:B---3--:R-:W-:Y:S02]  /*3bf0*/  MOV R10, R28 ;  /* 0x0000001c000a7202 */ /* 0x008fe40000000f00 */
[----:B------:R-:W-:Y:S01]  /*3c00*/  IADD3 R28, P4, R5, c[0x0][0x240], RZ ;  /* 0x00009000051c7a10 */ /* 0x000fe20007f9e0ff */
[----:B------:R-:W-:Y:S01]  /*3c10*/  CS2R R22, SRZ ;  /* 0x0000000000167805 */ /* 0x000fe2000001ff00 */
[----:B------:R-:W-:Y:S02]  /*3c20*/  MOV R12, R21 ;  /* 0x00000015000c7202 */ /* 0x000fe40000000f00 */
[----:B------:R-:W-:Y:S01]  /*3c30*/  MOV R11, R29 ;  /* 0x0000001d000b7202 */ /* 0x000fe20000000f00 */
[----:B------:R-:W-:Y:S01]  /*3c40*/  CS2R R20, SRZ ;  /* 0x0000000000147805 */ /* 0x000fe2000001ff00 */
[----:B------:R-:W-:-:S02]  /*3c50*/  IADD3.X R29, R6, c[0x0][0x244], RZ, P4, !PT ;  /* 0x00009100061d7a10 */ /* 0x000fc400027fe4ff */
[----:B------:R-:W-:Y:S02]  /*3c60*/  MOV R35, R24 ;  /* 0x0000001800237202 */ /* 0x000fe40000000f00 */
[----:B------:R-:W-:Y:S01]  /*3c70*/  MOV R24, RZ ;  /* 0x000000ff00187202 */ /* 0x000fe20000000f00 */
[----:B------:R0:W3:Y:S01]  /*3c80*/  @!P0 LDG.E.EL.128 R20, [R28.64+0x10] ;  /* 0x000010061c148981 */ /* 0x0000e2000c2e1d00 */
[----:B------:R-:W-:-:S05]  /*3c90*/  IADD3.X R3, R6, c[0x0][0x25c], RZ, P5, !PT ;  /* 0x0000970006037a10 */ /* 0x000fca0002ffe4ff */
[----:B------:R4:W5:Y:S04]  /*3ca0*/  @!P0 LDG.E.EL.128 R24, [R2.64+0x10] ;  /* 0x0000100602188981 */ /* 0x000968000c2e1d00 */
[----:B------:R-:W-:Y:S01]  /*3cb0*/  STL.64 [R1+0xc30], R8 ;  /* 0x000c300801007387 */ /* 0x000fe20000100a00 */
[----:B----4-:R-:W-:-:S04]  /*3cc0*/  IADD3 R2, P5, R5, c[0x0][0x2b0], RZ ;  /* 0x0000ac0005027a10 */ /* 0x010fc80007fbe0ff */
[----:B------:R-:W-:Y:S01]  /*3cd0*/  IADD3.X R3, R6, c[0x0][0x2b4], RZ, P5, !PT ;  /* 0x0000ad0006037a10 */ /* 0x000fe20002ffe4ff */
[----:B--2---:R2:W-:Y:S04]  /*3ce0*/  STL.64 [R1+0xc58], R18 ;  /* 0x000c581201007387 */ /* 0x0045e80000100a00 */
[----:B------:R4:W-:Y:S01]  /*3cf0*/  STL.64 [R1+0xc50], R16 ;  /* 0x000c501001007387 */ /* 0x0009e20000100a00 */
[----:B--2---:R-:W-:Y:S01]  /*3d00*/  CS2R R18, SRZ ;  /* 0x0000000000127805 */ /* 0x004fe2000001ff00 */
[----:B----4-:R-:W-:Y:S02]  /*3d10*/  MOV R16, RZ ;  /* 0x000000ff00107202 */ /* 0x010fe40000000f00 */
[----:B------:R-:W-:-:S06]  /*3d20*/  MOV R17, RZ ;  /* 0x000000ff00117202 */ /* 0x000fcc0000000f00 */
[----:B------:R-:W2:Y:S01]  /*3d30*/  @!P0 LDG.E.EL.128 R16, [R2.64+0x10] ;  /* 0x0000100602108981 */ /* 0x000ea2000c2e1d00 */
[C---:B------:R-:W-:Y:S02]  /*3d40*/  IADD3 R30, P3, R5.reuse, c[0x0][0x278], RZ ;  /* 0x00009e00051e7a10 */ /* 0x040fe40007f7e0ff */
[----:B0-----:R-:W-:Y:S01]  /*3d50*/  IADD3 R28, P4, R5, c[0x0][0x290], RZ ;  /* 0x0000a400051c7a10 */ /* 0x001fe20007f9e0ff */
[----:B---3--:R-:W-:Y:S04]  /*3d60*/  STL [R1+0xbf8], R22 ;  /* 0x000bf81601007387 */ /* 0x008fe80000100800 */
[----:B------:R0:W-:Y:S04]  /*3d70*/  STL [R1+0xbf4], R23 ;  /* 0x000bf41701007387 */ /* 0x0001e80000100800 */
[----:B------:R3:W-:Y:S01]  /*3d80*/  STL.64 [R1+0xc88], R20 ;  /* 0x000c881401007387 */ /* 0x0007e20000100a00 */
[----:B------:R-:W-:-:S03]  /*3d90*/  IADD3.X R31, R6, c[0x0][0x27c], RZ, P3, !PT ;  /* 0x00009f00061f7a10 */ /* 0x000fc60001ffe4ff */
[----:B-----5:R4:W-:Y:S04]  /*3da0*/  STL.64 [R1+0xc68], R26 ;  /* 0x000c681a01007387 */ /* 0x0209e80000100a00 */
[----:B------:R5:W-:Y:S01]  /*3db0*/  STL.64 [R1+0xc60], R24 ;  /* 0x000c601801007387 */ /* 0x000be20000100a00 */
[----:B0-----:R-:W-:Y:S01]  /*3dc0*/  CS2R R22, SRZ ;  /* 0x0000000000167805 */ /* 0x001fe2000001ff00 */
[----:B------:R-:W-:Y:S01]  /*3dd0*/  IADD3.X R29, R6, c[0x0][0x294], RZ, P4, !PT ;  /* 0x0000a500061d7a10 */ /* 0x000fe200027fe4ff */
[----:B---3--:R-:W-:Y:S01]  /*3de0*/  CS2R R20, SRZ ;  /* 0x0000000000147805 */ /* 0x008fe2000001ff00 */
[----:B----4-:R-:W-:-:S05]  /*3df0*/  CS2R R26, SRZ ;  /* 0x00000000001a7805 */ /* 0x010fca000001ff00 */
[----:B------:R-:W3:Y:S01]  /*3e00*/  @!P0 LDG.E.EL.128 R20, [R28.64+0x10] ;  /* 0x000010061c148981 */ /* 0x000ee2000c2e1d00 */
[----:B-----5:R-:W-:-:S06]  /*3e10*/  CS2R R24, SRZ ;  /* 0x0000000000187805 */ /* 0x020fcc000001ff00 */
[----:B------:R0:W4:Y:S01]  /*3e20*/  @!P0 LDG.E.EL.128 R24, [R30.64+0x10] ;  /* 0x000010061e188981 */ /* 0x000122000c2e1d00 */
[----:B------:R-:W-:Y:S02]  /*3e30*/  MOV R9, R10 ;  /* 0x0000000a00097202 */ /* 0x000fe40000000f00 */
[----:B------:R-:W-:Y:S02]  /*3e40*/  MOV R8, R7 ;  /* 0x0000000700087202 */ /* 0x000fe40000000f00 */
[----:B------:R-:W-:Y:S02]  /*3e50*/  MOV R10, R33 ;  /* 0x00000021000a7202 */ /* 0x000fe40000000f00 */
[----:B------:R-:W-:Y:S02]  /*3e60*/  MOV R7, R32 ;  /* 0x0000002000077202 */ /* 0x000fe40000000f00 */
[----:B0-----:R-:W-:Y:S01]  /*3e70*/  IADD3 R30, P3, R5, c[0x0][0x2c8], RZ ;  /* 0x0000b200051e7a10 */ /* 0x001fe20007f7e0ff */
[----:B------:R-:W-:-:S03]  /*3e80*/  CS2R R32, SRZ ;  /* 0x0000000000207805 */ /* 0x000fc6000001ff00 */
[----:B------:R-:W-:Y:S01]  /*3e90*/  IADD3.X R31, R6, c[0x0][0x2cc], RZ, P3, !PT ;  /* 0x0000b300061f7a10 */ /* 0x000fe20001ffe4ff */
[----:B--2---:R-:W-:Y:S04]  /*3ea0*/  STL.64 [R1+0x1d0], R16 ;  /* 0x0001d01001007387 */ /* 0x004fe80000100a00 */
[----:B------:R0:W-:Y:S02]  /*3eb0*/  STL.64 [R1+0x1d8], R18 ;  /* 0x0001d81201007387 */ /* 0x0001e40000100a00 */
[----:B0-----:R-:W-:Y:S02]  /*3ec0*/  MOV R18, R11 ;  /* 0x0000000b00127202 */ /* 0x001fe40000000f00 */
[----:B------:R-:W-:Y:S02]  /*3ed0*/  MOV R19, R13 ;  /* 0x0000000d00137202 */ /* 0x000fe40000000f00 */
[----:B------:R-:W-:-:S02]  /*3ee0*/  MOV R11, R35 ;  /* 0x00000023000b7202 */ /* 0x000fc40000000f00 */
[----:B------:R-:W-:Y:S02]  /*3ef0*/  MOV R13, R34 ;  /* 0x00000022000d7202 */ /* 0x000fe40000000f00 */
[----:B------:R-:W-:-:S06]  /*3f00*/  CS2R R34, SRZ ;  /* 0x0000000000227805 */ /* 0x000fcc000001ff00 */
[----:B------:R-:W2:Y:S01]  /*3f10*/  @!P0 LDG.E.EL.128 R32, [R30.64+0x10] ;  /* 0x000010061e208981 */ /* 0x000ea2000c2e1d00 */
[----:B------:R-:W-:-:S04]  /*3f20*/  IADD3 R2, P5, R5, c[0x0][0x300], RZ ;  /* 0x0000c00005027a10 */ /* 0x000fc80007fbe0ff */
[----:B------:R-:W-:Y:S01]  /*3f30*/  IADD3.X R3, R6, c[0x0][0x304], RZ, P5, !PT ;  /* 0x0000c10006037a10 */ /* 0x000fe20002ffe4ff */
[----:B----4-:R-:W-:Y:S04]  /*3f40*/  STL.64 [R1+0x170], R24 ;  /* 0x0001701801007387 */ /* 0x010fe80000100a00 */
[----:B------:R-:W-:Y:S04]  /*3f50*/  STL.64 [R1+0x178], R26 ;  /* 0x0001781a01007387 */ /* 0x000fe80000100a00 */
[----:B---3--:R0:W-:Y:S04]  /*3f60*/  STL.64 [R1+0x150], R20 ;  /* 0x0001501401007387 */ /* 0x0081e80000100a00 */
[----:B------:R3:W-:Y:S01]  /*3f70*/  STL.64 [R1+0x158], R22 ;  /* 0x0001581601007387 */ /* 0x0007e20000100a00 */
[----:B0-----:R-:W-:Y:S01]  /*3f80*/  CS2R R20, SRZ ;  /* 0x0000000000147805 */ /* 0x001fe2000001ff00 */
[----:B---3--:R-:W-:Y:S01]  /*3f90*/  CS2R R22, SRZ ;  /* 0x0000000000167805 */ /* 0x008fe2000001ff00 */
[----:B------:R-:W-:-:S05]  /*3fa0*/  IADD3 R28, P4, R5, c[0x0][0x2e8], RZ ;  /* 0x0000ba00051c7a10 */ /* 0x000fca0007f9e0ff */
[----:B------:R-:W3:Y:S01]  /*3fb0*/  @!P0 LDG.E.EL.128 R20, [R2.64+0x10] ;  /* 0x0000100602148981 */ /* 0x000ee2000c2e1d00 */
[----:B------:R-:W-:Y:S01]  /*3fc0*/  CS2R R24, SRZ ;  /* 0x0000000000187805 */ /* 0x000fe2000001ff00 */
[----:B------:R-:W-:Y:S01]  /*3fd0*/  CS2R R26, SRZ ;  /* 0x00000000001a7805 */ /* 0x000fe2000001ff00 */
[----:B------:R-:W-:-:S05]  /*3fe0*/  IADD3.X R29, R6, c[0x0][0x2ec], RZ, P4, !PT ;  /* 0x0000bb00061d7a10 */ /* 0x000fca00027fe4ff */
[----:B------:R0:W4:Y:S04]  /*3ff0*/  @!P0 LDG.E.EL.128 R24, [R28.64+0x10] ;  /* 0x000010061c188981 */ /* 0x000128000c2e1d00 */
[----:B--2---:R-:W-:Y:S04]  /*4000*/  STL.64 [R1+0x1c0], R32 ;  /* 0x0001c02001007387 */ /* 0x004fe80000100a00 */
[----:B------:R2:W-:Y:S04]  /*4010*/  STL.64 [R1+0x1c8], R34 ;  /* 0x0001c82201007387 */ /* 0x0005e80000100a00 */
[----:B--2---:R-:W2:Y:S04]  /*4020*/  LDL.LU.64 R34, [R1+0xd10] ;  /* 0x000d100001227983 */ /* 0x004ea80000300a00 */
[----:B------:R-:W5:Y:S01]  /*4030*/  LDL.LU.64 R32, [R1+0xd08] ;  /* 0x000d080001207983 */ /* 0x000f620000300a00 */
[----:B------:R-:W-:Y:S01]  /*4040*/  MOV R16, R8 ;  /* 0x0000000800107202 */ /* 0x000fe20000000f00 */
[----:B0-----:R-:W-:Y:S01]  /*4050*/  CS2R R28, SRZ ;  /* 0x00000000001c7805 */ /* 0x001fe2000001ff00 */
[----:B------:R-:W-:Y:S01]  /*4060*/  CS2R R30, SRZ ;  /* 0x00000000001e7805 */ /* 0x000fe2000001ff00 */
[----:B------:R-:W-:-:S02]  /*4070*/  MOV R8, R36 ;  /* 0x0000002400087202 */ /* 0x000fc40000000f00 */
[----:B------:R-:W-:Y:S02]  /*4080*/  IADD3 R36, P4, R5, c[0x0][0x338], RZ ;  /* 0x0000ce0005247a10 */ /* 0x000fe40007f9e0ff */
[----:B------:R-:W-:Y:S01]  /*4090*/  MOV R17, R10 ;  /* 0x0000000a00117202 */ /* 0x000fe20000000f00 */
[----:B---3--:R0:W-:Y:S04]  /*40a0*/  STL.64 [R1+0x220], R20 ;  /* 0x0002201401007387 */ /* 0x0081e80000100a00 */
[----:B------:R-:W-:Y:S01]  /*40b0*/  STL.64 [R1+0x228], R22 ;  /* 0x0002281601007387 */ /* 0x000fe20000100a00 */
[----:B0-----:R-:W-:Y:S02]  /*40c0*/  MOV R21, R18 ;  /* 0x0000001200157202 */ /* 0x001fe40000000f00 */
[----:B------:R-:W-:-:S05]  /*40d0*/  MOV R20, R19 ;  /* 0x0000001300147202 */ /* 0x000fca0000000f00 */
[----:B------:R0:W-:Y:S01]  /*40e0*/  STL.64 [R1+0xd00], R20 ;  /* 0x000d001401007387 */ /* 0x0001e20000100a00 */
[----:B------:R-:W-:-:S03]  /*40f0*/  MOV R18, R11 ;  /* 0x0000000b00127202 */ /* 0x000fc60000000f00 */
[----:B----4-:R-:W-:Y:S01]  /*4100*/  STL.64 [R1+0x230], R24 ;  /* 0x0002301801007387 */ /* 0x010fe20000100a00 */
[----:B0-----:R-:W-:-:S03]  /*4110*/  IADD3 R20, P3, R5, c[0x0][0x320], RZ ;  /* 0x0000c80005147a10 */ /* 0x001fc60007f7e0ff */
[----:B------:R0:W-:Y:S01]  /*4120*/  STL.64 [R1+0x238], R26 ;  /* 0x0002381a01007387 */ /* 0x0001e20000100a00 */
[C---:B------:R-:W-:Y:S02]  /*4130*/  IADD3.X R21, R6.reuse, c[0x0][0x324], RZ, P3, !PT ;  /* 0x0000c90006157a10 */ /* 0x040fe40001ffe4ff */
[----:B------:R-:W-:Y:S02]  /*4140*/  MOV R10, R37 ;  /* 0x00000025000a7202 */ /* 0x000fe40000000f00 */
[----:B------:R-:W-:Y:S01]  /*4150*/  IADD3.X R37, R6, c[0x0][0x33c], RZ, P4, !PT ;  /* 0x0000cf0006257a10 */ /* 0x000fe200027fe4ff */
[----:B------:R3:W4:Y:S01]  /*4160*/  @!P0 LDG.E.EL.128 R28, [R20.64+0x10] ;  /* 0x00001006141c8981 */ /* 0x000722000c2e1d00 */
[----:B--2---:R-:W-:Y:S02]  /*4170*/  MOV R11, R35 ;  /* 0x00000023000b7202 */ /* 0x004fe40000000f00 */
[----:B0-----:R-:W-:Y:S02]  /*4180*/  MOV R27, R34 ;  /* 0x00000022001b7202 */ /* 0x001fe40000000f00 */
[----:B-----5:R-:W-:Y:S01]  /*4190*/  MOV R22, R33 ;  /* 0x0000002100167202 */ /* 0x020fe20000000f00 */
[----:B------:R-:W-:Y:S01]  /*41a0*/  CS2R R34, SRZ ;  /* 0x0000000000227805 */ /* 0x000fe2000001ff00 */
[----:B------:R-:W-:-:S02]  /*41b0*/  MOV R19, R32 ;  /* 0x0000002000137202 */ /* 0x000fc40000000f00 */
[----:B------:R-:W-:-:S06]  /*41c0*/  CS2R R32, SRZ ;  /* 0x0000000000207805 */ /* 0x000fcc000001ff00 */
[----:B------:R-:W2:Y:S01]  /*41d0*/  @!P0 LDG.E.EL.128 R32, [R36.64+0x10] ;  /* 0x0000100624208981 */ /* 0x000ea2000c2e1d00 */
[----:B------:R-:W-:Y:S02]  /*41e0*/  MOV R23, R0 ;  /* 0x0000000000177202 */ /* 0x000fe40000000f00 */
[----:B------:R-:W-:Y:S01]  /*41f0*/  MOV R0, RZ ;  /* 0x000000ff00007202 */ /* 0x000fe20000000f00 */
[----:B------:R-:W-:Y:S01]  /*4200*/  CS2R R24, SRZ ;  /* 0x0000000000187805 */ /* 0x000fe2000001ff00 */
[----:B------:R-:W-:-:S03]  /*4210*/  MOV R26, RZ ;  /* 0x000000ff001a7202 */ /* 0x000fc60000000f00 */
[----:B------:R-:W-:Y:S04]  /*4220*/  STL [R1+0x290], R0 ;  /* 0x0002900001007387 */ /* 0x000fe80000100800 */
[----:B------:R-:W-:Y:S04]  /*4230*/  STL [R1+0x294], R26 ;  /* 0x0002941a01007387 */ /* 0x000fe80000100800 */
[----:B------:R-:W-:Y:S04]  /*4240*/  STL [R1+0x298], R25 ;  /* 0x0002981901007387 */ /* 0x000fe80000100800 */
[----:B---3--:R-:W3:Y:S01]  /*4250*/  LDL.LU.64 R20, [R1+0xd00] ;  /* 0x000d000001147983 */ /* 0x008ee20000300a00 */
[----:B------:R-:W-:-:S04]  /*4260*/  IADD3 R2, P5, R5, c[0x0][0x358], RZ ;  /* 0x0000d60005027a10 */ /* 0x000fc80007fbe0ff */
[----:B------:R-:W-:Y:S01]  /*4270*/  IADD3.X R3, R6, c[0x0][0x35c], RZ, P5, !PT ;  /* 0x0000d70006037a10 */ /* 0x000fe20002ffe4ff */
[----:B----4-:R0:W-:Y:S04]  /*4280*/  STL.64 [R1+0xbc8], R30 ;  /* 0x000bc81e01007387 */ /* 0x0101e80000100a00 */
[----:B------:R-:W-:Y:S04]  /*4290*/  STL [R1+0x29c], R24 ;  /* 0x00029c1801007387 */ /* 0x000fe80000100800 */
[----:B------:R4:W-:Y:S01]  /*42a0*/  STL.64 [R1+0xbc0], R28 ;  /* 0x000bc01c01007387 */ /* 0x0009e20000100a00 */
[----:B0-----:R-:W-:-:S02]  /*42b0*/  MOV R30, R25 ;  /* 0x00000019001e7202 */ /* 0x001fc40000000f00 */
[----:B------:R-:W-:Y:S02]  /*42c0*/  MOV R31, R24 ;  /* 0x00000018001f7202 */ /* 0x000fe40000000f00 */
[----:B----4-:R-:W-:Y:S02]  /*42d0*/  MOV R28, R0 ;  /* 0x00000000001c7202 */ /* 0x010fe40000000f00 */
[----:B------:R-:W4:Y:S01]  /*42e0*/  LDL.LU R0, [R1+0xcf8] ;  /* 0x000cf80001007983 */ /* 0x000f220000300800 */
[----:B------:R-:W-:-:S06]  /*42f0*/  MOV R29, R26 ;  /* 0x0000001a001d7202 */ /* 0x000fcc0000000f00 */
[----:B------:R0:W5:Y:S04]  /*4300*/  @!P0 LDG.E.EL.128 R28, [R2.64+0x10] ;  /* 0x00001006021c8981 */ /* 0x000168000c2e1d00 */
[----:B--2---:R-:W-:Y:S04]  /*4310*/  STL.64 [R1+0xbd8], R34 ;  /* 0x000bd82201007387 */ /* 0x004fe80000100a00 */
[----:B------:R-:W-:Y:S04]  /*4320*/  STL.64 [R1+0xbd0], R32 ;  /* 0x000bd02001007387 */ /* 0x000fe80000100a00 */
[----:B------:R2:W-:Y:S04]  /*4330*/  STL.64 [R1+0xcf0], R10 ;  /* 0x000cf00a01007387 */ /* 0x0005e80000100a00 */
[----:B------:R0:W-:Y:S01]  /*4340*/  STL [R1+0xce8], R27 ;  /* 0x000ce81b01007387 */ /* 0x0001e20000100800 */
[----:B--2---:R-:W-:-:S02]  /*4350*/  IADD3 R10, P3, R5, c[0x0][0x370], RZ ;  /* 0x0000dc00050a7a10 */ /* 0x004fc40007f7e0ff */
[----:B0-----:R-:W-:Y:S02]  /*4360*/  MOV R27, RZ ;  /* 0x000000ff001b7202 */ /* 0x001fe40000000f00 */
[----:B------:R-:W-:-:S05]  /*4370*/  IADD3.X R11, R6, c[0x0][0x374], RZ, P3, !PT ;  /* 0x0000dd00060b7a10 */ /* 0x000fca0001ffe4ff */
[----:B------:R0:W2:Y:S01]  /*4380*/  @!P0 LDG.E.EL.128 R24, [R10.64+0x10] ;  /* 0x000010060a188981 */ /* 0x0000a2000c2e1d00 */
[C---:B------:R-:W-:Y:S01]  /*4390*/  IADD3 R36, P4, R5.reuse, c[0x0][0x390], RZ ;  /* 0x0000e40005247a10 */ /* 0x040fe20007f9e0ff */
[----:B------:R-:W-:Y:S01]  /*43a0*/  CS2R R32, SRZ ;  /* 0x0000000000207805 */ /* 0x000fe2000001ff00 */
[----:B------:R-:W-:Y:S01]  /*43b0*/  IADD3 R2, P5, R5, c[0x0][0x3a8], RZ ;  /* 0x0000ea0005027a10 */ /* 0x000fe20007fbe0ff */
[----:B------:R-:W-:Y:S01]  /*43c0*/  CS2R R34, SRZ ;  /* 0x0000000000227805 */ /* 0x000fe2000001ff00 */
[C---:B------:R-:W-:Y:S02]  /*43d0*/  IADD3.X R37, R6.reuse, c[0x0][0x394], RZ, P4, !PT ;  /* 0x0000e50006257a10 */ /* 0x040fe400027fe4ff */
[----:B------:R-:W-:-:S03]  /*43e0*/  IADD3.X R3, R6, c[0x0][0x3ac], RZ, P5, !PT ;  /* 0x0000eb0006037a10 */ /* 0x000fc60002ffe4ff */
[----:B------:R-:W3:Y:S04]  /*43f0*/  @!P0 LDG.E.EL.128 R32, [R36.64+0x10] ;  /* 0x0000100624208981 */ /* 0x000ee8000c2e1d00 */
[----:B-----5:R5:W-:Y:S04]  /*4400*/  @!P0 STL.64 [R1+0x290], R28 ;  /* 0x0002901c01008387 */ /* 0x020be80000100a00 */
[----:B------:R1:W-:Y:S04]  /*4410*/  @!P0 STL.64 [R1+0x298], R30 ;  /* 0x0002981e01008387 */ /* 0x0003e80000100a00 */
[----:B0-----:R-:W4:Y:S01]  /*4420*/  LDL.LU.64 R10, [R1+0xcf0] ;  /* 0x000cf000010a7983 */ /* 0x001f220000300a00 */
[----:B-----5:R-:W-:Y:S01]  /*4430*/  CS2R R28, SRZ ;  /* 0x00000000001c7805 */ /* 0x020fe2000001ff00 */
[----:B-1----:R-:W-:-:S06]  /*4440*/  CS2R R30, SRZ ;  /* 0x00000000001e7805 */ /* 0x002fcc000001ff00 */
[----:B------:R0:W5:Y:S04]  /*4450*/  @!P0 LDG.E.EL.128 R28, [R2.64+0x10] ;  /* 0x00001006021c8981 */ /* 0x000168000c2e1d00 */
[----:B--2---:R1:W-:Y:S04]  /*4460*/  STL.64 [R1+0xf0], R24 ;  /* 0x0000f01801007387 */ /* 0x0043e80000100a00 */
[----:B------:R2:W-:Y:S01]  /*4470*/  STL.64 [R1+0xf8], R26 ;  /* 0x0000f81a01007387 */ /* 0x0005e20000100a00 */
[----:B-1----:R-:W-:-:S03]  /*4480*/  IADD3 R24, P3, R5, c[0x0][0x3c8], RZ ;  /* 0x0000f20005187a10 */ /* 0x002fc60007f7e0ff */
[----:B--2---:R-:W2:Y:S01]  /*4490*/  LDL.LU R27, [R1+0xce8] ;  /* 0x000ce800011b7983 */ /* 0x004ea20000300800 */
[----:B------:R-:W-:-:S03]  /*44a0*/  IADD3.X R25, R6, c[0x0][0x3cc], RZ, P3, !PT ;  /* 0x0000f30006197a10 */ /* 0x000fc60001ffe4ff */
[----:B------:R1:W-:Y:S04]  /*44b0*/  STL.64 [R1+0xce0], R14 ;  /* 0x000ce00e01007387 */ /* 0x0003e80000100a00 */
[----:B------:R0:W-:Y:S01]  /*44c0*/  STL.64 [R1+0xcd8], R12 ;  /* 0x000cd80c01007387 */ /* 0x0001e20000100a00 */
[----:B-1----:R-:W-:Y:S01]  /*44d0*/  CS2R R14, SRZ ;  /* 0x00000000000e7805 */ /* 0x002fe2000001ff00 */
[----:B0-----:R-:W-:Y:S02]  /*44e0*/  MOV R12, RZ ;  /* 0x000000ff000c7202 */ /* 0x001fe40000000f00 */
[----:B------:R-:W-:-:S06]  /*44f0*/  MOV R13, RZ ;  /* 0x000000ff000d7202 */ /* 0x000fcc0000000f00 */
[----:B------:R0:W2:Y:S04]  /*4500*/  @!P0 LDG.E.EL.128 R12, [R24.64+0x10] ;  /* 0x00001006180c8981 */ /* 0x0000a8000c2e1d00 */
[----:B---3--:R1:W-:Y:S04]  /*4510*/  STL.64 [R1+0x110], R32 ;  /* 0x0001102001007387 */ /* 0x0083e80000100a00 */
[----:B------:R3:W-:Y:S01]  /*4520*/  STL.64 [R1+0x118], R34 ;  /* 0x0001182201007387 */ /* 0x0007e20000100a00 */
[C---:B------:R-:W-:Y:S02]  /*4530*/  IADD3 R36, P4, R5.reuse, c[0x0][0x3e0], RZ ;  /* 0x0000f80005247a10 */ /* 0x040fe40007f9e0ff */
[----:B------:R-:W-:-:S02]  /*4540*/  IADD3 R2, P5, R5, c[0x0][0x400], RZ ;  /* 0x0001000005027a10 */ /* 0x000fc40007fbe0ff */
[C---:B------:R-:W-:Y:S01]  /*4550*/  IADD3.X R37, R6.reuse, c[0x0][0x3e4], RZ, P4, !PT ;  /* 0x0000f90006257a10 */ /* 0x040fe200027fe4ff */
[----:B-1----:R-:W-:Y:S01]  /*4560*/  CS2R R32, SRZ ;  /* 0x0000000000207805 */ /* 0x002fe2000001ff00 */
[----:B------:R-:W-:Y:S01]  /*4570*/  IADD3.X R3, R6, c[0x0][0x404], RZ, P5, !PT ;  /* 0x0001010006037a10 */ /* 0x000fe20002ffe4ff */
[----:B---3--:R-:W-:Y:S01]  /*4580*/  CS2R R34, SRZ ;  /* 0x0000000000227805 */ /* 0x008fe2000001ff00 */
[----:B0-----:R-:W-:-:S05]  /*4590*/  CS2R R24, SRZ ;  /* 0x0000000000187805 */ /* 0x001fca000001ff00 */
[----:B------:R-:W3:Y:S04]  /*45a0*/  @!P0 LDG.E.EL.128 R32, [R36.64+0x10] ;  /* 0x0000100624208981 */ /* 0x000ee8000c2e1d00 */
[----:B-----5:R0:W-:Y:S04]  /*45b0*/  STL.64 [R1+0x100], R28 ;  /* 0x0001001c01007387 */ /* 0x0201e80000100a00 */
[----:B------:R1:W-:Y:S01]  /*45c0*/  STL.64 [R1+0x108], R30 ;  /* 0x0001081e01007387 */ /* 0x0003e20000100a00 */
[----:B0-----:R-:W-:Y:S01]  /*45d0*/  CS2R R28, SRZ ;  /* 0x00000000001c7805 */ /* 0x001fe2000001ff00 */
[----:B-1----:R-:W-:-:S06]  /*45e0*/  CS2R R30, SRZ ;  /* 0x00000000001e7805 */ /* 0x002fcc000001ff00 */
[----:B------:R-:W5:Y:S04]  /*45f0*/  @!P0 LDG.E.EL.128 R28, [R2.64+0x10] ;  /* 0x00001006021c8981 */ /* 0x000f68000c2e1d00 */
[----:B--2---:R-:W-:Y:S04]  /*4600*/  STL.64 [R1+0x130], R12 ;  /* 0x0001300c01007387 */ /* 0x004fe80000100a00 */
[----:B------:R0:W-:Y:S04]  /*4610*/  STL.64 [R1+0x138], R14 ;  /* 0x0001380e01007387 */ /* 0x0001e80000100a00 */
[----:B0-----:R-:W2:Y:S04]  /*4620*/  LDL.LU.64 R14, [R1+0xce0] ;  /* 0x000ce000010e7983 */ /* 0x001ea80000300a00 */
[----:B------:R-:W2:Y:S04]  /*4630*/  LDL.LU.64 R12, [R1+0xcd8] ;  /* 0x000cd800010c7983 */ /* 0x000ea80000300a00 */
[----:B------:R0:W-:Y:S04]  /*4640*/  STL [R1+0xcc8], R27 ;  /* 0x000cc81b01007387 */ /* 0x0001e80000100800 */
[----:B------:R1:W-:Y:S01]  /*4650*/  STL.64 [R1+0xcd0], R22 ;  /* 0x000cd01601007387 */ /* 0x0003e20000100a00 */
[----:B0-----:R-:W-:Y:S01]  /*4660*/  CS2R R26, SRZ ;  /* 0x00000000001a7805 */ /* 0x001fe2000001ff00 */
[----:B-1----:R-:W-:-:S04]  /*4670*/  IADD3 R22, P3, R5, c[0x0][0x418], RZ ;  /* 0x0001060005167a10 */ /* 0x002fc80007f7e0ff */
[----:B------:R-:W-:-:S05]  /*4680*/  IADD3.X R23, R6, c[0x0][0x41c], RZ, P3, !PT ;  /* 0x0001070006177a10 */ /* 0x000fca0001ffe4ff */
[----:B------:R0:W2:Y:S04]  /*4690*/  @!P0 LDG.E.EL.128 R24, [R22.64+0x10] ;  /* 0x0000100616188981 */ /* 0x0000a8000c2e1d00 */
[----:B---3--:R1:W-:Y:S04]  /*46a0*/  STL.64 [R1+0x120], R32 ;  /* 0x0001202001007387 */ /* 0x0083e80000100a00 */
[----:B------:R3:W-:Y:S04]  /*46b0*/  STL.64 [R1+0x128], R34 ;  /* 0x0001282201007387 */ /* 0x0007e80000100a00 */
[----:B-----5:R5:W-:Y:S04]  /*46c0*/  STL.64 [R1+0x270], R28 ;  /* 0x0002701c01007387 */ /* 0x020be80000100a00 */
[----:B------:R4:W-:Y:S01]  /*46d0*/  STL.64 [R1+0x278], R30 ;  /* 0x0002781e01007387 */ /* 0x0009e20000100a00 */
[----:B------:R-:W-:-:S03]  /*46e0*/  IADD3 R36, P4, R5, c[0x0][0x438], RZ ;  /* 0x00010e0005247a10 */ /* 0x000fc60007f9e0ff */
[----:B0-----:R-:W2:Y:S01]  /*46f0*/  LDL.LU.64 R22, [R1+0xcd0] ;  /* 0x000cd00001167983 */ /* 0x001ea20000300a00 */
[C---:B------:R-:W-:Y:S01]  /*4700*/  IADD3 R2, P5, R5.reuse, c[0x0][0x450], RZ ;  /* 0x0001140005027a10 */ /* 0x040fe20007fbe0ff */
[----:B-1----:R-:W-:Y:S01]  /*4710*/  CS2R R32, SRZ ;  /* 0x0000000000207805 */ /* 0x002fe2000001ff00 */
[----:B---3--:R-:W-:Y:S01]  /*4720*/  CS2R R34, SRZ ;  /* 0x0000000000227805 */ /* 0x008fe2000001ff00 */
[C---:B------:R-:W-:Y:S01]  /*4730*/  IADD3.X R37, R6.reuse, c[0x0][0x43c], RZ, P4, !PT ;  /* 0x00010f0006257a10 */ /* 0x040fe200027fe4ff */
[----:B-----5:R-:W-:Y:S01]  /*4740*/  CS2R R28, SRZ ;  /* 0x00000000001c7805 */ /* 0x020fe2000001ff00 */
[----:B------:R-:W-:Y:S01]  /*4750*/  IADD3.X R3, R6, c[0x0][0x454], RZ, P5, !PT ;  /* 0x0001150006037a10 */ /* 0x000fe20002ffe4ff */
[----:B----4-:R-:W-:Y:S02]  /*4760*/  CS2R R30, SRZ ;  /* 0x00000000001e7805 */ /* 0x010fe4000001ff00 */
[----:B------:R0:W3:Y:S04]  /*4770*/  @!P0 LDG.E.EL.128 R32, [R36.64+0x10] ;  /* 0x0000100624208981 */ /* 0x0000e8000c2e1d00 */
[----:B------:R1:W4:Y:S04]  /*4780*/  @!P0 LDG.E.EL.128 R28, [R2.64+0x10] ;  /* 0x00001006021c8981 */ /* 0x000328000c2e1d00 */
[----:B--2---:R-:W-:Y:S04]  /*4790*/  STL.64 [R1+0x3a0], R24 ;  /* 0x0003a01801007387 */ /* 0x004fe80000100a00 */
[----:B------:R2:W-:Y:S04]  /*47a0*/  STL.64 [R1+0x3a8], R26 ;  /* 0x0003a81a01007387 */ /* 0x0005e80000100a00 */
[----:B--2---:R-:W2:Y:S04]  /*47b0*/  LDL.LU R27, [R1+0xcc8] ;  /* 0x000cc800011b7983 */ /* 0x004ea80000300800 */
[----:B------:R5:W-:Y:S01]  /*47c0*/  STL.64 [R1+0xcc0], R10 ;  /* 0x000cc00a01007387 */ /* 0x000be20000100a00 */
[----:B------:R-:W-:Y:S01]  /*47d0*/  CS2R R24, SRZ ;  /* 0x0000000000187805 */ /* 0x000fe2000001ff00 */
[----:B0-----:R-:W-:-:S02]  /*47e0*/  IADD3 R36, P4, R5, c[0x0][0x488], RZ ;  /* 0x0001220005247a10 */ /* 0x001fc40007f9e0ff */
[----:B-----5:R-:W-:-:S04]  /*47f0*/  IADD3 R10, P3, R5, c[0x0][0x470], RZ ;  /* 0x00011c00050a7a10 */ /* 0x020fc80007f7e0ff */
[C---:B------:R-:W-:Y:S02]  /*4800*/  IADD3.X R11, R6.reuse, c[0x0][0x474], RZ, P3, !PT ;  /* 0x00011d00060b7a10 */ /* 0x040fe40001ffe4ff */
[----:B-1----:R-:W-:Y:S02]  /*4810*/  IADD3 R2, P5, R5, c[0x0][0x4a8], RZ ;  /* 0x00012a0005027a10 */ /* 0x002fe40007fbe0ff */
[C---:B------:R-:W-:Y:S02]  /*4820*/  IADD3.X R37, R6.reuse, c[0x0][0x48c], RZ, P4, !PT ;  /* 0x0001230006257a10 */ /* 0x040fe400027fe4ff */
[----:B------:R-:W-:Y:S01]  /*4830*/  IADD3.X R3, R6, c[0x0][0x4ac], RZ, P5, !PT ;  /* 0x00012b0006037a10 */ /* 0x000fe20002ffe4ff */
[----:B--2---:R0:W-:Y:S02]  /*4840*/  STL [R1+0xcb8], R27 ;  /* 0x000cb81b01007387 */ /* 0x0041e40000100800 */
[----:B0-----:R-:W-:Y:S02]  /*4850*/  CS2R R26, SRZ ;  /* 0x00000000001a7805 */ /* 0x001fe4000001ff00 */
[----:B---3--:R0:W-:Y:S04]  /*4860*/  STL.64 [R1+0x3f0], R32 ;  /* 0x0003f02001007387 */ /* 0x0081e80000100a00 */
[----:B------:R1:W2:Y:S04]  /*4870*/  @!P0 LDG.E.EL.128 R24, [R10.64+0x10] ;  /* 0x000010060a188981 */ /* 0x0002a8000c2e1d00 */
[----:B------:R3:W-:Y:S01]  /*4880*/  STL.64 [R1+0x3f8], R34 ;  /* 0x0003f82201007387 */ /* 0x0007e20000100a00 */
[----:B0-----:R-:W-:-:S03]  /*4890*/  CS2R R32, SRZ ;  /* 0x0000000000207805 */ /* 0x001fc6000001ff00 */
[----:B----4-:R0:W-:Y:S04]  /*48a0*/  STL.64 [R1+0x400], R28 ;  /* 0x0004001c01007387 */ /* 0x0101e80000100a00 */
[----:B------:R4:W-:Y:S01]  /*48b0*/  STL.64 [R1+0x408], R30 ;  /* 0x0004081e01007387 */ /* 0x0009e20000100a00 */
[----:B---3--:R-:W-:-:S03]  /*48c0*/  CS2R R34, SRZ ;  /* 0x0000000000227805 */ /* 0x008fc6000001ff00 */
[----:B-1----:R-:W3:Y:S01]  /*48d0*/  LDL.LU.64 R10, [R1+0xcc0] ;  /* 0x000cc000010a7983 */ /* 0x002ee20000300a00 */
[----:B0-----:R-:W-:-:S03]  /*48e0*/  CS2R R28, SRZ ;  /* 0x00000000001c7805 */ /* 0x001fc6000001ff00 */
[----:B------:R0:W5:Y:S01]  /*48f0*/  @!P0 LDG.E.EL.128 R32, [R36.64+0x10] ;  /* 0x0000100624208981 */ /* 0x000162000c2e1d00 */
[----:B----4-:R-:W-:-:S06]  /*4900*/  CS2R R30, SRZ ;  /* 0x00000000001e7805 */ /* 0x010fcc000001ff00 */
[----:B------:R1:W4:Y:S01]  /*4910*/  @!P0 LDG.E.EL.128 R28, [R2.64+0x10] ;  /* 0x00001006021c8981 */ /* 0x000322000c2e1d00 */
[----:B0-----:R-:W-:-:S04]  /*4920*/  IADD3 R36, P4, R5, c[0x0][0x4e0], RZ ;  /* 0x0001380005247a10 */ /* 0x001fc80007f9e0ff */
[----:B------:R-:W-:Y:S02]  /*4930*/  IADD3.X R37, R6, c[0x0][0x4e4], RZ, P4, !PT ;  /* 0x0001390006257a10 */ /* 0x000fe400027fe4ff */
[----:B-1----:R-:W-:-:S04]  /*4940*/  IADD3 R2, P5, R5, c[0x0][0x4f8], RZ ;  /* 0x00013e0005027a10 */ /* 0x002fc80007fbe0ff */
[----:B------:R-:W-:Y:S01]  /*4950*/  IADD3.X R3, R6, c[0x0][0x4fc], RZ, P5, !PT ;  /* 0x00013f0006037a10 */ /* 0x000fe20002ffe4ff */
[----:B--2---:R0:W-:Y:S04]  /*4960*/  STL.64 [R1+0x450], R24 ;  /* 0x0004501801007387 */ /* 0x0041e80000100a00 */
[----:B------:R1:W-:Y:S01]  /*4970*/  STL.64 [R1+0x458], R26 ;  /* 0x0004581a01007387 */ /* 0x0003e20000100a00 */
[----:B0-----:R-:W-:-:S03]  /*4980*/  IADD3 R24, P3, R5, c[0x0][0x4c0], RZ ;  /* 0x0001300005187a10 */ /* 0x001fc60007f7e0ff */
[----:B-1----:R-:W2:Y:S01]  /*4990*/  LDL.LU R27, [R1+0xcb8] ;  /* 0x000cb800011b7983 */ /* 0x002ea20000300800 */
[----:B------:R-:W-:-:S03]  /*49a0*/  IADD3.X R25, R6, c[0x0][0x4c4], RZ, P3, !PT ;  /* 0x0001310006197a10 */ /* 0x000fc60001ffe4ff */
[----:B------:R0:W-:Y:S04]  /*49b0*/  STL.64 [R1+0xcb0], R14 ;  /* 0x000cb00e01007387 */ /* 0x0001e80000100a00 */
[----:B------:R1:W-:Y:S01]  /*49c0*/  STL.64 [R1+0xca8], R12 ;  /* 0x000ca80c01007387 */ /* 0x0003e20000100a00 */
[----:B0-----:R-:W-:Y:S01]  /*49d0*/  CS2R R14, SRZ ;  /* 0x00000000000e7805 */ /* 0x001fe2000001ff00 */
[----:B-1----:R-:W-:Y:S02]  /*49e0*/  MOV R12, RZ ;  /* 0x000000ff000c7202 */ /* 0x002fe40000000f00 */
[----:B------:R-:W-:Y:S01]  /*49f0*/  MOV R13, RZ ;  /* 0x000000ff000d7202 */ /* 0x000fe20000000f00 */
[----:B-----5:R0:W-:Y:S04]  /*4a00*/  STL.64 [R1+0x460], R32 ;  /* 0x0004602001007387 */ /* 0x0201e80000100a00 */
[----:B------:R1:W-:Y:S04]  /*4a10*/  STL.64 [R1+0x468], R34 ;  /* 0x0004682201007387 */ /* 0x0003e80000100a00 */
[----:B------:R5:W2:Y:S01]  /*4a20*/  @!P0 LDG.E.EL.128 R12, [R24.64+0x10] ;  /* 0x00001006180c8981 */ /* 0x000aa2000c2e1d00 */
[----:B0-----:R-:W-:-:S03]  /*4a30*/  CS2R R32, SRZ ;  /* 0x0000000000207805 */ /* 0x001fc6000001ff00 */
[----:B----4-:R0:W-:Y:S01]  /*4a40*/  STL.64 [R1+0x4d0], R28 ;  /* 0x0004d01c01007387 */ /* 0x0101e20000100a00 */
[----:B-1----:R-:W-:-:S03]  /*4a50*/  CS2R R34, SRZ ;  /* 0x0000000000227805 */ /* 0x002fc6000001ff00 */
[----:B------:R1:W-:Y:S04]  /*4a60*/  STL.64 [R1+0x4d8], R30 ;  /* 0x0004d81e01007387 */ /* 0x0003e80000100a00 */
[----:B------:R4:W3:Y:S01]  /*4a70*/  @!P0 LDG.E.EL.128 R32, [R36.64+0x10] ;  /* 0x0000100624208981 */ /* 0x0008e2000c2e1d00 */
[----:B0-----:R-:W-:Y:S01]  /*4a80*/  CS2R R28, SRZ ;  /* 0x00000000001c7805 */ /* 0x001fe2000001ff00 */
[----:B-1----:R-:W-:-:S06]  /*4a90*/  CS2R R30, SRZ ;  /* 0x00000000001e7805 */ /* 0x002fcc000001ff00 */
[----:B------:R0:W3:Y:S01]  /*4aa0*/  @!P0 LDG.E.EL.128 R28, [R2.64+0x10] ;  /* 0x00001006021c8981 */ /* 0x0000e2000c2e1d00 */
[----:B----4-:R-:W-:Y:S01]  /*4ab0*/  IADD3 R36, P3, R5, c[0x0][0x518], RZ ;  /* 0x0001460005247a10 */ /* 0x010fe20007f7e0ff */
[----:B-----5:R-:W-:-:S03]  /*4ac0*/  CS2R R24, SRZ ;  /* 0x0000000000187805 */ /* 0x020fc6000001ff00 */
[----:B------:R-:W-:Y:S02]  /*4ad0*/  IADD3.X R37, R6, c[0x0][0x51c], RZ, P3, !PT ;  /* 0x0001470006257a10 */ /* 0x000fe40001ffe4ff */
[----:B0-----:R-:W-:-:S04]  /*4ae0*/  IADD3 R2, P4, R5, c[0x0][0x530], RZ ;  /* 0x00014c0005027a10 */ /* 0x001fc80007f9e0ff */
[----:B------:R-:W-:Y:S01]  /*4af0*/  IADD3.X R3, R6, c[0x0][0x534], RZ, P4, !PT ;  /* 0x00014d0006037a10 */ /* 0x000fe200027fe4ff */
[----:B--2---:R-:W-:Y:S04]  /*4b00*/  STL.64 [R1+0x4f0], R12 ;  /* 0x0004f00c01007387 */ /* 0x004fe80000100a00 */
[----:B------:R0:W-:Y:S04]  /*4b10*/  STL.64 [R1+0x4f8], R14 ;  /* 0x0004f80e01007387 */ /* 0x0001e80000100a00 */
[----:B0-----:R-:W2:Y:S04]  /*4b20*/  LDL.LU.64 R14, [R1+0xcb0] ;  /* 0x000cb000010e7983 */ /* 0x001ea80000300a00 */
[----:B------:R-:W4:Y:S04]  /*4b30*/  LDL.LU.64 R12, [R1+0xca8] ;  /* 0x000ca800010c7983 */ /* 0x000f280000300a00 */
[----:B------:R-:W-:Y:S04]  /*4b40*/  STL [R1+0xc90], R27 ;  /* 0x000c901b01007387 */ /* 0x000fe80000100800 */
[----:B---3--:R-:W-:Y:S04]  /*4b50*/  STL.64 [R1+0xca0], R10 ;  /* 0x000ca00a01007387 */ /* 0x008fe80000100a00 */
[----:B------:R0:W-:Y:S04]  /*4b60*/  STL.64 [R1+0xc98], R8 ;  /* 0x000c980801007387 */ /* 0x0001e80000100a00 */
[----:B------:R-:W-:Y:S04]  /*4b70*/  STL.64 [R1+0x540], R32 ;  /* 0x0005402001007387 */ /* 0x000fe80000100a00 */
[----:B------:R-:W-:Y:S04]  /*4b80*/  STL.64 [R1+0x548], R34 ;  /* 0x0005482201007387 */ /* 0x000fe80000100a00 */
[----:B------:R1:W-:Y:S01]  /*4b90*/  STL.64 [R1+0x560], R28 ;  /* 0x0005601c01007387 */ /* 0x0003e20000100a00 */
[----:B0-----:R-:W-:Y:S01]  /*4ba0*/  CS2R R8, SRZ ;  /* 0x0000000000087805 */ /* 0x001fe2000001ff00 */
[----:B------:R-:W-:-:S02]  /*4bb0*/  CS2R R10, SRZ ;  /* 0x00000000000a7805 */ /* 0x000fc4000001ff00 */
[----:B------:R0:W-:Y:S01]  /*4bc0*/  STL.64 [R1+0x568], R30 ;  /* 0x0005681e01007387 */ /* 0x0001e20000100a00 */
[----:B-1----:R-:W-:Y:S01]  /*4bd0*/  MOV R28, 0x2 ;  /* 0x00000002001c7802 */ /* 0x002fe20000000f00 */
[----:B------:R-:W-:-:S04]  /*4be0*/  CS2R R26, SRZ ;  /* 0x00000000001a7805 */ /* 0x000fc8000001ff00 */
[CC--:B0-----:R-:W-:Y:S01]  /*4bf0*/  IMAD.WIDE R30, R0.reuse, R28.reuse, c[0x0][0x460] ;  /* 0x00011800001e7625 */ /* 0x0c1fe200078e021c */
[----:B------:R-:W-:Y:S01]  /*4c00*/  CS2R R32, SRZ ;  /* 0x0000000000207805 */ /* 0x000fe2000001ff00 */
[----:B------:R-:W-:Y:S01]  /*4c10*/  CS2R R34, SRZ ;  /* 0x0000000000227805 */ /* 0x000fe2000001ff00 */
[----:B------:R-:W3:Y:S04]  /*4c20*/  @!P0 LDG.E.EL.128 R24, [R36.64+0x10] ;  /* 0x0000100624188981 */ /* 0x000ee8000c2e1d00 */
[----:B------:R-:W5:Y:S04]  /*4c30*/  @P2 LDG.E.EF.128 R8, [R30.64] ;  /* 0x000000061e082981 */ /* 0x000f68000c0e1d00 */
[----:B------:R0:W2:Y:S02]  /*4c40*/  @!P0 LDG.E.EL.128 R32, [R2.64+0x10] ;  /* 0x0000100602208981 */ /* 0x0000a4000c2e1d00 */
[----:B0-----:R-:W-:-:S02]  /*4c50*/  IMAD.WIDE R2, R0, R28, c[0x0][0x478] ;  /* 0x00011e0000027625 */ /* 0x001fc400078e021c */
[----:B-----5:R-:W-:Y:S04]  /*4c60*/  STL.64 [R1+0x470], R8 ;  /* 0x0004700801007387 */ /* 0x020fe80000100a00 */
[----:B------:R0:W-:Y:S04]  /*4c70*/  STL.64 [R1+0x478], R10 ;  /* 0x0004780a01007387 */ /* 0x0001e80000100a00 */
[----:B0-----:R-:W5:Y:S04]  /*4c80*/  LDL.LU.64 R10, [R1+0xca0] ;  /* 0x000ca000010a7983 */ /* 0x001f680000300a00 */
[----:B------:R-:W4:Y:S04]  /*4c90*/  LDL.LU.64 R8, [R1+0xc98] ;  /* 0x000c980001087983 */ /* 0x000f280000300a00 */
[----:B---3--:R-:W-:Y:S04]  /*4ca0*/  STL.64 [R1+0x630], R24 ;  /* 0x0006301801007387 */ /* 0x008fe80000100a00 */
[----:B------:R0:W-:Y:S04]  /*4cb0*/  STL.64 [R1+0x638], R26 ;  /* 0x0006381a01007387 */ /* 0x0001e80000100a00 */
[----:B0-----:R-:W3:Y:S04]  /*4cc0*/  LDL.LU R27, [R1+0xc90] ;  /* 0x000c9000011b7983 */ /* 0x001ee80000300800 */
[----:B--2---:R0:W-:Y:S04]  /*4cd0*/  STL.64 [R1+0x640], R32 ;  /* 0x0006402001007387 */ /* 0x0041e80000100a00 */
[----:B------:R1:W-:Y:S01]  /*4ce0*/  STL.64 [R1+0x648], R34 ;  /* 0x0006482201007387 */ /* 0x0003e20000100a00 */
[----:B0-----:R-:W-:Y:S01]  /*4cf0*/  CS2R R32, SRZ ;  /* 0x0000000000207805 */ /* 0x001fe2000001ff00 */
[----:B-1----:R-:W-:-:S06]  /*4d00*/  CS2R R34, SRZ ;  /* 0x0000000000227805 */ /* 0x002fcc000001ff00 */
[----:B------:R0:W2:Y:S02]  /*4d10*/  @P2 LDG.E.EF.128 R32, [R2.64] ;  /* 0x0000000602202981 */ /* 0x0000a4000c0e1d00 */
[----:B0-----:R-:W-:Y:S02]  /*4d20*/  IMAD.WIDE R2, R0, R28, c[0x0][0x498] ;  /* 0x0001260000027625 */ /* 0x001fe400078e021c */
        /* <DEDUP_REMOVED lines=22> */
[----:B------:R0:W2:Y:S01]  /*4e90*/  @P2 LDG.E.EF.128 R32, [R2.64] ;  /* 0x0000000602202981 */ /* 0x0000a2000c0e1d00 */
[----:B------:R-:W-:Y:S02]  /*4ea0*/  MOV R29, R20 ;  /* 0x00000014001d7202 */ /* 0x000fe40000000f00 */
[----:B------:R-:W-:Y:S02]  /*4eb0*/  MOV R24, R21 ;  /* 0x0000001500187202 */ /* 0x000fe40000000f00 */
[----:B------:R-:W-:Y:S01]  /*4ec0*/  MOV R25, R23 ;  /* 0x0000001700197202 */ /* 0x000fe20000000f00 */
[----:B0-----:R-:W-:Y:S01]  /*4ed0*/  IMAD.WIDE R2, R0, R28, c[0x0][0x508] ;  /* 0x0001420000027625 */ /* 0x001fe200078e021c */
[----:B------:R-:W-:Y:S01]  /*4ee0*/  MOV R26, R22 ;  /* 0x00000016001a7202 */ /* 0x000fe20000000f00 */
[----:B------:R-:W-:Y:S01]  /*4ef0*/  CS2R R20, SRZ ;  /* 0x0000000000147805 */ /* 0x000fe2000001ff00 */
[----:B------:R-:W-:Y:S01]  /*4f00*/  CS2R R22, SRZ ;  /* 0x0000000000167805 */ /* 0x000fe2000001ff00 */
[----:B--2---:R0:W-:Y:S04]  /*4f10*/  STL.64 [R1+0x570], R32 ;  /* 0x0005702001007387 */ /* 0x0041e80000100a00 */
[----:B------:R1:W-:Y:S01]  /*4f20*/  STL.64 [R1+0x578], R34 ;  /* 0x0005782201007387 */ /* 0x0003e20000100a00 */
[----:B0-----:R-:W-:Y:S01]  /*4f30*/  CS2R R32, SRZ ;  /* 0x0000000000207805 */ /* 0x001fe2000001ff00 */
[----:B-1----:R-:W-:-:S06]  /*4f40*/  CS2R R34, SRZ ;  /* 0x0000000000227805 */ /* 0x002fcc000001ff00 */
[----:B------:R0:W2:Y:S02]  /*4f50*/  @P2 LDG.E.EF.128 R32, [R2.64] ;  /* 0x0000000602202981 */ /* 0x0000a4000c0e1d00 */
[----:B0-----:R-:W-:-:S05]  /*4f60*/  IMAD.WIDE R2, R0, R28, c[0x0][0x520] ;  /* 0x0001480000027625 */ /* 0x001fca00078e021c */
[----:B------:R0:W3:Y:S01]  /*4f70*/  @P2 LDG.E.EF.128 R20, [R2.64] ;  /* 0x0000000602142981 */ /* 0x0000e2000c0e1d00 */
[----:B------:R-:W-:Y:S02]  /*4f80*/  MOV R30, R17 ;  /* 0x00000011001e7202 */ /* 0x000fe40000000f00 */
[----:B----4-:R-:W-:Y:S02]  /*4f90*/  MOV R17, R8 ;  /* 0x0000000800117202 */ /* 0x010fe40000000f00 */
[----:B------:R-:W-:Y:S02]  /*4fa0*/  MOV R31, R12 ;  /* 0x0000000c001f7202 */ /* 0x000fe40000000f00 */
[----:B------:R-:W-:Y:S02]  /*4fb0*/  MOV R8, R14 ;  /* 0x0000000e00087202 */ /* 0x000fe40000000f00 */
[----:B------:R-:W-:Y:S01]  /*4fc0*/  MOV R12, RZ ;  /* 0x000000ff000c7202 */ /* 0x000fe20000000f00 */
[----:B0-----:R-:W-:Y:S01]  /*4fd0*/  IMAD.WIDE R2, R0, R28, c[0x0][0x540] ;  /* 0x0001500000027625 */ /* 0x001fe200078e021c */
[----:B--2---:R-:W-:Y:S04]  /*4fe0*/  STL.64 [R1+0x600], R32 ;  /* 0x0006002001007387 */ /* 0x004fe80000100a00 */
[----:B------:R0:W-:Y:S04]  /*4ff0*/  STL.64 [R1+0x608], R34 ;  /* 0x0006082201007387 */ /* 0x0001e80000100a00 */
[----:B0-----:R-:W2:Y:S01]  /*5000*/  LDL R35, [R1+0x89c] ;  /* 0x00089c0001237983 */ /* 0x001ea20000100800 */
[----:B---3--:R-:W-:-:S02]  /*5010*/  MOV R34, R27 ;  /* 0x0000001b00227202 */ /* 0x008fc40000000f00 */
[----:B------:R-:W-:Y:S01]  /*5020*/  MOV R27, R16 ;  /* 0x00000010001b7202 */ /* 0x000fe20000000f00 */
[----:B------:R0:W-:Y:S01]  /*5030*/  STL.64 [R1+0x620], R20 ;  /* 0x0006201401007387 */ /* 0x0001e20000100a00 */
[----:B------:R-:W-:-:S03]  /*5040*/  MOV R16, R15 ;  /* 0x0000000f00107202 */ /* 0x000fc60000000f00 */
[----:B------:R1:W-:Y:S01]  /*5050*/  STL.64 [R1+0x628], R22 ;  /* 0x0006281601007387 */ /* 0x0003e20000100a00 */
[----:B------:R-:W-:-:S03]  /*5060*/  CS2R R14, SRZ ;  /* 0x00000000000e7805 */ /* 0x000fc6000001ff00 */
[----:B0-----:R-:W3:Y:S01]  /*5070*/  LDL.LU.64 R20, [R1+0xc88] ;  /* 0x000c880001147983 */ /* 0x001ee20000300a00 */
[----:B-1----:R-:W-:-:S03]  /*5080*/  MOV R22, R13 ;  /* 0x0000000d00167202 */ /* 0x002fc60000000f00 */
[----:B------:R-:W4:Y:S01]  /*5090*/  LDL R23, [R1+0x898] ;  /* 0x0008980001177983 */ /* 0x000f220000100800 */
[----:B------:R-:W-:-:S06]  /*50a0*/  MOV R13, RZ ;  /* 0x000000ff000d7202 */ /* 0x000fcc0000000f00 */
[----:B------:R0:W2:Y:S04]  /*50b0*/  @P2 LDG.E.EF.128 R12, [R2.64] ;  /* 0x00000006020c2981 */ /* 0x0000a8000c0e1d00 */
[----:B------:R-:W-:Y:S01]  /*50c0*/  STL [R1+0xc70], R28 ;  /* 0x000c701c01007387 */ /* 0x000fe20000100800 */
[----:B0-----:R-:W-:Y:S02]  /*50d0*/  SEL R2, R34, RZ, P2 ;  /* 0x000000ff22027207 */ /* 0x001fe40001000000 */
[----:B------:R-:W-:Y:S01]  /*50e0*/  SEL R3, R29, RZ, !P0 ;  /* 0x000000ff1d037207 */ /* 0x000fe20004000000 */
[----:B--2---:R-:W-:Y:S04]  /*50f0*/  STL.64 [R1+0x670], R12 ;  /* 0x0006700c01007387 */ /* 0x004fe80000100a00 */
[----:B------:R0:W-:Y:S04]  /*5100*/  STL.64 [R1+0x678], R14 ;  /* 0x0006780e01007387 */ /* 0x0001e80000100a00 */
[----:B0-----:R-:W2:Y:S01]  /*5110*/  LDL.LU.64 R14, [R1+0xc80] ;  /* 0x000c8000010e7983 */ /* 0x001ea20000300a00 */
[----:B------:R-:W-:Y:S01]  /*5120*/  SHF.L.U32 R36, R2, 0x10, RZ ;  /* 0x0000001002247819 */ /* 0x000fe200000006ff */
[----:B------:R-:W-:-:S02]  /*5130*/  FADD R3, R3, 1 ;  /* 0x3f80000003037421 */ /* 0x000fc40000000000 */
[----:B------:R-:W3:Y:S02]  /*5140*/  LDL.LU.64 R12, [R1+0xc78] ;  /* 0x000c7800010c7983 */ /* 0x000ee40000300a00 */
[----:B------:R-:W-:-:S04]  /*5150*/  FMUL R36, R36, R35 ;  /* 0x0000002324247220 */ /* 0x000fc80000400000 */
[----:B------:R-:W-:Y:S01]  /*5160*/  FFMA R24, R36, R3, R24 ;  /* 0x0000000324187223 */ /* 0x000fe20000000018 */
[----:B------:R-:W-:Y:S02]  /*5170*/  PRMT R3, R2, 0x7632, R3 ;  /* 0x0000763202037816 */ /* 0x000fe40000000003 */
[----:B------:R-:W-:-:S04]  /*5180*/  SEL R2, R30, RZ, P2 ;  /* 0x000000ff1e027207 */ /* 0x000fc80001000000 */
[----:B------:R-:W-:Y:S01]  /*5190*/  SHF.L.U32 R36, R2, 0x10, RZ ;  /* 0x0000001002247819 */ /* 0x000fe200000006ff */
[----:B------:R0:W-:Y:S04]  /*51a0*/  STL [R1+0x770], R24 ;  /* 0x0007701801007387 */ /* 0x0001e80000100800 */
[----:B----4-:R-:W-:Y:S01]  /*51b0*/  FMUL R36, R36, R23 ;  /* 0x0000001724247220 */ /* 0x010fe20000400000 */
[----:B------:R-:W-:Y:S02]  /*51c0*/  SHF.L.U32 R37, R3, 0x10, RZ ;  /* 0x0000001003257819 */ /* 0x000fe400000006ff */
[----:B------:R-:W-:Y:S02]  /*51d0*/  SEL R3, R31, RZ, !P0 ;  /* 0x000000ff1f037207 */ /* 0x000fe40004000000 */
[----:B------:R-:W-:Y:S01]  /*51e0*/  MOV R32, 0x4 ;  /* 0x0000000400207802 */ /* 0x000fe20000000f00 */
[----:B------:R-:W-:-:S02]  /*51f0*/  FMUL R37, R37, R35 ;  /* 0x0000002325257220 */ /* 0x000fc40000400000 */
[----:B------:R-:W-:Y:S01]  /*5200*/  FADD R3, R3, 1 ;  /* 0x3f80000003037421 */ /* 0x000fe20000000000 */
[----:B------:R-:W-:Y:S01]  /*5210*/  CS2R R28, SRZ ;  /* 0x00000000001c7805 */ /* 0x000fe2000001ff00 */
[----:B------:R-:W-:Y:S02]  /*5220*/  CS2R R30, SRZ ;  /* 0x00000000001e7805 */ /* 0x000fe4000001ff00 */
[----:B-----5:R-:W-:Y:S01]  /*5230*/  FFMA R10, R37, R3, R10 ;  /* 0x00000003250a7223 */ /* 0x020fe2000000000a */
[----:B--2---:R-:W-:-:S05]  /*5240*/  SEL R14, R14, RZ, !P0 ;  /* 0x000000ff0e0e7207 */ /* 0x004fca0004000000 */
[----:B------:R-:W-:-:S04]  /*5250*/  FADD R14, R14, 1 ;  /* 0x3f8000000e0e7421 */ /* 0x000fc80000000000 */
[----:B------:R-:W-:Y:S01]  /*5260*/  FFMA R14, R36, R14, R24 ;  /* 0x0000000e240e7223 */ /* 0x000fe20000000018 */
[----:B0-----:R-:W-:Y:S02]  /*5270*/  MOV R24, R22 ;  /* 0x0000001600187202 */ /* 0x001fe40000000f00 */
[----:B------:R-:W-:Y:S02]  /*5280*/  MOV R22, R16 ;  /* 0x0000001000167202 */ /* 0x000fe40000000f00 */
[----:B------:R-:W0:Y:S02]  /*5290*/  S2R R16, SR_TID.X ;  /* 0x0000000000107919 */ /* 0x000e240000002100 */
[----:B0-----:R-:W-:-:S04]  /*52a0*/  LOP3.LUT R16, R16, 0xff, RZ, 0xc0, !PT ;  /* 0x000000ff10107812 */ /* 0x001fc800078ec0ff */
[----:B------:R-:W-:-:S04]  /*52b0*/  SHF.L.U32 R16, R16, 0x3, RZ ;  /* 0x0000000310107819 */ /* 0x000fc800000006ff */
[----:B------:R-:W-:-:S05]  /*52c0*/  LOP3.LUT R16, R16, UR4, RZ, 0xfc, !PT ;  /* 0x0000000410107c12 */ /* 0x000fca000f8efcff */
[----:B------:R-:W-:-:S05]  /*52d0*/  IMAD.WIDE.U32 R36, R16, R32, c[0x0][0x550] ;  /* 0x0001540010247625 */ /* 0x000fca00078e0020 */
[----:B------:R0:W2:Y:S04]  /*52e0*/  @!P0 LDG.E.EL.128 R28, [R36.64] ;  /* 0x00000006241c8981 */ /* 0x0000a8000c2e1d00 */
[----:B------:R1:W-:Y:S01]  /*52f0*/  STL [R1+0x774], R10 ;  /* 0x0007740a01007387 */ /* 0x0003e20000100800 */
[----:B------:R-:W-:-:S03]  /*5300*/  MOV R16, R19 ;  /* 0x0000001300107202 */ /* 0x000fc60000000f00 */
[----:B------:R-:W-:Y:S01]  /*5310*/  STL [R1+0xa18], R14 ;  /* 0x000a180e01007387 */ /* 0x000fe20000100800 */
[----:B------:R-:W-:Y:S02]  /*5320*/  PRMT R3, R2, 0x7632, R3 ;  /* 0x0000763202037816 */ /* 0x000fe40000000003 */
[----:B------:R-:W-:Y:S02]  /*5330*/  SEL R2, R25, RZ, !P0 ;  /* 0x000000ff19027207 */ /* 0x000fe40004000000 */
[----:B------:R-:W-:-:S03]  /*5340*/  SHF.L.U32 R3, R3, 0x10, RZ ;  /* 0x0000001003037819 */ /* 0x000fc600000006ff */
[----:B------:R-:W-:Y:S02]  /*5350*/  FADD R2, R2, 1 ;  /* 0x3f80000002027421 */ /* 0x000fe40000000000 */
[----:B------:R-:W-:-:S04]  /*5360*/  FMUL R3, R3, R23 ;  /* 0x0000001703037220 */ /* 0x000fc80000400000 */
[----:B-1----:R-:W-:Y:S01]  /*5370*/  FFMA R10, R3, R2, R10 ;  /* 0x00000002030a7223 */ /* 0x002fe2000000000a */
[----:B------:R-:W-:Y:S02]  /*5380*/  SEL R2, R26, RZ, P2 ;  /* 0x000000ff1a027207 */ /* 0x000fe40001000000 */
[----:B------:R-:W-:Y:S02]  /*5390*/  SEL R3, R27, RZ, !P0 ;  /* 0x000000ff1b037207 */ /* 0x000fe40004000000 */
[----:B0-----:R-:W-:Y:S01]  /*53a0*/  SHF.L.U32 R36, R2, 0x10, RZ ;  /* 0x0000001002247819 */ /* 0x001fe200000006ff */
[----:B--2---:R0:W-:Y:S04]  /*53b0*/  STL.64 [R1+0x680], R28 ;  /* 0x0006801c01007387 */ /* 0x0041e80000100a00 */
[----:B------:R-:W-:Y:S04]  /*53c0*/  STL.64 [R1+0x688], R30 ;  /* 0x0006881e01007387 */ /* 0x000fe80000100a00 */
[----:B0-----:R-:W2:Y:S04]  /*53d0*/  LDL.LU R28, [R1+0xc70] ;  /* 0x000c7000011c7983 */ /* 0x001ea80000300800 */
[----:B------:R-:W4:Y:S01]  /*53e0*/  LDL.LU R19, [R1+0x9c] ;  /* 0x00009c0001137983 */ /* 0x000f220000300800 */
[----:B------:R-:W-:Y:S01]  /*53f0*/  FMUL R36, R36, R35 ;  /* 0x0000002324247220 */ /* 0x000fe20000400000 */
[----:B------:R-:W-:-:S04]  /*5400*/  FADD R3, R3, 1 ;  /* 0x3f80000003037421 */ /* 0x000fc80000000000 */
[----:B------:R-:W-:Y:S01]  /*5410*/  FFMA R11, R36, R3, R11 ;  /* 0x00000003240b7223 */ /* 0x000fe2000000000b */
[----:B------:R-:W-:Y:S02]  /*5420*/  PRMT R3, R2, 0x7632, R3 ;  /* 0x0000763202037816 */ /* 0x000fe40000000003 */
[----:B------:R-:W-:Y:S01]  /*5430*/  SEL R2, R24, RZ, P2 ;  /* 0x000000ff18027207 */ /* 0x000fe20001000000 */
[----:B------:R-:W-:Y:S01]  /*5440*/  STL [R1+0xa14], R10 ;  /* 0x000a140a01007387 */ /* 0x000fe20000100800 */
[----:B------:R-:W-:Y:S02]  /*5450*/  SHF.L.U32 R37, R3, 0x10, RZ ;  /* 0x0000001003257819 */ /* 0x000fe400000006ff */
[----:B------:R-:W-:Y:S01]  /*5460*/  SHF.L.U32 R36, R2, 0x10, RZ ;  /* 0x0000001002247819 */ /* 0x000fe200000006ff */
[----:B------:R-:W5:Y:S01]  /*5470*/  LDL.LU R26, [R1+0xe4] ;  /* 0x0000e400011a7983 */ /* 0x000f620000300800 */
[----:B------:R-:W-:Y:S02]  /*5480*/  SEL R8, R8, RZ, !P0 ;  /* 0x000000ff08087207 */ /* 0x000fe40004000000 */
[----:B------:R-:W-:Y:S01]  /*5490*/  SEL R3, R22, RZ, !P0 ;  /* 0x000000ff16037207 */ /* 0x000fe20004000000 */
[----:B------:R0:W-:Y:S01]  /*54a0*/  STL [R1+0x778], R11 ;  /* 0x0007780b01007387 */ /* 0x0001e20000100800 */
[----:B------:R-:W-:Y:S01]  /*54b0*/  FMUL R36, R36, R23 ;  /* 0x0000001724247220 */ /* 0x000fe20000400000 */
[----:B------:R-:W-:-:S02]  /*54c0*/  FADD R8, R8, 1 ;  /* 0x3f80000008087421 */ /* 0x000fc40000000000 */
[----:B------:R-:W2:Y:S01]  /*54d0*/  LDL.LU R27, [R1+0xd8] ;  /* 0x0000d800011b7983 */ /* 0x000ea20000300800 */
[----:B------:R-:W-:Y:S01]  /*54e0*/  MOV R25, R17 ;  /* 0x0000001100197202 */ /* 0x000fe20000000f00 */
[----:B------:R-:W-:Y:S01]  /*54f0*/  FMUL R37, R37, R35 ;  /* 0x0000002325257220 */ /* 0x000fe20000400000 */
[----:B------:R-:W-:Y:S01]  /*5500*/  FADD R3, R3, 1 ;  /* 0x3f80000003037421 */ /* 0x000fe20000000000 */
[----:B------:R-:W-:Y:S02]  /*5510*/  MOV R17, R7 ;  /* 0x0000000700117202 */ /* 0x000fe40000000f00 */
[----:B------:R-:W3:Y:S01]  /*5520*/  LDL.LU R7, [R1+0xa0] ;  /* 0x0000a00001077983 */ /* 0x000ee20000300800 */
[----:B0-----:R-:W-:Y:S01]  /*5530*/  FFMA R11, R36, R8, R11 ;  /* 0x00000008240b7223 */ /* 0x001fe2000000000b */
[----:B------:R-:W-:Y:S02]  /*5540*/  FFMA R8, R37, R3, R9 ;  /* 0x0000000325087223 */ /* 0x000fe40000000009 */
[----:B------:R-:W3:Y:S01]  /*5550*/  LDL R22, [R1+0xa20] ;  /* 0x000a200001167983 */ /* 0x000ee20000100800 */
[----:B------:R-:W-:-:S03]  /*5560*/  PRMT R3, R2, 0x7632, R3 ;  /* 0x0000763202037816 */ /* 0x000fc60000000003 */
[----:B------:R-:W3:Y:S01]  /*5570*/  LDL.LU R9, [R1+0xb4] ;  /* 0x0000b40001097983 */ /* 0x000ee20000300800 */
[----:B------:R-:W-:-:S03]  /*5580*/  SEL R2, R16, RZ, P2 ;  /* 0x000000ff10027207 */ /* 0x000fc60001000000 */
[----:B------:R0:W-:Y:S01]  /*5590*/  STL [R1+0x77c], R8 ;  /* 0x00077c0801007387 */ /* 0x0001e20000100800 */
[----:B------:R-:W-:-:S03]  /*55a0*/  SEL R36, R18, RZ, !P0 ;  /* 0x000000ff12247207 */ /* 0x000fc60004000000 */
[----:B------:R-:W-:Y:S01]  /*55b0*/  STL [R1+0xa10], R11 ;  /* 0x000a100b01007387 */ /* 0x000fe20000100800 */
[----:B------:R-:W-:-:S03]  /*55c0*/  SHF.L.U32 R37, R3, 0x10, RZ ;  /* 0x0000001003257819 */ /* 0x000fc600000006ff */
[----:B------:R-:W3:Y:S04]  /*55d0*/  LDL.LU R16, [R1+0xd4] ;  /* 0x0000d40001107983 */ /* 0x000ee80000300800 */
[----:B------:R-:W3:Y:S01]  /*55e0*/  LDL.LU R18, [R1+0xa8] ;  /* 0x0000a80001127983 */ /* 0x000ee20000300800 */
[----:B------:R-:W-:Y:S02]  /*55f0*/  SHF.L.U32 R24, R2, 0x10, RZ ;  /* 0x0000001002187819 */ /* 0x000fe400000006ff */
[----:B----4-:R-:W-:Y:S01]  /*5600*/  SEL R3, R19, RZ, !P0 ;  /* 0x000000ff13037207 */ /* 0x010fe20004000000 */
[----:B------:R-:W-:Y:S01]  /*5610*/  FADD R19, R36, 1 ;  /* 0x3f80000024137421 */ /* 0x000fe20000000000 */
[----:B------:R-:W-:-:S03]  /*5620*/  FMUL R36, R37, R23 ;  /* 0x0000001725247220 */ /* 0x000fc60000400000 */
[----:B------:R-:W-:Y:S01]  /*5630*/  FADD R37, R3, 1 ;  /* 0x3f80000003257421 */ /* 0x000fe20000000000 */
[----:B------:R-:W-:-:S04]  /*5640*/  FMUL R3, R24, R35 ;  /* 0x0000002318037220 */ /* 0x000fc80000400000 */
[----:B------:R-:W-:Y:S02]  /*5650*/  FFMA R25, R3, R19, R25 ;  /* 0x0000001303197223 */ /* 0x000fe40000000019 */
[----:B------:R-:W4:Y:S01]  /*5660*/  LDL R19, [R1+0xa24] ;  /* 0x000a240001137983 */ /* 0x000f220000100800 */
[----:B0-----:R-:W-:Y:S01]  /*5670*/  FFMA R8, R36, R37, R8 ;  /* 0x0000002524087223 */ /* 0x001fe20000000008 */
[----:B-----5:R-:W-:Y:S02]  /*5680*/  SEL R37, R26, RZ, P2 ;  /* 0x000000ff1a257207 */ /* 0x020fe40001000000 */
[----:B------:R-:W-:Y:S02]  /*5690*/  SEL R17, R17, RZ, P2 ;  /* 0x000000ff11117207 */ /* 0x000fe40001000000 */
[----:B------:R-:W-:Y:S02]  /*56a0*/  SHF.L.U32 R26, R37, 0x10, RZ ;  /* 0x00000010251a7819 */ /* 0x000fe400000006ff */
[----:B--2---:R-:W-:-:S02]  /*56b0*/  SEL R36, R27, RZ, !P0 ;  /* 0x000000ff1b247207 */ /* 0x004fc40004000000 */
[----:B------:R-:W-:Y:S02]  /*56c0*/  SHF.L.U32 R27, R17, 0x10, RZ ;  /* 0x00000010111b7819 */ /* 0x000fe400000006ff */
[----:B---3--:R-:W-:Y:S01]  /*56d0*/  SEL R3, R7, RZ, !P0 ;  /* 0x000000ff07037207 */ /* 0x008fe20004000000 */
[----:B------:R-:W-:Y:S01]  /*56e0*/  FADD R7, R36, 1 ;  /* 0x3f80000024077421 */ /* 0x000fe20000000000 */
[----:B------:R-:W-:-:S03]  /*56f0*/  FMUL R36, R26, R35 ;  /* 0x000000231a247220 */ /* 0x000fc60000400000 */
[----:B------:R-:W-:Y:S01]  /*5700*/  FADD R24, R3, 1 ;  /* 0x3f80000003187421 */ /* 0x000fe20000000000 */
[----:B------:R-:W-:Y:S01]  /*5710*/  FMUL R3, R27, R23 ;  /* 0x000000171b037220 */ /* 0x000fe20000400000 */
[----:B------:R-:W-:Y:S01]  /*5720*/  FFMA R22, R36, R7, R22 ;  /* 0x0000000724167223 */ /* 0x000fe20000000016 */
[----:B------:R-:W-:Y:S01]  /*5730*/  SEL R36, R9, RZ, P2 ;  /* 0x000000ff09247207 */ /* 0x000fe20001000000 */
[----:B------:R0:W-:Y:S01]  /*5740*/  STL [R1+0x760], R25 ;  /* 0x0007601901007387 */ /* 0x0001e20000100800 */
[----:B------:R-:W-:Y:S01]  /*5750*/  PRMT R37, R2, 0x7632, R37 ;  /* 0x0000763202257816 */ /* 0x000fe20000000025 */
[----:B------:R-:W-:-:S03]  /*5760*/  FFMA R33, R3, R24, R25 ;  /* 0x0000001803217223 */ /* 0x000fc60000000019 */
[----:B------:R-:W-:Y:S02]  /*5770*/  SHF.L.U32 R24, R37, 0x10, RZ ;  /* 0x0000001025187819 */ /* 0x000fe400000006ff */
[----:B0-----:R-:W-:Y:S02]  /*5780*/  SHF.L.U32 R25, R36, 0x10, RZ ;  /* 0x0000001024197819 */ /* 0x001fe400000006ff */
[----:B------:R-:W-:Y:S02]  /*5790*/  SEL R2, R18, RZ, !P0 ;  /* 0x000000ff12027207 */ /* 0x000fe40004000000 */
[----:B------:R-:W-:Y:S01]  /*57a0*/  SEL R3, R16, RZ, !P0 ;  /* 0x000000ff10037207 */ /* 0x000fe20004000000 */
[----:B------:R-:W-:Y:S02]  /*57b0*/  STL [R1+0xa0c], R8 ;  /* 0x000a0c0801007387 */ /* 0x000fe40000100800 */
[----:B------:R-:W-:Y:S01]  /*57c0*/  FADD R18, R2, 1 ;  /* 0x3f80000002127421 */ /* 0x000fe20000000000 */
[----:B------:R-:W-:Y:S01]  /*57d0*/  FMUL R2, R25, R23 ;  /* 0x0000001719027220 */ /* 0x000fe20000400000 */
[----:B------:R-:W2:Y:S01]  /*57e0*/  LDL.LU R7, [R1+0xdc] ;  /* 0x0000dc0001077983 */ /* 0x000ea20000300800 */
[----:B------:R-:W-:Y:S01]  /*57f0*/  FADD R16, R3, 1 ;  /* 0x3f80000003107421 */ /* 0x000fe20000000000 */
[----:B------:R-:W-:-:S02]  /*5800*/  FMUL R3, R24, R35 ;  /* 0x0000002318037220 */ /* 0x000fc40000400000 */
[----:B------:R0:W-:Y:S01]  /*5810*/  STL [R1+0x768], R22 ;  /* 0x0007681601007387 */ /* 0x0001e20000100800 */
[----:B------:R-:W-:Y:S01]  /*5820*/  CS2R R24, SRZ ;  /* 0x0000000000187805 */ /* 0x000fe2000001ff00 */
[----:B------:R-:W-:Y:S02]  /*5830*/  CS2R R26, SRZ ;  /* 0x00000000001a7805 */ /* 0x000fe4000001ff00 */
[----:B------:R-:W3:Y:S04]  /*5840*/  LDL.LU R9, [R1+0xa4] ;  /* 0x0000a40001097983 */ /* 0x000ee80000300800 */
[----:B------:R-:W5:Y:S01]  /*5850*/  LDL R29, [R1+0xa1c] ;  /* 0x000a1c00011d7983 */ /* 0x000f620000100800 */
[----:B0-----:R-:W-:Y:S01]  /*5860*/  FFMA R22, R2, R18, R22 ;  /* 0x0000001202167223 */ /* 0x001fe20000000016 */
[----:B------:R-:W-:-:S02]  /*5870*/  IADD3 R2, P3, R5, c[0x0][0x550], RZ ;  /* 0x0001540005027a10 */ /* 0x000fc40007f7e0ff */
[----:B------:R-:W5:Y:S04]  /*5880*/  LDL.LU R30, [R1+0x88] ;  /* 0x00008800011e7983 */ /* 0x000f680000300800 */
[----:B------:R-:W-:Y:S04]  /*5890*/  STL [R1+0xa08], R33 ;  /* 0x000a082101007387 */ /* 0x000fe80000100800 */
[----:B------:R-:W5:Y:S01]  /*58a0*/  LDL.LU R31, [R1+0xac] ;  /* 0x0000ac00011f7983 */ /* 0x000f620000300800 */
[----:B----4-:R-:W-:Y:S01]  /*58b0*/  FFMA R32, R3, R16, R19 ;  /* 0x0000001003207223 */ /* 0x010fe20000000013 */
[----:B------:R-:W-:-:S02]  /*58c0*/  IADD3.X R3, R6, c[0x0][0x554], RZ, P3, !PT ;  /* 0x0001550006037a10 */ /* 0x000fc40001ffe4ff */
[----:B------:R-:W4:Y:S04]  /*58d0*/  LDL.LU R16, [R1+0x60] ;  /* 0x0000600001107983 */ /* 0x000f280000300800 */
[----:B------:R2:W4:Y:S01]  /*58e0*/  @!P0 LDG.E.EL.128 R24, [R2.64+0x10] ;  /* 0x0000100602188981 */ /* 0x000522000c2e1d00 */
[----:B------:R-:W-:-:S03]  /*58f0*/  PRMT R37, R17, 0x7632, R37 ;  /* 0x0000763211257816 */ /* 0x000fc60000000025 */
[----:B------:R-:W-:Y:S01]  /*5900*/  STL [R1+0x764], R32 ;  /* 0x0007642001007387 */ /* 0x000fe20000100800 */
[C---:B------:R-:W-:Y:S02]  /*5910*/  PRMT R36, R37.reuse, 0x7632, R36 ;  /* 0x0000763225247816 */ /* 0x040fe40000000024 */
[----:B------:R-:W-:Y:S01]  /*5920*/  SHF.L.U32 R37, R37, 0x10, RZ ;  /* 0x0000001025257819 */ /* 0x000fe200000006ff */
[----:B------:R-:W-:Y:S01]  /*5930*/  STL [R1+0xa04], R22 ;  /* 0x000a041601007387 */ /* 0x000fe20000100800 */
[----:B------:R-:W-:Y:S02]  /*5940*/  SHF.L.U32 R34, R36, 0x10, RZ ;  /* 0x0000001024227819 */ /* 0x000fe400000006ff */
[----:B--2---:R-:W-:Y:S02]  /*5950*/  SEL R3, R7, RZ, !P0 ;  /* 0x000000ff07037207 */ /* 0x004fe40004000000 */
[----:B---3--:R-:W-:-:S03]  /*5960*/  SEL R2, R9, RZ, !P0 ;  /* 0x000000ff09027207 */ /* 0x008fc60004000000 */
[----:B------:R-:W-:Y:S01]  /*5970*/  FADD R17, R3, 1 ;  /* 0x3f80000003117421 */ /* 0x000fe20000000000 */
[----:B------:R-:W-:Y:S01]  /*5980*/  FMUL R3, R34, R35 ;  /* 0x0000002322037220 */ /* 0x000fe20000400000 */
[----:B------:R-:W-:Y:S01]  /*5990*/  FADD R9, R2, 1 ;  /* 0x3f80000002097421 */ /* 0x000fe20000000000 */
[----:B------:R-:W-:Y:S02]  /*59a0*/  FMUL R2, R37, R23 ;  /* 0x0000001725027220 */ /* 0x000fe40000400000 */
[----:B-----5:R-:W-:Y:S02]  /*59b0*/  FFMA R17, R3, R17, R29 ;  /* 0x0000001103117223 */ /* 0x020fe4000000001d */
[----:B------:R-:W-:Y:S01]  /*59c0*/  FFMA R9, R2, R9, R32 ;  /* 0x0000000902097223 */ /* 0x000fe20000000020 */
[----:B------:R-:W-:Y:S01]  /*59d0*/  SEL R3, R31, RZ, !P0 ;  /* 0x000000ff1f037207 */ /* 0x000fe20004000000 */
[----:B----4-:R-:W-:Y:S04]  /*59e0*/  STL.64 [R1+0x5f0], R24 ;  /* 0x0005f01801007387 */ /* 0x010fe80000100a00 */
[----:B------:R0:W-:Y:S04]  /*59f0*/  STL.64 [R1+0x5f8], R26 ;  /* 0x0005f81a01007387 */ /* 0x0001e80000100a00 */
[----:B0-----:R-:W2:Y:S04]  /*5a00*/  LDL.LU.64 R26, [R1+0xc68] ;  /* 0x000c6800011a7983 */ /* 0x001ea80000300a00 */
[----:B------:R-:W3:Y:S04]  /*5a10*/  LDL.LU.64 R24, [R1+0xc60] ;  /* 0x000c600001187983 */ /* 0x000ee80000300a00 */
[----:B------:R-:W4:Y:S04]  /*5a20*/  LDL.LU R18, [R1+0x58] ;  /* 0x0000580001127983 */ /* 0x000f280000300800 */
[----:B------:R-:W5:Y:S04]  /*5a30*/  LDL.LU R19, [R1+0x64] ;  /* 0x0000640001137983 */ /* 0x000f680000300800 */
[----:B------:R-:W2:Y:S04]  /*5a40*/  LDL R7, [R1+0x890] ;  /* 0x0008900001077983 */ /* 0x000ea80000100800 */
[----:B------:R-:W-:Y:S04]  /*5a50*/  STL [R1+0x9fc], R9 ;  /* 0x0009fc0901007387 */ /* 0x000fe80000100800 */
[----:B------:R0:W-:Y:S04]  /*5a60*/  STL [R1+0x76c], R17 ;  /* 0x00076c1101007387 */ /* 0x0001e80000100800 */
[----:B------:R-:W3:Y:S01]  /*5a70*/  LDL R31, [R1+0x88c] ;  /* 0x00088c00011f7983 */ /* 0x000ee20000100800 */
[----:B------:R-:W-:-:S02]  /*5a80*/  PRMT R36, R36, 0x7632, R36 ;  /* 0x0000763224247816 */ /* 0x000fc40000000024 */
[----:B------:R-:W-:Y:S02]  /*5a90*/  SEL R2, R30, RZ, P2 ;  /* 0x000000ff1e027207 */ /* 0x000fe40001000000 */
[----:B------:R-:W-:Y:S02]  /*5aa0*/  SHF.L.U32 R36, R36, 0x10, RZ ;  /* 0x0000001024247819 */ /* 0x000fe400000006ff */
[----:B------:R-:W-:Y:S02]  /*5ab0*/  SHF.L.U32 R29, R2, 0x10, RZ ;  /* 0x00000010021d7819 */ /* 0x000fe400000006ff */
[----:B------:R-:W-:Y:S01]  /*5ac0*/  SEL R37, R16, RZ, !P0 ;  /* 0x000000ff10257207 */ /* 0x000fe20004000000 */
[----:B------:R-:W-:Y:S01]  /*5ad0*/  FADD R16, R3, 1 ;  /* 0x3f80000003107421 */ /* 0x000fe20000000000 */
[----:B------:R-:W-:Y:S01]  /*5ae0*/  FMUL R36, R36, R23 ;  /* 0x0000001724247220 */ /* 0x000fe20000400000 */
[----:B------:R-:W-:Y:S02]  /*5af0*/  PRMT R2, R2, 0x7632, R2 ;  /* 0x0000763202027816 */ /* 0x000fe40000000002 */
[----:B------:R-:W-:Y:S01]  /*5b00*/  FADD R37, R37, 1 ;  /* 0x3f80000025257421 */ /* 0x000fe20000000000 */
[----:B------:R-:W-:Y:S01]  /*5b10*/  FFMA R34, R36, R16, R17 ;  /* 0x0000001024227223 */ /* 0x000fe20000000011 */
[----:B------:R-:W-:-:S05]  /*5b20*/  SEL R13, R13, RZ, !P0 ;  /* 0x000000ff0d0d7207 */ /* 0x000fca0004000000 */
[----:B------:R-:W-:Y:S01]  /*5b30*/  FADD R13, R13, 1 ;  /* 0x3f8000000d0d7421 */ /* 0x000fe20000000000 */
[----:B0-----:R-:W-:Y:S02]  /*5b40*/  MOV R17, RZ ;  /* 0x000000ff00117202 */ /* 0x001fe40000000f00 */
[----:B----4-:R-:W-:Y:S01]  /*5b50*/  SEL R36, R18, RZ, P2 ;  /* 0x000000ff12247207 */ /* 0x010fe20001000000 */
[----:B--2---:R-:W-:Y:S02]  /*5b60*/  FMUL R3, R29, R7 ;  /* 0x000000071d037220 */ /* 0x004fe40000400000 */
[----:B------:R-:W2:Y:S02]  /*5b70*/  LDL.LU R29, [R1+0x34] ;  /* 0x00003400011d7983 */ /* 0x000ea40000300800 */
[----:B------:R-:W-:Y:S01]  /*5b80*/  FFMA R16, R3, R37, R14 ;  /* 0x0000002503107223 */ /* 0x000fe2000000000e */
[----:B------:R-:W-:Y:S01]  /*5b90*/  SHF.L.U32 R37, R2, 0x10, RZ ;  /* 0x0000001002257819 */ /* 0x000fe200000006ff */
[----:B------:R-:W4:Y:S01]  /*5ba0*/  LDL.LU R14, [R1+0x8c] ;  /* 0x00008c00010e7983 */ /* 0x000f220000300800 */
[----:B------:R-:W-:-:S02]  /*5bb0*/  SHF.L.U32 R3, R36, 0x10, RZ ;  /* 0x0000001024037819 */ /* 0x000fc400000006ff */
[----:B-----5:R-:W-:Y:S01]  /*5bc0*/  SEL R2, R19, RZ, !P0 ;  /* 0x000000ff13027207 */ /* 0x020fe20004000000 */
[----:B------:R-:W-:Y:S02]  /*5bd0*/  FMUL R37, R37, R7 ;  /* 0x0000000725257220 */ /* 0x000fe40000400000 */
[----:B---3--:R-:W-:Y:S02]  /*5be0*/  FMUL R3, R3, R31 ;  /* 0x0000001f03037220 */ /* 0x008fe40000400000 */
[----:B------:R-:W-:Y:S01]  /*5bf0*/  FADD R2, R2, 1 ;  /* 0x3f80000002027421 */ /* 0x000fe20000000000 */
[----:B------:R0:W-:Y:S01]  /*5c00*/  STL [R1+0x750], R16 ;  /* 0x0007501001007387 */ /* 0x0001e20000100800 */
[----:B------:R-:W-:Y:S01]  /*5c10*/  FFMA R23, R3, R13, R16 ;  /* 0x0000000d03177223 */ /* 0x000fe20000000010 */
[----:B------:R-:W-:Y:S01]  /*5c20*/  CS2R R18, SRZ ;  /* 0x0000000000127805 */ /* 0x000fe2000001ff00 */
[----:B------:R-:W-:Y:S01]  /*5c30*/  FFMA R13, R37, R2, R10 ;  /* 0x00000002250d7223 */ /* 0x000fe2000000000a */
[----:B------:R-:W-:Y:S01]  /*5c40*/  IMAD.WIDE R2, R0, R28, c[0x0][0x558] ;  /* 0x0001560000027625 */ /* 0x000fe200078e021c */
[----:B0-----:R-:W-:-:S06]  /*5c50*/  MOV R16, RZ ;  /* 0x000000ff00107202 */ /* 0x001fcc0000000f00 */
[----:B------:R0:W3:Y:S04]  /*5c60*/  @P2 LDG.E.EF.128 R16, [R2.64] ;  /* 0x0000000602102981 */ /* 0x0000e8000c0e1d00 */
[----:B------:R-:W-:Y:S04]  /*5c70*/  STL [R1+0x9f4], R34 ;  /* 0x0009f42201007387 */ /* 0x000fe80000100800 */
[----:B------:R-:W5:Y:S04]  /*5c80*/  LDL.LU R30, [R1+0x5c] ;  /* 0x00005c00011e7983 */ /* 0x000f680000300800 */
[----:B------:R-:W5:Y:S01]  /*5c90*/  LDL.LU R10, [R1+0x38] ;  /* 0x00003800010a7983 */ /* 0x000f620000300800 */
[----:B0-----:R-:W-:-:S04]  /*5ca0*/  PRMT R3, R36, 0x7632, R3 ;  /* 0x0000763224037816 */ /* 0x001fc80000000003 */
[----:B------:R-:W-:Y:S01]  /*5cb0*/  SHF.L.U32 R3, R3, 0x10, RZ ;  /* 0x0000001003037819 */ /* 0x000fe200000006ff */
[----:B------:R-:W-:Y:S04]  /*5cc0*/  STL [R1+0x754], R13 ;  /* 0x0007540d01007387 */ /* 0x000fe80000100800 */
[----:B------:R-:W-:Y:S01]  /*5cd0*/  FMUL R3, R3, R31 ;  /* 0x0000001f03037220 */ /* 0x000fe20000400000 */
[----:B------:R-:W-:Y:S01]  /*5ce0*/  STL [R1+0xa00], R23 ;  /* 0x000a001701007387 */ /* 0x000fe20000100800 */
[----:B--2---:R-:W-:-:S05]  /*5cf0*/  SEL R2, R29, RZ, !P0 ;  /* 0x000000ff1d027207 */ /* 0x004fca0004000000 */
[----:B------:R-:W-:-:S04]  /*5d00*/  FADD R2, R2, 1 ;  /* 0x3f80000002027421 */ /* 0x000fc80000000000 */
[----:B------:R-:W-:Y:S01]  /*5d10*/  FFMA R32, R3, R2, R13 ;  /* 0x0000000203207223 */ /* 0x000fe2000000000d */
[----:B----4-:R-:W-:Y:S02]  /*5d20*/  SEL R2, R14, RZ, P2 ;  /* 0x000000ff0e027207 */ /* 0x010fe40001000000 */
[----:B------:R-:W-:Y:S02]  /*5d30*/  SEL R3, R12, RZ, !P0 ;  /* 0x000000ff0c037207 */ /* 0x000fe40004000000 */
[----:B------:R-:W-:-:S03]  /*5d40*/  SHF.L.U32 R36, R2, 0x10, RZ ;  /* 0x0000001002247819 */ /* 0x000fc600000006ff */
[----:B------:R-:W-:Y:S01]  /*5d50*/  FADD R3, R3, 1 ;  /* 0x3f80000003037421 */ /* 0x000fe20000000000 */
[----:B---3--:R-:W-:Y:S04]  /*5d60*/  STL.64 [R1+0xb0], R16 ;  /* 0x0000b01001007387 */ /* 0x008fe80000100a00 */
[----:B------:R0:W-:Y:S01]  /*5d70*/  STL.64 [R1+0xb8], R18 ;  /* 0x0000b81201007387 */ /* 0x0001e20000100a00 */
[----:B------:R-:W-:-:S03]  /*5d80*/  FMUL R36, R36, R7 ;  /* 0x0000000724247220 */ /* 0x000fc60000400000 */
[----:B0-----:R-:W2:Y:S04]  /*5d90*/  LDL.LU.64 R18, [R1+0xc58] ;  /* 0x000c580001127983 */ /* 0x001ea80000300a00 */
[----:B------:R-:W3:Y:S04]  /*5da0*/  LDL.LU.64 R16, [R1+0xc50] ;  /* 0x000c500001107983 */ /* 0x000ee80000300a00 */
[----:B------:R-:W4:Y:S04]  /*5db0*/  LDL.LU R35, [R1+0x80] ;  /* 0x0000800001237983 */ /* 0x000f280000300800 */
[----:B------:R-:W2:Y:S01]  /*5dc0*/  LDL.LU R28, [R1+0x70] ;  /* 0x00007000011c7983 */ /* 0x000ea20000300800 */
[----:B------:R-:W-:Y:S01]  /*5dd0*/  FFMA R13, R36, R3, R11 ;  /* 0x00000003240d7223 */ /* 0x000fe2000000000b */
[----:B------:R-:W-:-:S02]  /*5de0*/  PRMT R3, R2, 0x7632, R3 ;  /* 0x0000763202037816 */ /* 0x000fc40000000003 */
[----:B------:R-:W-:Y:S01]  /*5df0*/  STL [R1+0x9f8], R32 ;  /* 0x0009f82001007387 */ /* 0x000fe20000100800 */
[----:B-----5:R-:W-:-:S03]  /*5e00*/  SEL R2, R30, RZ, P2 ;  /* 0x000000ff1e027207 */ /* 0x020fc60001000000 */
[----:B------:R-:W5:Y:S01]  /*5e10*/  LDL.LU R29, [R1+0x50] ;  /* 0x00005000011d7983 */ /* 0x000f620000300800 */
[----:B------:R-:W-:-:S03]  /*5e20*/  SHF.L.U32 R37, R3, 0x10, RZ ;  /* 0x0000001003257819 */ /* 0x000fc600000006ff */
[----:B------:R-:W3:Y:S01]  /*5e30*/  LDL.LU R11, [R1+0x84] ;  /* 0x00008400010b7983 */ /* 0x000ee20000300800 */
[----:B------:R-:W-:-:S03]  /*5e40*/  SEL R3, R15, RZ, !P0 ;  /* 0x000000ff0f037207 */ /* 0x000fc60004000000 */
[----:B------:R-:W5:Y:S01]  /*5e50*/  LDL.LU R12, [R1+0x78] ;  /* 0x00007800010c7983 */ /* 0x000f620000300800 */
[----:B------:R-:W-:Y:S02]  /*5e60*/  SEL R10, R10, RZ, !P0 ;  /* 0x000000ff0a0a7207 */ /* 0x000fe40004000000 */
[----:B------:R-:W-:Y:S01]  /*5e70*/  SHF.L.U32 R36, R2, 0x10, RZ ;  /* 0x0000001002247819 */ /* 0x000fe200000006ff */
[----:B------:R0:W-:Y:S01]  /*5e80*/  STL [R1+0x758], R13 ;  /* 0x0007580d01007387 */ /* 0x0001e20000100800 */
[----:B------:R-:W-:Y:S01]  /*5e90*/  FMUL R37, R37, R7 ;  /* 0x0000000725257220 */ /* 0x000fe20000400000 */
[----:B------:R-:W-:Y:S01]  /*5ea0*/  FADD R3, R3, 1 ;  /* 0x3f80000003037421 */ /* 0x000fe20000000000 */
[----:B------:R-:W-:Y:S01]  /*5eb0*/  FADD R10, R10, 1 ;  /* 0x3f8000000a0a7421 */ /* 0x000fe20000000000 */
[----:B------:R-:W5:Y:S01]  /*5ec0*/  LDL.LU R14, [R1+0x40] ;  /* 0x00004000010e7983 */ /* 0x000f620000300800 */
[----:B------:R-:W-:Y:S01]  /*5ed0*/  FMUL R36, R36, R31 ;  /* 0x0000001f24247220 */ /* 0x000fe20000400000 */
[----:B------:R-:W-:-:S02]  /*5ee0*/  FFMA R15, R37, R3, R8 ;  /* 0x00000003250f7223 */ /* 0x000fc40000000008 */
[----:B------:R-:W5:Y:S01]  /*5ef0*/  LDL.LU R8, [R1+0x54] ;  /* 0x0000540001087983 */ /* 0x000f620000300800 */
[----:B------:R-:W-:-:S03]  /*5f00*/  FFMA R30, R36, R10, R13 ;  /* 0x0000000a241e7223 */ /* 0x000fc6000000000d */
[----:B------:R-:W5:Y:S04]  /*5f10*/  LDL.LU R10, [R1+0x74] ;  /* 0x00007400010a7983 */ /* 0x000f680000300800 */
[----:B0-----:R-:W5:Y:S01]  /*5f20*/  LDL.LU R13, [R1+0x48] ;  /* 0x00004800010d7983 */ /* 0x001f620000300800 */
[----:B------:R-:W-:-:S04]  /*5f30*/  PRMT R3, R2, 0x7632, R3 ;  /* 0x0000763202037816 */ /* 0x000fc80000000003 */
[----:B------:R-:W-:Y:S02]  /*5f40*/  SHF.L.U32 R37, R3, 0x10, RZ ;  /* 0x0000001003257819 */ /* 0x000fe400000006ff */
[----:B------:R-:W-:Y:S01]  /*5f50*/  SEL R3, R4, RZ, !P0 ;  /* 0x000000ff04037207 */ /* 0x000fe20004000000 */
[----:B------:R0:W-:Y:S04]  /*5f60*/  STL [R1+0x75c], R15 ;  /* 0x00075c0f01007387 */ /* 0x0001e80000100800 */
[----:B------:R-:W-:Y:S04]  /*5f70*/  STL [R1+0x9f0], R30 ;  /* 0x0009f01e01007387 */ /* 0x000fe80000100800 */
[----:B------:R-:W5:Y:S01]  /*5f80*/  LDL.LU R4, [R1+0xc48] ;  /* 0x000c480001047983 */ /* 0x000f620000300800 */
[----:B----4-:R-:W-:-:S02]  /*5f90*/  SEL R2, R35, RZ, P2 ;  /* 0x000000ff23027207 */ /* 0x010fc40001000000 */
[----:B--2---:R-:W-:Y:S02]  /*5fa0*/  SEL R36, R28, RZ, !P0 ;  /* 0x000000ff1c247207 */ /* 0x004fe40004000000 */
[----:B------:R-:W-:-:S03]  /*5fb0*/  SHF.L.U32 R35, R2, 0x10, RZ ;  /* 0x0000001002237819 */ /* 0x000fc600000006ff */
[----:B------:R-:W-:Y:S01]  /*5fc0*/  FADD R28, R36, 1 ;  /* 0x3f800000241c7421 */ /* 0x000fe20000000000 */
[----:B------:R-:W-:Y:S01]  /*5fd0*/  FMUL R36, R37, R31 ;  /* 0x0000001f25247220 */ /* 0x000fe20000400000 */
[----:B------:R-:W-:Y:S01]  /*5fe0*/  FADD R37, R3, 1 ;  /* 0x3f80000003257421 */ /* 0x000fe20000000000 */
[----:B------:R-:W-:-:S03]  /*5ff0*/  FMUL R3, R35, R7 ;  /* 0x0000000723037220 */ /* 0x000fc60000400000 */
[----:B0-----:R-:W-:Y:S01]  /*6000*/  FFMA R15, R36, R37, R15 ;  /* 0x00000025240f7223 */ /* 0x001fe2000000000f */
[----:B---3--:R-:W-:Y:S01]  /*6010*/  SEL R37, R11, RZ, P2 ;  /* 0x000000ff0b257207 */ /* 0x008fe20001000000 */
[----:B------:R-:W-:Y:S01]  /*6020*/  FFMA R28, R3, R28, R33 ;  /* 0x0000001c031c7223 */ /* 0x000fe20000000021 */
[----:B-----5:R-:W-:Y:S02]  /*6030*/  SEL R36, R12, RZ, !P0 ;  /* 0x000000ff0c247207 */ /* 0x020fe40004000000 */
[----:B------:R-:W-:Y:S02]  /*6040*/  SHF.L.U32 R12, R37, 0x10, RZ ;  /* 0x00000010250c7819 */ /* 0x000fe400000006ff */
[----:B------:R-:W-:Y:S01]  /*6050*/  SEL R33, R29, RZ, P2 ;  /* 0x000000ff1d217207 */ /* 0x000fe20001000000 */
[----:B------:R-:W-:Y:S02]  /*6060*/  FADD R11, R36, 1 ;  /* 0x3f800000240b7421 */ /* 0x000fe40000000000 */
[----:B------:R-:W-:Y:S01]  /*6070*/  FMUL R36, R12, R7 ;  /* 0x000000070c247220 */ /* 0x000fe20000400000 */
[----:B------:R-:W-:-:S02]  /*6080*/  SEL R3, R14, RZ, !P0 ;  /* 0x000000ff0e037207 */ /* 0x000fc40004000000 */
[----:B------:R-:W-:Y:S01]  /*6090*/  SHF.L.U32 R29, R33, 0x10, RZ ;  /* 0x00000010211d7819 */ /* 0x000fe200000006ff */
[----:B------:R-:W-:Y:S01]  /*60a0*/  FFMA R11, R36, R11, R22 ;  /* 0x0000000b240b7223 */ /* 0x000fe20000000016 */
[----:B------:R-:W-:Y:S01]  /*60b0*/  SEL R36, R8, RZ, P2 ;  /* 0x000000ff08247207 */ /* 0x000fe20001000000 */
[----:B------:R-:W-:Y:S01]  /*60c0*/  FADD R14, R3, 1 ;  /* 0x3f800000030e7421 */ /* 0x000fe20000000000 */
[----:B------:R-:W-:Y:S01]  /*60d0*/  PRMT R37, R2, 0x7632, R37 ;  /* 0x0000763202257816 */ /* 0x000fe20000000025 */
[----:B------:R-:W-:Y:S01]  /*60e0*/  FMUL R3, R29, R31 ;  /* 0x0000001f1d037220 */ /* 0x000fe20000400000 */
[----:B------:R-:W-:Y:S02]  /*60f0*/  SHF.L.U32 R35, R36, 0x10, RZ ;  /* 0x0000001024237819 */ /* 0x000fe400000006ff */
[----:B------:R-:W-:Y:S01]  /*6100*/  SEL R2, R13, RZ, !P0 ;  /* 0x000000ff0d027207 */ /* 0x000fe20004000000 */
[----:B------:R-:W-:Y:S01]  /*6110*/  FFMA R14, R3, R14, R28 ;  /* 0x0000000e030e7223 */ /* 0x000fe2000000001c */
[----:B------:R-:W-:-:S02]  /*6120*/  SEL R3, R10, RZ, !P0 ;  /* 0x000000ff0a037207 */ /* 0x000fc40004000000 */
[----:B------:R-:W-:Y:S01]  /*6130*/  SHF.L.U32 R13, R37, 0x10, RZ ;  /* 0x00000010250d7819 */ /* 0x000fe200000006ff */
[----:B------:R-:W-:Y:S01]  /*6140*/  FADD R10, R2, 1 ;  /* 0x3f800000020a7421 */ /* 0x000fe20000000000 */
[----:B------:R-:W-:Y:S01]  /*6150*/  FMUL R2, R35, R31 ;  /* 0x0000001f23027220 */ /* 0x000fe20000400000 */
[----:B------:R-:W-:Y:S01]  /*6160*/  STL [R1+0x9ec], R15 ;  /* 0x0009ec0f01007387 */ /* 0x000fe20000100800 */
[----:B------:R-:W-:Y:S01]  /*6170*/  FADD R8, R3, 1 ;  /* 0x3f80000003087421 */ /* 0x000fe20000000000 */
[----:B------:R-:W-:Y:S01]  /*6180*/  FMUL R3, R13, R7 ;  /* 0x000000070d037220 */ /* 0x000fe20000400000 */
[----:B------:R-:W-:Y:S01]  /*6190*/  FFMA R13, R2, R10, R11 ;  /* 0x0000000a020d7223 */ /* 0x000fe2000000000b */
[----:B------:R0:W-:Y:S01]  /*61a0*/  STL [R1+0x740], R28 ;  /* 0x0007401c01007387 */ /* 0x0001e20000100800 */
[----:B------:R-:W-:-:S03]  /*61b0*/  IADD3 R2, P3, R5, c[0x0][0x568], RZ ;  /* 0x00015a0005027a10 */ /* 0x000fc60007f7e0ff */
[----:B------:R-:W2:Y:S01]  /*61c0*/  LDL.LU R29, [R1+0x7c] ;  /* 0x00007c00011d7983 */ /* 0x000ea20000300800 */
[----:B------:R-:W-:-:S03]  /*61d0*/  FFMA R35, R3, R8, R9 ;  /* 0x0000000803237223 */ /* 0x000fc60000000009 */
[----:B------:R-:W3:Y:S01]  /*61e0*/  LDL.LU R12, [R1+0x44] ;  /* 0x00004400010c7983 */ /* 0x000ee20000300800 */
[----:B------:R-:W-:-:S03]  /*61f0*/  CS2R R8, SRZ ;  /* 0x0000000000087805 */ /* 0x000fc6000001ff00 */
[----:B0-----:R-:W4:Y:S01]  /*6200*/  LDL.LU R28, [R1+0x28] ;  /* 0x00002800011c7983 */ /* 0x001f220000300800 */
[----:B------:R-:W-:-:S03]  /*6210*/  IADD3.X R3, R6, c[0x0][0x56c], RZ, P3, !PT ;  /* 0x00015b0006037a10 */ /* 0x000fc60001ffe4ff */
[----:B------:R0:W-:Y:S04]  /*6220*/  STL [R1+0x748], R11 ;  /* 0x0007480b01007387 */ /* 0x0001e80000100800 */
[----:B------:R-:W5:Y:S01]  /*6230*/  LDL.LU R22, [R1+0x4c] ;  /* 0x00004c0001167983 */ /* 0x000f620000300800 */
[----:B0-----:R-:W-:-:S06]  /*6240*/  CS2R R10, SRZ ;  /* 0x00000000000a7805 */ /* 0x001fcc000001ff00 */
[----:B------:R2:W4:Y:S01]  /*6250*/  @!P0 LDG.E.EL.128 R8, [R2.64+0x10] ;  /* 0x0000100602088981 */ /* 0x000522000c2e1d00 */
[----:B------:R-:W-:-:S03]  /*6260*/  PRMT R37, R33, 0x7632, R37 ;  /* 0x0000763221257816 */ /* 0x000fc60000000025 */
[----:B------:R-:W-:Y:S01]  /*6270*/  STL [R1+0x9e8], R14 ;  /* 0x0009e80e01007387 */ /* 0x000fe20000100800 */
[----:B------:R-:W-:-:S03]  /*6280*/  PRMT R36, R37, 0x7632, R36 ;  /* 0x0000763225247816 */ /* 0x000fc60000000024 */
[----:B------:R-:W5:Y:S04]  /*6290*/  LDL.LU R5, [R1+0xc44] ;  /* 0x000c440001057983 */ /* 0x000f680000300800 */
[----:B------:R-:W-:Y:S01]  /*62a0*/  STL [R1+0x9e4], R13 ;  /* 0x0009e40d01007387 */ /* 0x000fe20000100800 */
[----:B------:R-:W-:-:S03]  /*62b0*/  SHF.L.U32 R37, R37, 0x10, RZ ;  /* 0x0000001025257819 */ /* 0x000fc600000006ff */
[----:B------:R-:W-:Y:S04]  /*62c0*/  STL [R1+0x744], R35 ;  /* 0x0007442301007387 */ /* 0x000fe80000100800 */
[----:B------:R-:W5:Y:S01]  /*62d0*/  LDL.LU R6, [R1+0xc40] ;  /* 0x000c400001067983 */ /* 0x000f620000300800 */
[----:B--2---:R-:W-:Y:S02]  /*62e0*/  SEL R3, R29, RZ, !P0 ;  /* 0x000000ff1d037207 */ /* 0x004fe40004000000 */
[----:B---3--:R-:W-:Y:S02]  /*62f0*/  SEL R2, R12, RZ, !P0 ;  /* 0x000000ff0c027207 */ /* 0x008fe40004000000 */
[----:B------:R-:W-:Y:S01]  /*6300*/  SHF.L.U32 R12, R36, 0x10, RZ ;  /* 0x00000010240c7819 */ /* 0x000fe200000006ff */
[----:B------:R-:W-:-:S03]  /*6310*/  FADD R33, R3, 1 ;  /* 0x3f80000003217421 */ /* 0x000fc60000000000 */
[----:B------:R-:W-:Y:S01]  /*6320*/  MOV R3, R12 ;  /* 0x0000000c00037202 */ /* 0x000fe20000000f00 */
[----:B------:R-:W-:Y:S01]  /*6330*/  FADD R12, R2, 1 ;  /* 0x3f800000020c7421 */ /* 0x000fe20000000000 */
[----:B------:R-:W-:Y:S01]  /*6340*/  FMUL R2, R37, R31 ;  /* 0x0000001f25027220 */ /* 0x000fe20000400000 */
[----:B------:R-:W-:Y:S01]  /*6350*/  MOV R37, R7 ;  /* 0x0000000700257202 */ /* 0x000fe20000000f00 */
[----:B----4-:R-:W-:Y:S04]  /*6360*/  STL.64 [R1+0xa0], R8 ;  /* 0x0000a00801007387 */ /* 0x010fe80000100a00 */
[----:B------:R0:W-:Y:S01]  /*6370*/  STL.64 [R1+0xa8], R10 ;  /* 0x0000a80a01007387 */ /* 0x0001e20000100a00 */
[----:B------:R-:W-:-:S03]  /*6380*/  FMUL R3, R3, R37 ;  /* 0x0000002503037220 */ /* 0x000fc60000400000 */
[----:B0-----:R-:W2:Y:S04]  /*6390*/  LDL.LU.64 R10, [R1+0xc38] ;  /* 0x000c3800010a7983 */ /* 0x001ea80000300a00 */
[----:B------:R-:W3:Y:S04]  /*63a0*/  LDL.LU.64 R8, [R1+0xc30] ;  /* 0x000c300001087983 */ /* 0x000ee80000300a00 */
[----:B------:R-:W4:Y:S01]  /*63b0*/  LDL R29, [R1+0x884] ;  /* 0x00088400011d7983 */ /* 0x000f220000100800 */
[----:B------:R-:W-:Y:S01]  /*63c0*/  FFMA R12, R2, R12, R35 ;  /* 0x0000000c020c7223 */ /* 0x000fe20000000023 */
[----:B------:R-:W-:-:S02]  /*63d0*/  FFMA R33, R3, R33, R34 ;  /* 0x0000002103217223 */ /* 0x000fc40000000022 */
[----:B------:R-:W3:Y:S01]  /*63e0*/  LDL.LU R7, [R1+0xc28] ;  /* 0x000c280001077983 */ /* 0x000ee20000300800 */
[----:B-----5:R-:W-:-:S03]  /*63f0*/  SEL R3, R22, RZ, !P0 ;  /* 0x000000ff16037207 */ /* 0x020fc60004000000 */
[----:B------:R-:W-:Y:S04]  /*6400*/  STL [R1+0x9dc], R12 ;  /* 0x0009dc0c01007387 */ /* 0x000fe80000100800 */
[----:B------:R0:W-:Y:S04]  /*6410*/  STL [R1+0x74c], R33 ;  /* 0x00074c2101007387 */ /* 0x0001e80000100800 */
[----:B------:R-:W5:Y:S01]  /*6420*/  LDL R22, [R1+0x880] ;  /* 0x0008800001167983 */ /* 0x000f620000100800 */
[----:B------:R-:W-:-:S03]  /*6430*/  SEL R2, R28, RZ, P2 ;  /* 0x000000ff1c027207 */ /* 0x000fc60001000000 */
[----:B------:R-:W1:Y:S01]  /*6440*/  S2R R35, SR_TID.X ;  /* 0x0000000000237919 */ /* 0x000e620000002100 */
[----:B------:R-:W-:Y:S02]  /*6450*/  SHF.L.U32 R34, R2, 0x10, RZ ;  /* 0x0000001002227819 */ /* 0x000fe400000006ff */
[----:B------:R-:W-:Y:S01]  /*6460*/  PRMT R36, R36, 0x7632, R36 ;  /* 0x0000763224247816 */ /* 0x000fe20000000024 */
[----:B------:R-:W-:-:S03]  /*6470*/  FADD R28, R3, 1 ;  /* 0x3f800000031c7421 */ /* 0x000fc60000000000 */
[----:B------:R-:W-:-:S05]  /*6480*/  SHF.L.U32 R36, R36, 0x10, RZ ;  /* 0x0000001024247819 */ /* 0x000fca00000006ff */
[----:B------:R-:W-:-:S04]  /*6490*/  FMUL R36, R36, R31 ;  /* 0x0000001f24247220 */ /* 0x000fc80000400000 */
[----:B------:R-:W-:Y:S01]  /*64a0*/  FFMA R28, R36, R28, R33 ;  /* 0x0000001c241c7223 */ /* 0x000fe20000000021 */
[----:B------:R-:W-:Y:S02]  /*64b0*/  SEL R36, R16, RZ, !P0 ;  /* 0x000000ff10247207 */ /* 0x000fe40004000000 */
[----:B-1----:R-:W-:-:S03]  /*64c0*/  LOP3.LUT R35, R35, 0xff, RZ, 0xc0, !PT ;  /* 0x000000ff23237812 */ /* 0x002fc600078ec0ff */
[----:B------:R-:W-:Y:S01]  /*64d0*/  FADD R36, R36, 1 ;  /* 0x3f80000024247421 */ /* 0x000fe20000000000 */
[----:B--2---:R-:W-:Y:S02]  /*64e0*/  SEL R37, R11, RZ, !P0 ;  /* 0x000000ff0b257207 */ /* 0x004fe40004000000 */
[----:B------:R-:W2:Y:S03]  /*64f0*/  LDL.LU R11, [R1+0xc24] ;  /* 0x000c2400010b7983 */ /* 0x000ea60000300800 */
[----:B------:R-:W-:Y:S01]  /*6500*/  FADD R37, R37, 1 ;  /* 0x3f80000025257421 */ /* 0x000fe20000000000 */
[----:B------:R-:W2:Y:S01]  /*6510*/  LDL.LU R31, [R1+0x2c] ;  /* 0x00002c00011f7983 */ /* 0x000ea20000300800 */
[----:B----4-:R-:W-:-:S04]  /*6520*/  FMUL R3, R34, R29 ;  /* 0x0000001d22037220 */ /* 0x010fc80000400000 */
[----:B------:R-:W-:Y:S01]  /*6530*/  FFMA R23, R3, R37, R23 ;  /* 0x0000002503177223 */ /* 0x000fe20000000017 */
[----:B------:R-:W-:Y:S02]  /*6540*/  PRMT R3, R2, 0x7632, R3 ;  /* 0x0000763202037816 */ /* 0x000fe40000000003 */
[----:B------:R-:W-:Y:S02]  /*6550*/  SEL R2, R6, RZ, P2 ;  /* 0x000000ff06027207 */ /* 0x000fe40001000000 */
[----:B------:R-:W-:Y:S02]  /*6560*/  SHF.L.U32 R37, R3, 0x10, RZ ;  /* 0x0000001003257819 */ /* 0x000fe400000006ff */
[----:B------:R-:W-:Y:S02]  /*6570*/  SHF.L.U32 R6, R2, 0x10, RZ ;  /* 0x0000001002067819 */ /* 0x000fe400000006ff */
[----:B------:R-:W-:Y:S01]  /*6580*/  SEL R3, R10, RZ, !P0 ;  /* 0x000000ff0a037207 */ /* 0x000fe20004000000 */
[----:B------:R-:W-:Y:S01]  /*6590*/  FMUL R16, R37, R29 ;  /* 0x0000001d25107220 */ /* 0x000fe20000400000 */
[----:B------:R-:W-:Y:S01]  /*65a0*/  SHF.L.U32 R37, R35, 0x3, RZ ;  /* 0x0000000323257819 */ /* 0x000fe200000006ff */
[----:B-----5:R-:W-:Y:S01]  /*65b0*/  FMUL R6, R6, R22 ;  /* 0x0000001606067220 */ /* 0x020fe20000400000 */
[----:B------:R-:W-:Y:S01]  /*65c0*/  STL [R1+0x9d4], R28 ;  /* 0x0009d41c01007387 */ /* 0x000fe20000100800 */
[----:B------:R-:W-:Y:S01]  /*65d0*/  FADD R3, R3, 1 ;  /* 0x3f80000003037421 */ /* 0x000fe20000000000 */
[----:B------:R-:W-:-:S02]  /*65e0*/  LOP3.LUT R37, R37, UR4, RZ, 0xfc, !PT ;  /* 0x0000000425257c12 */ /* 0x000fc4000f8efcff */
[----:B------:R1:W-:Y:S01]  /*65f0*/  STL [R1+0x730], R23 ;  /* 0x0007301701007387 */ /* 0x0003e20000100800 */
[----:B------:R-:W-:Y:S01]  /*6600*/  FFMA R16, R16, R3, R32 ;  /* 0x0000000310107223 */ /* 0x000fe20000000020 */
[----:B------:R-:W-:Y:S01]  /*6610*/  CS2R R34, SRZ ;  /* 0x0000000000227805 */ /* 0x000fe2000001ff00 */
[----:B0-----:R-:W-:Y:S01]  /*6620*/  CS2R R32, SRZ ;  /* 0x0000000000207805 */ /* 0x001fe2000001ff00 */
[----:B------:R-:W4:Y:S01]  /*6630*/  LDL.LU R10, [R1+0xc20] ;  /* 0x000c2000010a7983 */ /* 0x000f220000300800 */
[----:B-1----:R-:W-:Y:S01]  /*6640*/  FFMA R23, R6, R36, R23 ;  /* 0x0000002406177223 */ /* 0x002fe20000000017 */
[----:B------:R-:W-:-:S05]  /*6650*/  MOV R36, 0x4 ;  /* 0x0000000400247802 */ /* 0x000fca0000000f00 */
[----:B------:R-:W-:-:S05]  /*6660*/  IMAD.WIDE.U32 R36, R37, R36, c[0x0][0x568] ;  /* 0x00015a0025247625 */ /* 0x000fca00078e0024 */
[----:B------:R-:W5:Y:S01]  /*6670*/  @!P0 LDG.E.EL.128 R32, [R36.64] ;  /* 0x0000000624208981 */ /* 0x000f62000c2e1d00 */
[----:B------:R-:W-:Y:S02]  /*6680*/  PRMT R3, R2, 0x7632, R3 ;  /* 0x0000763202037816 */ /* 0x000fe40000000003 */
[----:B------:R-:W-:Y:S02]  /*6690*/  SEL R2, R17, RZ, !P0 ;  /* 0x000000ff11027207 */ /* 0x000fe40004000000 */
[----:B------:R-:W-:Y:S01]  /*66a0*/  SHF.L.U32 R3, R3, 0x10, RZ ;  /* 0x0000001003037819 */ /* 0x000fe200000006ff */
[----:B------:R-:W-:Y:S02]  /*66b0*/  STL [R1+0x9e0], R23 ;  /* 0x0009e01701007387 */ /* 0x000fe40000100800 */
[----:B------:R-:W-:Y:S02]  /*66c0*/  FADD R2, R2, 1 ;  /* 0x3f80000002027421 */ /* 0x000fe40000000000 */
[----:B------:R-:W-:Y:S01]  /*66d0*/  FMUL R3, R3, R22 ;  /* 0x0000001603037220 */ /* 0x000fe20000400000 */
[----:B------:R-:W-:Y:S04]  /*66e0*/  STL [R1+0x734], R16 ;  /* 0x0007341001007387 */ /* 0x000fe80000100800 */
[----:B-----5:R-:W-:Y:S04]  /*66f0*/  STL.64 [R1+0x5c0], R32 ;  /* 0x0005c02001007387 */ /* 0x020fe80000100a00 */
[----:B------:R0:W-:Y:S02]  /*6700*/  STL.64 [R1+0x5c8], R34 ;  /* 0x0005c82201007387 */ /* 0x0001e40000100a00 */
[----:B0-----:R-:W-:Y:S01]  /*6710*/  FFMA R34, R3, R2, R16 ;  /* 0x0000000203227223 */ /* 0x001fe20000000010 */
[----:B--2---:R-:W-:Y:S01]  /*6720*/  SEL R2, R31, RZ, P2 ;  /* 0x000000ff1f027207 */ /* 0x004fe20001000000 */
[----:B------:R-:W2:Y:S01]  /*6730*/  LDL.LU R35, [R1+0x10] ;  /* 0x0000100001237983 */ /* 0x000ea20000300800 */
[----:B---3--:R-:W-:-:S02]  /*6740*/  SEL R3, R8, RZ, !P0 ;  /* 0x000000ff08037207 */ /* 0x008fc40004000000 */
[----:B------:R-:W-:Y:S01]  /*6750*/  SHF.L.U32 R6, R2, 0x10, RZ ;  /* 0x0000001002067819 */ /* 0x000fe200000006ff */
[----:B------:R-:W3:Y:S02]  /*6760*/  LDL.LU R8, [R1+0xc1c] ;  /* 0x000c1c0001087983 */ /* 0x000ee40000300800 */
[----:B------:R-:W-:Y:S02]  /*6770*/  FADD R3, R3, 1 ;  /* 0x3f80000003037421 */ /* 0x000fe40000000000 */
[----:B------:R-:W-:-:S04]  /*6780*/  FMUL R6, R6, R29 ;  /* 0x0000001d06067220 */ /* 0x000fc80000400000 */
[----:B------:R-:W-:Y:S01]  /*6790*/  FFMA R16, R6, R3, R30 ;  /* 0x0000000306107223 */ /* 0x000fe2000000001e */
[----:B------:R-:W-:Y:S01]  /*67a0*/  PRMT R3, R2, 0x7632, R3 ;  /* 0x0000763202037816 */ /* 0x000fe20000000003 */
[----:B------:R-:W-:Y:S01]  /*67b0*/  STL [R1+0x9d8], R34 ;  /* 0x0009d82201007387 */ /* 0x000fe20000100800 */
[----:B------:R-:W-:Y:S02]  /*67c0*/  SEL R2, R7, RZ, P2 ;  /* 0x000000ff07027207 */ /* 0x000fe40001000000 */
[----:B------:R-:W-:Y:S01]  /*67d0*/  SHF.L.U32 R7, R3, 0x10, RZ ;  /* 0x0000001003077819 */ /* 0x000fe200000006ff */
[----:B------:R-:W5:Y:S01]  /*67e0*/  LDL.LU R31, [R1+0x18] ;  /* 0x00001800011f7983 */ /* 0x000f620000300800 */
[----:B------:R-:W-:-:S03]  /*67f0*/  SEL R3, R9, RZ, !P0 ;  /* 0x000000ff09037207 */ /* 0x000fc60004000000 */
[----:B------:R-:W-:Y:S02]  /*6800*/  FMUL R7, R7, R29 ;  /* 0x0000001d07077220 */ /* 0x000fe40000400000 */
[----:B------:R-:W-:Y:S01]  /*6810*/  FADD R3, R3, 1 ;  /* 0x3f80000003037421 */ /* 0x000fe20000000000 */
[----:B------:R0:W-:Y:S03]  /*6820*/  STL [R1+0x738], R16 ;  /* 0x0007381001007387 */ /* 0x0001e60000100800 */
[----:B------:R-:W-:Y:S01]  /*6830*/  FFMA R30, R7, R3, R15 ;  /* 0x00000003071e7223 */ /* 0x000fe2000000000f */
[----:B------:R-:W3:Y:S01]  /*6840*/  LDL.LU R9, [R1+0xc18] ;  /* 0x000c180001097983 */ /* 0x000ee20000300800 */
[----:B------:R-:W-:-:S03]  /*6850*/  SHF.L.U32 R6, R2, 0x10, RZ ;  /* 0x0000001002067819 */ /* 0x000fc600000006ff */
[----:B------:R-:W3:Y:S01]  /*6860*/  LDL.LU R15, [R1+0x14] ;  /* 0x00001400010f7983 */ /* 0x000ee20000300800 */
[----:B------:R-:W-:Y:S02]  /*6870*/  PRMT R3, R2, 0x7632, R3 ;  /* 0x0000763202037816 */ /* 0x000fe40000000003 */
[----:B----4-:R-:W-:Y:S02]  /*6880*/  SEL R2, R10, RZ, P2 ;  /* 0x000000ff0a027207 */ /* 0x010fe40001000000 */
[----:B------:R-:W4:Y:S01]  /*6890*/  LDL.LU R10, [R1+0xc14] ;  /* 0x000c1400010a7983 */ /* 0x000f220000300800 */
[----:B------:R-:W-:Y:S01]  /*68a0*/  SEL R18, R18, RZ, !P0 ;  /* 0x000000ff12127207 */ /* 0x000fe20004000000 */
[----:B------:R-:W-:-:S04]  /*68b0*/  FMUL R6, R6, R22 ;  /* 0x0000001606067220 */ /* 0x000fc80000400000 */
[----:B------:R-:W-:Y:S01]  /*68c0*/  FADD R18, R18, 1 ;  /* 0x3f80000012127421 */ /* 0x000fe20000000000 */
[----:B------:R-:W-:-:S03]  /*68d0*/  SHF.L.U32 R7, R3, 0x10, RZ ;  /* 0x0000001003077819 */ /* 0x000fc600000006ff */
[----:B------:R-:W-:Y:S01]  /*68e0*/  FFMA R33, R6, R18, R16 ;  /* 0x0000001206217223 */ /* 0x000fe20000000010 */
[----:B------:R-:W-:Y:S02]  /*68f0*/  SEL R3, R19, RZ, !P0 ;  /* 0x000000ff13037207 */ /* 0x000fe40004000000 */
[----:B0-----:R-:W-:Y:S01]  /*6900*/  SHF.L.U32 R16, R2, 0x10, RZ ;  /* 0x0000001002107819 */ /* 0x001fe200000006ff */
[----:B------:R0:W-:Y:S04]  /*6910*/  STL [R1+0x73c], R30 ;  /* 0x00073c1e01007387 */ /* 0x0001e80000100800 */
[----:B------:R-:W-:Y:S01]  /*6920*/  STL [R1+0x9d0], R33 ;  /* 0x0009d02101007387 */ /* 0x000fe20000100800 */
[----:B--2---:R-:W-:-:S05]  /*6930*/  SEL R6, R35, RZ, !P0 ;  /* 0x000000ff23067207 */ /* 0x004fca0004000000 */
[----:B------:R-:W-:Y:S01]  /*6940*/  FADD R17, R6, 1 ;  /* 0x3f80000006117421 */ /* 0x000fe20000000000 */
[----:B------:R-:W-:Y:S01]  /*6950*/  FMUL R6, R7, R22 ;  /* 0x0000001607067220 */ /* 0x000fe20000400000 */
[----:B------:R-:W-:Y:S01]  /*6960*/  FADD R7, R3, 1 ;  /* 0x3f80000003077421 */ /* 0x000fe20000000000 */
[----:B------:R-:W-:-:S04]  /*6970*/  FMUL R3, R16, R29 ;  /* 0x0000001d10037220 */ /* 0x000fc80000400000 */
[----:B------:R-:W-:Y:S01]  /*6980*/  FFMA R14, R3, R17, R14 ;  /* 0x00000011030e7223 */ /* 0x000fe2000000000e */
[----:B------:R-:W-:Y:S01]  /*6990*/  SEL R3, R11, RZ, P2 ;  /* 0x000000ff0b037207 */ /* 0x000fe20001000000 */
[----:B0-----:R-:W-:Y:S01]  /*69a0*/  FFMA R30, R6, R7, R30 ;  /* 0x00000007061e7223 */ /* 0x001fe2000000001e */
[----:B------:R-:W-:Y:S01]  /*69b0*/  SEL R6, R4, RZ, P2 ;  /* 0x000000ff04067207 */ /* 0x000fe20001000000 */
[----:B------:R-:W2:Y:S01]  /*69c0*/  LDL.LU R11, [R1+0xc10] ;  /* 0x000c1000010b7983 */ /* 0x000ea20000300800 */
[----:B------:R-:W-:Y:S02]  /*69d0*/  SHF.L.U32 R16, R3, 0x10, RZ ;  /* 0x0000001003107819 */ /* 0x000fe400000006ff */
[----:B-----5:R-:W-:Y:S01]  /*69e0*/  SEL R7, R31, RZ, !P0 ;  /* 0x000000ff1f077207 */ /* 0x020fe20004000000 */
[----:B------:R-:W5:Y:S01]  /*69f0*/  LDL.LU R37, [R1+0x1c] ;  /* 0x00001c0001257983 */ /* 0x000f620000300800 */
[----:B---3--:R-:W-:Y:S02]  /*6a00*/  SEL R4, R8, RZ, !P0 ;  /* 0x000000ff08047207 */ /* 0x008fe40004000000 */
[----:B------:R-:W-:Y:S01]  /*6a10*/  SHF.L.U32 R8, R6, 0x10, RZ ;  /* 0x0000001006087819 */ /* 0x000fe200000006ff */
[----:B------:R-:W-:Y:S01]  /*6a20*/  FADD R18, R7, 1 ;  /* 0x3f80000007127421 */ /* 0x000fe20000000000 */
[----:B------:R-:W-:Y:S01]  /*6a30*/  FMUL R7, R16, R29 ;  /* 0x0000001d10077220 */ /* 0x000fe20000400000 */
[----:B------:R-:W-:Y:S01]  /*6a40*/  PRMT R3, R2, 0x7632, R3 ;  /* 0x0000763202037816 */ /* 0x000fe20000000003 */
[----:B------:R-:W-:Y:S01]  /*6a50*/  FADD R17, R4, 1 ;  /* 0x3f80000004117421 */ /* 0x000fe20000000000 */
[----:B------:R-:W-:Y:S01]  /*6a60*/  FMUL R4, R8, R22 ;  /* 0x0000001608047220 */ /* 0x000fe20000400000 */
[----:B------:R-:W-:Y:S01]  /*6a70*/  SEL R2, R5, RZ, P2 ;  /* 0x000000ff05027207 */ /* 0x000fe20001000000 */
[----:B------:R-:W-:Y:S01]  /*6a80*/  FFMA R13, R7, R18, R13 ;  /* 0x00000012070d7223 */ /* 0x000fe2000000000d */
[----:B------:R-:W-:-:S02]  /*6a90*/  SHF.L.U32 R7, R3, 0x10, RZ ;  /* 0x0000001003077819 */ /* 0x000fc400000006ff */
[----:B------:R-:W-:Y:S01]  /*6aa0*/  SEL R5, R15, RZ, !P0 ;  /* 0x000000ff0f057207 */ /* 0x000fe20004000000 */
[----:B------:R-:W-:Y:S01]  /*6ab0*/  FFMA R31, R4, R17, R14 ;  /* 0x00000011041f7223 */ /* 0x000fe2000000000e */
[----:B------:R-:W-:Y:S02]  /*6ac0*/  SHF.L.U32 R8, R2, 0x10, RZ ;  /* 0x0000001002087819 */ /* 0x000fe400000006ff */
[----:B----4-:R-:W-:Y:S01]  /*6ad0*/  SEL R4, R10, RZ, !P0 ;  /* 0x000000ff0a047207 */ /* 0x010fe20004000000 */
[----:B------:R-:W-:Y:S01]  /*6ae0*/  FADD R16, R5, 1 ;  /* 0x3f80000005107421 */ /* 0x000fe20000000000 */
[----:B------:R-:W-:Y:S01]  /*6af0*/  FMUL R5, R7, R29 ;  /* 0x0000001d07057220 */ /* 0x000fe20000400000 */
[----:B------:R0:W-:Y:S02]  /*6b00*/  STL [R1+0x720], R14 ;  /* 0x0007200e01007387 */ /* 0x0001e40000100800 */
[----:B------:R-:W-:Y:S01]  /*6b10*/  FADD R10, R4, 1 ;  /* 0x3f800000040a7421 */ /* 0x000fe20000000000 */
[----:B------:R-:W-:Y:S01]  /*6b20*/  FMUL R4, R8, R22 ;  /* 0x0000001608047220 */ /* 0x000fe20000400000 */
[----:B------:R-:W-:Y:S01]  /*6b30*/  FFMA R17, R5, R16, R12 ;  /* 0x0000001005117223 */ /* 0x000fe2000000000c */
[----:B------:R-:W-:Y:S01]  /*6b40*/  MOV R16, 0x2 ;  /* 0x0000000200107802 */ /* 0x000fe20000000f00 */
[----:B------:R-:W-:Y:S01]  /*6b50*/  STL [R1+0x9cc], R30 ;  /* 0x0009cc1e01007387 */ /* 0x000fe20000100800 */
[----:B------:R-:W-:Y:S01]  /*6b60*/  FFMA R32, R4, R10, R13 ;  /* 0x0000000a04207223 */ /* 0x000fe2000000000d */
[----:B------:R-:W-:-:S02]  /*6b70*/  MOV R12, RZ ;  /* 0x000000ff000c7202 */ /* 0x000fc40000000f00 */
[----:B------:R-:W-:Y:S01]  /*6b80*/  STL [R1+0x9c8], R31 ;  /* 0x0009c81f01007387 */ /* 0x000fe20000100800 */
[----:B0-----:R-:W-:Y:S01]  /*6b90*/  CS2R R14, SRZ ;  /* 0x00000000000e7805 */ /* 0x001fe2000001ff00 */
[----:B------:R-:W-:Y:S02]  /*6ba0*/  IMAD.WIDE R4, R0, R16, c[0x0][0x578] ;  /* 0x00015e0000047625 */ /* 0x000fe400078e0210 */
[----:B------:R0:W-:Y:S02]  /*6bb0*/  STL [R1+0x728], R13 ;  /* 0x0007280d01007387 */ /* 0x0001e40000100800 */
[----:B0-----:R-:W-:-:S06]  /*6bc0*/  MOV R13, RZ ;  /* 0x000000ff000d7202 */ /* 0x001fcc0000000f00 */
[----:B------:R-:W3:Y:S04]  /*6bd0*/  @P2 LDG.E.EF.128 R12, [R4.64] ;  /* 0x00000006040c2981 */ /* 0x000ee8000c0e1d00 */
[----:B------:R-:W-:Y:S04]  /*6be0*/  STL [R1+0x9c4], R32 ;  /* 0x0009c42001007387 */ /* 0x000fe80000100800 */
[----:B------:R-:W-:Y:S01]  /*6bf0*/  STL [R1+0x724], R17 ;  /* 0x0007241101007387 */ /* 0x000fe20000100800 */
[----:B------:R-:W-:Y:S02]  /*6c00*/  PRMT R2, R6, 0x7632, R2 ;  /* 0x0000763206027816 */ /* 0x000fe40000000002 */
[----:B------:R-:W-:-:S04]  /*6c10*/  PRMT R6, R3, 0x7632, R6 ;  /* 0x0000763203067816 */ /* 0x000fc80000000006 */
[----:B------:R-:W-:Y:S01]  /*6c20*/  SHF.L.U32 R6, R6, 0x10, RZ ;  /* 0x0000001006067819 */ /* 0x000fe200000006ff */
[----:B---3--:R-:W-:Y:S04]  /*6c30*/  STL.64 [R1+0x5b0], R12 ;  /* 0x0005b00c01007387 */ /* 0x008fe80000100a00 */
[----:B------:R0:W-:Y:S04]  /*6c40*/  STL.64 [R1+0x5b8], R14 ;  /* 0x0005b80e01007387 */ /* 0x0001e80000100a00 */
[----:B0-----:R-:W3:Y:S04]  /*6c50*/  LDL.LU.64 R14, [R1+0xc08] ;  /* 0x000c0800010e7983 */ /* 0x001ee80000300a00 */
[----:B------:R-:W4:Y:S04]  /*6c60*/  LDL.LU.64 R12, [R1+0xc00] ;  /* 0x000c0000010c7983 */ /* 0x000f280000300a00 */
[----:B------:R-:W4:Y:S04]  /*6c70*/  LDL.LU R35, [R1+0x168] ;  /* 0x0001680001237983 */ /* 0x000f280000300800 */
[----:B------:R-:W4:Y:S01]  /*6c80*/  LDL R18, [R1+0x878] ;  /* 0x0008780001127983 */ /* 0x000f220000100800 */
[----:B-----5:R-:W-:-:S05]  /*6c90*/  SEL R4, R37, RZ, !P0 ;  /* 0x000000ff25047207 */ /* 0x020fca0004000000 */
[----:B------:R-:W-:Y:S01]  /*6ca0*/  FADD R8, R4, 1 ;  /* 0x3f80000004087421 */ /* 0x000fe20000000000 */
[----:B------:R-:W-:-:S04]  /*6cb0*/  FMUL R4, R6, R29 ;  /* 0x0000001d06047220 */ /* 0x000fc80000400000 */
[----:B------:R-:W-:Y:S02]  /*6cc0*/  FFMA R8, R4, R8, R28 ;  /* 0x0000000804087223 */ /* 0x000fe4000000001c */
[----:B------:R-:W5:Y:S01]  /*6cd0*/  LDL R28, [R1+0x874] ;  /* 0x00087400011c7983 */ /* 0x000f620000100800 */
[----:B------:R-:W-:Y:S02]  /*6ce0*/  SEL R3, R9, RZ, !P0 ;  /* 0x000000ff09037207 */ /* 0x000fe40004000000 */
[----:B------:R-:W-:-:S03]  /*6cf0*/  SHF.L.U32 R5, R2, 0x10, RZ ;  /* 0x0000001002057819 */ /* 0x000fc600000006ff */
[----:B------:R-:W-:Y:S01]  /*6d00*/  FADD R7, R3, 1 ;  /* 0x3f80000003077421 */ /* 0x000fe20000000000 */
[----:B------:R-:W-:Y:S01]  /*6d10*/  PRMT R4, R2, 0x7632, R4 ;  /* 0x0000763202047816 */ /* 0x000fe20000000004 */
[-C--:B------:R-:W-:Y:S01]  /*6d20*/  FMUL R3, R5, R22.reuse ;  /* 0x0000001605037220 */ /* 0x080fe20000400000 */
[----:B------:R-:W-:Y:S02]  /*6d30*/  SEL R5, R20, RZ, !P0 ;  /* 0x000000ff14057207 */ /* 0x000fe40004000000 */
[----:B------:R-:W-:Y:S01]  /*6d40*/  SHF.L.U32 R4, R4, 0x10, RZ ;  /* 0x0000001004047819 */ /* 0x000fe200000006ff */
[----:B------:R-:W-:Y:S01]  /*6d50*/  FFMA R29, R3, R7, R17 ;  /* 0x00000007031d7223 */ /* 0x000fe20000000011 */
[----:B--2---:R-:W-:Y:S01]  /*6d60*/  SEL R3, R11, RZ, !P0 ;  /* 0x000000ff0b037207 */ /* 0x004fe20004000000 */
[----:B------:R-:W-:Y:S02]  /*6d70*/  FADD R5, R5, 1 ;  /* 0x3f80000005057421 */ /* 0x000fe40000000000 */
[----:B------:R-:W-:-:S02]  /*6d80*/  FMUL R4, R4, R22 ;  /* 0x0000001604047220 */ /* 0x000fc40000400000 */
[----:B------:R-:W-:Y:S01]  /*6d90*/  FADD R7, R3, 1 ;  /* 0x3f80000003077421 */ /* 0x000fe20000000000 */
[----:B------:R-:W-:Y:S03]  /*6da0*/  STL [R1+0x9bc], R29 ;  /* 0x0009bc1d01007387 */ /* 0x000fe60000100800 */
[----:B------:R-:W-:Y:S01]  /*6db0*/  FFMA R19, R4, R7, R8 ;  /* 0x0000000704137223 */ /* 0x000fe20000000008 */
[----:B------:R0:W-:Y:S01]  /*6dc0*/  STL [R1+0x72c], R8 ;  /* 0x00072c0801007387 */ /* 0x0001e20000100800 */
[----:B------:R-:W-:Y:S02]  /*6dd0*/  MOV R37, 0x4 ;  /* 0x0000000400257802 */ /* 0x000fe40000000f00 */
[----:B---3--:R-:W-:-:S04]  /*6de0*/  SEL R2, R14, RZ, P2 ;  /* 0x000000ff0e027207 */ /* 0x008fc80001000000 */
[----:B------:R-:W-:-:S05]  /*6df0*/  SHF.L.U32 R6, R2, 0x10, RZ ;  /* 0x0000001002067819 */ /* 0x000fca00000006ff */
[----:B----4-:R-:W-:-:S04]  /*6e00*/  FMUL R3, R6, R18 ;  /* 0x0000001206037220 */ /* 0x010fc80000400000 */
[----:B0-----:R-:W-:Y:S01]  /*6e10*/  FFMA R8, R3, R5, R23 ;  /* 0x0000000503087223 */ /* 0x001fe20000000017 */
[----:B------:R-:W-:-:S04]  /*6e20*/  PRMT R3, R2, 0x7632, R3 ;  /* 0x0000763202037816 */ /* 0x000fc80000000003 */
[----:B------:R-:W-:Y:S02]  /*6e30*/  SHF.L.U32 R5, R3, 0x10, RZ ;  /* 0x0000001003057819 */ /* 0x000fe400000006ff */
[----:B------:R-:W-:-:S03]  /*6e40*/  SEL R3, R21, RZ, !P0 ;  /* 0x000000ff15037207 */ /* 0x000fc60004000000 */
[----:B------:R-:W-:Y:S02]  /*6e50*/  FMUL R5, R5, R18 ;  /* 0x0000001205057220 */ /* 0x000fe40000400000 */
[----:B------:R-:W-:-:S04]  /*6e60*/  FADD R3, R3, 1 ;  /* 0x3f80000003037421 */ /* 0x000fc80000000000 */
[----:B------:R-:W-:Y:S02]  /*6e70*/  FFMA R7, R5, R3, R34 ;  /* 0x0000000305077223 */ /* 0x000fe40000000022 */
[----:B------:R-:W0:Y:S01]  /*6e80*/  S2R R34, SR_TID.X ;  /* 0x0000000000227919 */ /* 0x000e220000002100 */
[----:B------:R-:W-:Y:S02]  /*6e90*/  SEL R2, R35, RZ, P2 ;  /* 0x000000ff23027207 */ /* 0x000fe40001000000 */
[----:B------:R-:W-:Y:S02]  /*6ea0*/  SEL R6, R24, RZ, !P0 ;  /* 0x000000ff18067207 */ /* 0x000fe40004000000 */
[----:B------:R-:W-:Y:S01]  /*6eb0*/  SHF.L.U32 R4, R2, 0x10, RZ ;  /* 0x0000001002047819 */ /* 0x000fe200000006ff */
[----:B------:R-:W-:Y:S02]  /*6ec0*/  STL [R1+0xbf0], R15 ;  /* 0x000bf00f01007387 */ /* 0x000fe40000100800 */
[----:B------:R-:W-:-:S02]  /*6ed0*/  FADD R6, R6, 1 ;  /* 0x3f80000006067421 */ /* 0x000fc40000000000 */
[----:B-----5:R-:W-:Y:S01]  /*6ee0*/  FMUL R4, R4, R28 ;  /* 0x0000001c04047220 */ /* 0x020fe20000400000 */
[----:B------:R1:W-:Y:S01]  /*6ef0*/  STL.64 [R1+0xbe8], R12 ;  /* 0x000be80c01007387 */ /* 0x0003e20000100a00 */
[----:B0-----:R-:W-:Y:S02]  /*6f00*/  LOP3.LUT R34, R34, 0xff, RZ, 0xc0, !PT ;  /* 0x000000ff22227812 */ /* 0x001fe400078ec0ff */
[----:B------:R-:W-:Y:S01]  /*6f10*/  FFMA R9, R4, R6, R8 ;  /* 0x0000000604097223 */ /* 0x000fe20000000008 */
[----:B-1----:R-:W-:Y:S01]  /*6f20*/  MOV R12, RZ ;  /* 0x000000ff000c7202 */ /* 0x002fe20000000f00 */
[----:B------:R-:W-:Y:S01]  /*6f30*/  CS2R R14, SRZ ;  /* 0x00000000000e7805 */ /* 0x000fe2000001ff00 */
[----:B------:R-:W-:Y:S01]  /*6f40*/  SHF.L.U32 R36, R34, 0x3, RZ ;  /* 0x0000000322247819 */ /* 0x000fe200000006ff */
[----:B------:R-:W2:Y:S03]  /*6f50*/  LDL.LU R22, [R1+0xbf8] ;  /* 0x000bf80001167983 */ /* 0x000ea60000300800 */
[----:B------:R-:W-:Y:S01]  /*6f60*/  LOP3.LUT R36, R36, UR4, RZ, 0xfc, !PT ;  /* 0x0000000424247c12 */ /* 0x000fe2000f8efcff */
[----:B------:R-:W3:Y:S01]  /*6f70*/  LDL.LU R23, [R1+0xbf4] ;  /* 0x000bf40001177983 */ /* 0x000ee20000300800 */
[----:B------:R-:W-:-:S03]  /*6f80*/  MOV R13, RZ ;  /* 0x000000ff000d7202 */ /* 0x000fc60000000f00 */
[----:B------:R-:W-:Y:S01]  /*6f90*/  IMAD.WIDE.U32 R4, R36, R37, c[0x0][0x588] ;  /* 0x0001620024047625 */ /* 0x000fe200078e0025 */
[----:B------:R-:W4:Y:S04]  /*6fa0*/  LDL.LU R35, [R1+0x16c] ;  /* 0x00016c0001237983 */ /* 0x000f280000300800 */
[----:B------:R-:W5:Y:S04]  /*6fb0*/  @!P0 LDG.E.EL.128 R12, [R4.64] ;  /* 0x00000006040c8981 */ /* 0x000f68000c2e1d00 */
[----:B------:R-:W-:Y:S04]  /*6fc0*/  STL [R1+0x710], R8 ;  /* 0x0007100801007387 */ /* 0x000fe80000100800 */
[----:B------:R-:W-:Y:S04]  /*6fd0*/  STL [R1+0x9b4], R19 ;  /* 0x0009b41301007387 */ /* 0x000fe80000100800 */
[----:B------:R-:W-:Y:S04]  /*6fe0*/  STL [R1+0x9c0], R9 ;  /* 0x0009c00901007387 */ /* 0x000fe80000100800 */
[----:B------:R-:W-:Y:S01]  /*6ff0*/  STL [R1+0x714], R7 ;  /* 0x0007140701007387 */ /* 0x000fe20000100800 */
[----:B------:R-:W-:-:S02]  /*7000*/  PRMT R3, R2, 0x7632, R3 ;  /* 0x0000763202037816 */ /* 0x000fc40000000003 */
[----:B------:R-:W-:Y:S02]  /*7010*/  SEL R2, R25, RZ, !P0 ;  /* 0x000000ff19027207 */ /* 0x000fe40004000000 */
[----:B------:R-:W-:-:S03]  /*7020*/  SHF.L.U32 R3, R3, 0x10, RZ ;  /* 0x0000001003037819 */ /* 0x000fc600000006ff */
[----:B------:R-:W-:Y:S02]  /*7030*/  FADD R2, R2, 1 ;  /* 0x3f80000002027421 */ /* 0x000fe40000000000 */
[----:B------:R-:W-:-:S04]  /*7040*/  FMUL R3, R3, R28 ;  /* 0x0000001c03037220 */ /* 0x000fc80000400000 */
[----:B------:R-:W-:Y:S01]  /*7050*/  FFMA R20, R3, R2, R7 ;  /* 0x0000000203147223 */ /* 0x000fe20000000007 */
[----:B-----5:R-:W-:Y:S04]  /*7060*/  STL.64 [R1+0x590], R12 ;  /* 0x0005900c01007387 */ /* 0x020fe80000100a00 */
[----:B------:R0:W-:Y:S04]  /*7070*/  STL.64 [R1+0x598], R14 ;  /* 0x0005980e01007387 */ /* 0x0001e80000100a00 */
[----:B0-----:R-:W5:Y:S04]  /*7080*/  LDL.LU R15, [R1+0xbf0] ;  /* 0x000bf000010f7983 */ /* 0x001f680000300800 */
[----:B------:R-:W4:Y:S04]  /*7090*/  LDL.LU.64 R12, [R1+0xbe8] ;  /* 0x000be800010c7983 */ /* 0x000f280000300a00 */
[----:B------:R-:W4:Y:S04]  /*70a0*/  LDL.LU R24, [R1+0x180] ;  /* 0x0001800001187983 */ /* 0x000f280000300800 */
[----:B------:R-:W-:Y:S04]  /*70b0*/  STL [R1+0x9b8], R20 ;  /* 0x0009b81401007387 */ /* 0x000fe80000100800 */
[----:B------:R-:W4:Y:S04]  /*70c0*/  LDL.LU R14, [R1+0x160] ;  /* 0x00016000010e7983 */ /* 0x000f280000300800 */
[----:B------:R-:W4:Y:S01]  /*70d0*/  LDL.LU R8, [R1+0x188] ;  /* 0x0001880001087983 */ /* 0x000f220000300800 */
[----:B--2---:R-:W-:-:S05]  /*70e0*/  SEL R3, R22, RZ, !P0 ;  /* 0x000000ff16037207 */ /* 0x004fca0004000000 */
[----:B------:R-:W-:Y:S01]  /*70f0*/  FADD R3, R3, 1 ;  /* 0x3f80000003037421 */ /* 0x000fe20000000000 */
[----:B------:R-:W-:Y:S02]  /*7100*/  SEL R5, R26, RZ, !P0 ;  /* 0x000000ff1a057207 */ /* 0x000fe40004000000 */
[----:B---3--:R-:W-:-:S03]  /*7110*/  SEL R6, R23, RZ, !P0 ;  /* 0x000000ff17067207 */ /* 0x008fc60004000000 */
[----:B------:R-:W-:Y:S02]  /*7120*/  FADD R5, R5, 1 ;  /* 0x3f80000005057421 */ /* 0x000fe40000000000 */
[----:B------:R-:W-:Y:S01]  /*7130*/  FADD R6, R6, 1 ;  /* 0x3f80000006067421 */ /* 0x000fe20000000000 */
[----:B-----5:R-:W-:-:S04]  /*7140*/  SEL R2, R15, RZ, P2 ;  /* 0x000000ff0f027207 */ /* 0x020fc80001000000 */
[----:B------:R-:W-:-:S05]  /*7150*/  SHF.L.U32 R4, R2, 0x10, RZ ;  /* 0x0000001002047819 */ /* 0x000fca00000006ff */
[----:B------:R-:W-:Y:S01]  /*7160*/  FMUL R4, R4, R18 ;  /* 0x0000001204047220 */ /* 0x000fe20000400000 */
[----:B------:R-:W-:-:S03]  /*7170*/  PRMT R2, R2, 0x7632, R2 ;  /* 0x0000763202027816 */ /* 0x000fc60000000002 */
[----:B------:R-:W-:Y:S01]  /*7180*/  FFMA R7, R4, R3, R33 ;  /* 0x0000000304077223 */ /* 0x000fe20000000021 */
[----:B----4-:R-:W-:Y:S01]  /*7190*/  SEL R3, R35, RZ, P2 ;  /* 0x000000ff23037207 */ /* 0x010fe20001000000 */
[----:B------:R-:W2:Y:S01]  /*71a0*/  LDL.LU R33, [R1+0x190] ;  /* 0x0001900001217983 */ /* 0x000ea20000300800 */
[----:B------:R-:W-:Y:S02]  /*71b0*/  SHF.L.U32 R4, R2, 0x10, RZ ;  /* 0x0000001002047819 */ /* 0x000fe400000006ff */
[----:B------:R-:W-:-:S03]  /*71c0*/  SHF.L.U32 R2, R3, 0x10, RZ ;  /* 0x0000001003027819 */ /* 0x000fc600000006ff */
[----:B------:R-:W-:Y:S02]  /*71d0*/  FMUL R4, R4, R18 ;  /* 0x0000001204047220 */ /* 0x000fe40000400000 */
[----:B------:R-:W-:Y:S01]  /*71e0*/  FMUL R2, R2, R28 ;  /* 0x0000001c02027220 */ /* 0x000fe20000400000 */
[----:B------:R0:W-:Y:S03]  /*71f0*/  STL [R1+0x718], R7 ;  /* 0x0007180701007387 */ /* 0x0001e60000100800 */
[----:B------:R-:W-:Y:S01]  /*7200*/  FFMA R11, R2, R5, R7 ;  /* 0x00000005020b7223 */ /* 0x000fe20000000007 */
[----:B------:R-:W-:Y:S01]  /*7210*/  SEL R2, R12, RZ, P2 ;  /* 0x000000ff0c027207 */ /* 0x000fe20001000000 */
[----:B------:R-:W3:Y:S01]  /*7220*/  LDL.LU R34, [R1+0x164] ;  /* 0x0001640001227983 */ /* 0x000ee20000300800 */
[----:B0-----:R-:W-:Y:S01]  /*7230*/  FFMA R7, R4, R6, R30 ;  /* 0x0000000604077223 */ /* 0x001fe2000000001e */
[----:B------:R-:W-:-:S02]  /*7240*/  PRMT R4, R3, 0x7632, R4 ;  /* 0x0000763203047816 */ /* 0x000fc40000000004 */
[----:B------:R-:W4:Y:S01]  /*7250*/  LDL.LU R35, [R1+0x184] ;  /* 0x0001840001237983 */ /* 0x000f220000300800 */
[----:B------:R-:W-:Y:S02]  /*7260*/  SEL R6, R27, RZ, !P0 ;  /* 0x000000ff1b067207 */ /* 0x000fe40004000000 */
[----:B------:R-:W-:Y:S01]  /*7270*/  SHF.L.U32 R4, R4, 0x10, RZ ;  /* 0x0000001004047819 */ /* 0x000fe200000006ff */
[----:B------:R-:W5:Y:S01]  /*7280*/  LDL.LU R30, [R1+0x198] ;  /* 0x00019800011e7983 */ /* 0x000f620000300800 */
[----:B------:R-:W-:Y:S01]  /*7290*/  SEL R3, R24, RZ, !P0 ;  /* 0x000000ff18037207 */ /* 0x000fe20004000000 */
[----:B------:R-:W-:Y:S01]  /*72a0*/  FADD R6, R6, 1 ;  /* 0x3f80000006067421 */ /* 0x000fe20000000000 */
[----:B------:R-:W-:Y:S01]  /*72b0*/  SHF.L.U32 R5, R2, 0x10, RZ ;  /* 0x0000001002057819 */ /* 0x000fe200000006ff */
[----:B------:R-:W-:Y:S02]  /*72c0*/  FMUL R4, R4, R28 ;  /* 0x0000001c04047220 */ /* 0x000fe40000400000 */
[----:B------:R-:W-:-:S02]  /*72d0*/  FADD R3, R3, 1 ;  /* 0x3f80000003037421 */ /* 0x000fc40000000000 */
[----:B------:R-:W-:Y:S01]  /*72e0*/  FMUL R5, R5, R18 ;  /* 0x0000001205057220 */ /* 0x000fe20000400000 */
[----:B------:R-:W-:Y:S01]  /*72f0*/  FFMA R22, R4, R6, R7 ;  /* 0x0000000604167223 */ /* 0x000fe20000000007 */
[----:B------:R-:W-:Y:S01]  /*7300*/  SEL R4, R13, RZ, P2 ;  /* 0x000000ff0d047207 */ /* 0x000fe20001000000 */
[----:B------:R0:W-:Y:S01]  /*7310*/  STL [R1+0x71c], R7 ;  /* 0x00071c0701007387 */ /* 0x0001e20000100800 */
[----:B------:R-:W-:Y:S01]  /*7320*/  FFMA R12, R5, R3, R31 ;  /* 0x00000003050c7223 */ /* 0x000fe2000000001f */
[----:B------:R-:W-:Y:S02]  /*7330*/  SEL R5, R8, RZ, !P0 ;  /* 0x000000ff08057207 */ /* 0x000fe40004000000 */
[----:B------:R-:W5:Y:S01]  /*7340*/  LDL R10, [R1+0x5d4] ;  /* 0x0005d400010a7983 */ /* 0x000f620000100800 */
[----:B------:R-:W-:Y:S02]  /*7350*/  SHF.L.U32 R6, R4, 0x10, RZ ;  /* 0x0000001004067819 */ /* 0x000fe400000006ff */
[----:B------:R-:W-:Y:S01]  /*7360*/  FADD R5, R5, 1 ;  /* 0x3f80000005057421 */ /* 0x000fe20000000000 */
[----:B------:R-:W5:Y:S02]  /*7370*/  LDL R17, [R1+0x14c] ;  /* 0x00014c0001117983 */ /* 0x000f640000100800 */
[----:B------:R-:W-:-:S02]  /*7380*/  FMUL R6, R6, R18 ;  /* 0x0000001206067220 */ /* 0x000fc40000400000 */
[----:B------:R-:W-:Y:S02]  /*7390*/  STL [R1+0x9b0], R11 ;  /* 0x0009b00b01007387 */ /* 0x000fe40000100800 */
[----:B------:R-:W-:Y:S02]  /*73a0*/  FFMA R13, R6, R5, R32 ;  /* 0x00000005060d7223 */ /* 0x000fe40000000020 */
[----:B------:R-:W5:Y:S04]  /*73b0*/  LDL.LU R31, [R1+0x18c] ;  /* 0x00018c00011f7983 */ /* 0x000f680000300800 */
[----:B------:R1:W-:Y:S04]  /*73c0*/  STL [R1+0x700], R12 ;  /* 0x0007000c01007387 */ /* 0x0003e80000100800 */
[----:B------:R-:W-:Y:S04]  /*73d0*/  STL [R1+0x9ac], R22 ;  /* 0x0009ac1601007387 */ /* 0x000fe80000100800 */
[----:B------:R-:W5:Y:S01]  /*73e0*/  LDL.LU R32, [R1+0x194] ;  /* 0x0001940001207983 */ /* 0x000f620000300800 */
[----:B------:R-:W-:-:S04]  /*73f0*/  SEL R3, R14, RZ, P2 ;  /* 0x000000ff0e037207 */ /* 0x000fc80001000000 */
[----:B0-----:R-:W-:Y:S02]  /*7400*/  SHF.L.U32 R7, R3, 0x10, RZ ;  /* 0x0000001003077819 */ /* 0x001fe400000006ff */
[----:B------:R-:W-:-:S03]  /*7410*/  PRMT R3, R2, 0x7632, R3 ;  /* 0x0000763202037816 */ /* 0x000fc60000000003 */
[----:B------:R-:W-:Y:S01]  /*7420*/  FMUL R7, R7, R28 ;  /* 0x0000001c07077220 */ /* 0x000fe20000400000 */
[----:B------:R-:W-:-:S05]  /*7430*/  SHF.L.U32 R6, R3, 0x10, RZ ;  /* 0x0000001003067819 */ /* 0x000fca00000006ff */
[----:B------:R-:W-:Y:S01]  /*7440*/  FMUL R6, R6, R18 ;  /* 0x0000001206067220 */ /* 0x000fe20000400000 */
[----:B------:R0:W-:Y:S01]  /*7450*/  STL [R1+0x708], R13 ;  /* 0x0007080d01007387 */ /* 0x0001e20000100800 */
[----:B------:R-:W-:Y:S01]  /*7460*/  CS2R R24, SRZ ;  /* 0x0000000000187805 */ /* 0x000fe2000001ff00 */
[----:B------:R-:W-:Y:S01]  /*7470*/  CS2R R26, SRZ ;  /* 0x00000000001a7805 */ /* 0x000fe2000001ff00 */
[----:B--2---:R-:W-:Y:S02]  /*7480*/  SEL R8, R33, RZ, !P0 ;  /* 0x000000ff21087207 */ /* 0x004fe40004000000 */
[----:B------:R-:W2:Y:S03]  /*7490*/  LDL.LU R33, [R1+0x1a8] ;  /* 0x0001a80001217983 */ /* 0x000ea60000300800 */
[----:B------:R-:W-:-:S04]  /*74a0*/  FADD R8, R8, 1 ;  /* 0x3f80000008087421 */ /* 0x000fc80000000000 */
[----:B-1----:R-:W-:Y:S01]  /*74b0*/  FFMA R12, R7, R8, R12 ;  /* 0x00000008070c7223 */ /* 0x002fe2000000000c */
[----:B---3--:R-:W-:Y:S02]  /*74c0*/  SEL R2, R34, RZ, P2 ;  /* 0x000000ff22027207 */ /* 0x008fe40001000000 */
[----:B------:R-:W3:Y:S01]  /*74d0*/  LDL.LU R34, [R1+0x19c] ;  /* 0x00019c0001227983 */ /* 0x000ee20000300800 */
[----:B----4-:R-:W-:Y:S02]  /*74e0*/  SEL R5, R35, RZ, !P0 ;  /* 0x000000ff23057207 */ /* 0x010fe40004000000 */
[----:B------:R-:W-:Y:S02]  /*74f0*/  SHF.L.U32 R7, R2, 0x10, RZ ;  /* 0x0000001002077819 */ /* 0x000fe400000006ff */
[----:B-----5:R-:W-:Y:S01]  /*7500*/  SEL R8, R30, RZ, !P0 ;  /* 0x000000ff1e087207 */ /* 0x020fe20004000000 */
[----:B------:R-:W-:Y:S02]  /*7510*/  FADD R5, R5, 1 ;  /* 0x3f80000005057421 */ /* 0x000fe40000000000 */
[----:B------:R-:W-:-:S02]  /*7520*/  FMUL R7, R7, R28 ;  /* 0x0000001c07077220 */ /* 0x000fc40000400000 */
[----:B------:R-:W-:Y:S01]  /*7530*/  FADD R8, R8, 1 ;  /* 0x3f80000008087421 */ /* 0x000fe20000000000 */
[----:B------:R-:W-:Y:S01]  /*7540*/  FFMA R15, R6, R5, R29 ;  /* 0x00000005060f7223 */ /* 0x000fe2000000001d */
[----:B------:R-:W-:Y:S02]  /*7550*/  STL [R1+0x9a8], R12 ;  /* 0x0009a80c01007387 */ /* 0x000fe40000100800 */
[----:B------:R-:W-:Y:S01]  /*7560*/  FFMA R14, R7, R8, R13 ;  /* 0x00000008070e7223 */ /* 0x000fe2000000000d */
[----:B------:R-:W-:Y:S01]  /*7570*/  PRMT R2, R3, 0x7632, R2 ;  /* 0x0000763203027816 */ /* 0x000fe20000000002 */
[----:B------:R-:W4:Y:S01]  /*7580*/  LDL.LU R35, [R1+0x170] ;  /* 0x0001700001237983 */ /* 0x000f220000300800 */
[----:B------:R-:W-:-:S03]  /*7590*/  IADD3 R6, P3, R10, c[0x0][0x588], RZ ;  /* 0x000162000a067a10 */ /* 0x000fc60007f7e0ff */
[----:B------:R1:W-:Y:S01]  /*75a0*/  STL [R1+0x704], R15 ;  /* 0x0007040f01007387 */ /* 0x0003e20000100800 */
[----:B------:R-:W-:-:S03]  /*75b0*/  IADD3.X R7, R17, c[0x0][0x58c], RZ, P3, !PT ;  /* 0x0001630011077a10 */ /* 0x000fc60001ffe4ff */
[----:B------:R-:W-:Y:S01]  /*75c0*/  STL [R1+0x9a4], R14 ;  /* 0x0009a40e01007387 */ /* 0x000fe20000100800 */
[----:B------:R-:W-:Y:S02]  /*75d0*/  PRMT R3, R4, 0x7632, R3 ;  /* 0x0000763204037816 */ /* 0x000fe40000000003 */
[----:B------:R-:W-:Y:S01]  /*75e0*/  SHF.L.U32 R5, R2, 0x10, RZ ;  /* 0x0000001002057819 */ /* 0x000fe200000006ff */
[----:B------:R5:W4:Y:S01]  /*75f0*/  @!P0 LDG.E.EL.128 R24, [R6.64+0x10] ;  /* 0x0000100606188981 */ /* 0x000b22000c2e1d00 */
[----:B------:R-:W-:Y:S02]  /*7600*/  SHF.L.U32 R3, R3, 0x10, RZ ;  /* 0x0000001003037819 */ /* 0x000fe400000006ff */
[----:B------:R-:W-:Y:S01]  /*7610*/  SEL R4, R31, RZ, !P0 ;  /* 0x000000ff1f047207 */ /* 0x000fe20004000000 */
[----:B------:R-:W4:Y:S04]  /*7620*/  LDL.LU R30, [R1+0x1b8] ;  /* 0x0001b800011e7983 */ /* 0x000f280000300800 */
[----:B------:R-:W4:Y:S04]  /*7630*/  LDL.LU R29, [R1+0x150] ;  /* 0x00015000011d7983 */ /* 0x000f280000300800 */
[----:B------:R-:W4:Y:S01]  /*7640*/  LDL.LU R31, [R1+0x174] ;  /* 0x00017400011f7983 */ /* 0x000f220000300800 */
[----:B-----5:R-:W-:-:S03]  /*7650*/  SEL R6, R32, RZ, !P0 ;  /* 0x000000ff20067207 */ /* 0x020fc60004000000 */
[----:B0-----:R-:W5:Y:S01]  /*7660*/  LDL R13, [R1+0x86c] ;  /* 0x00086c00010d7983 */ /* 0x001f620000100800 */
[----:B------:R-:W-:Y:S01]  /*7670*/  FMUL R5, R5, R28 ;  /* 0x0000001c05057220 */ /* 0x000fe20000400000 */
[----:B------:R-:W-:Y:S01]  /*7680*/  FADD R4, R4, 1 ;  /* 0x3f80000004047421 */ /* 0x000fe20000000000 */
[----:B------:R-:W-:Y:S01]  /*7690*/  FMUL R3, R3, R18 ;  /* 0x0000001203037220 */ /* 0x000fe20000400000 */
[----:B------:R-:W-:-:S03]  /*76a0*/  FADD R6, R6, 1 ;  /* 0x3f80000006067421 */ /* 0x000fc60000000000 */
[----:B------:R-:W-:Y:S01]  /*76b0*/  FFMA R7, R3, R4, R19 ;  /* 0x0000000403077223 */ /* 0x000fe20000000013 */
[----:B------:R-:W-:-:S05]  /*76c0*/  FFMA R18, R5, R6, R15 ;  /* 0x0000000605127223 */ /* 0x000fca000000000f */
[----:B------:R-:W-:Y:S04]  /*76d0*/  STL [R1+0x99c], R18 ;  /* 0x00099c1201007387 */ /* 0x000fe80000100800 */
[----:B------:R0:W-:Y:S04]  /*76e0*/  STL [R1+0x70c], R7 ;  /* 0x00070c0701007387 */ /* 0x0001e80000100800 */
[----:B------:R-:W5:Y:S01]  /*76f0*/  LDL R19, [R1+0x868] ;  /* 0x0008680001137983 */ /* 0x000f620000100800 */
[----:B------:R-:W-:-:S04]  /*7700*/  PRMT R3, R2, 0x7632, R3 ;  /* 0x0000763202037816 */ /* 0x000fc80000000003 */
[----:B------:R-:W-:-:S05]  /*7710*/  SHF.L.U32 R5, R3, 0x10, RZ ;  /* 0x0000001003057819 */ /* 0x000fca00000006ff */
[----:B------:R-:W-:Y:S01]  /*7720*/  FMUL R5, R5, R28 ;  /* 0x0000001c05057220 */ /* 0x000fe20000400000 */
[----:B--2---:R-:W-:-:S04]  /*7730*/  SEL R2, R33, RZ, P2 ;  /* 0x000000ff21027207 */ /* 0x004fc80001000000 */
[----:B------:R-:W-:Y:S02]  /*7740*/  SHF.L.U32 R6, R2, 0x10, RZ ;  /* 0x0000001002067819 */ /* 0x000fe400000006ff */
[----:B---3--:R-:W-:-:S05]  /*7750*/  SEL R4, R34, RZ, !P0 ;  /* 0x000000ff22047207 */ /* 0x008fca0004000000 */
[----:B------:R-:W-:-:S04]  /*7760*/  FADD R4, R4, 1 ;  /* 0x3f80000004047421 */ /* 0x000fc80000000000 */
[----:B-1----:R-:W-:Y:S01]  /*7770*/  FFMA R15, R5, R4, R7 ;  /* 0x00000004050f7223 */ /* 0x002fe20000000007 */
[----:B----4-:R-:W-:-:S05]  /*7780*/  SEL R3, R35, RZ, !P0 ;  /* 0x000000ff23037207 */ /* 0x010fca0004000000 */
[----:B------:R-:W-:Y:S01]  /*7790*/  FADD R3, R3, 1 ;  /* 0x3f80000003037421 */ /* 0x000fe20000000000 */
[----:B------:R-:W-:Y:S01]  /*77a0*/  SEL R4, R30, RZ, P2 ;  /* 0x000000ff1e047207 */ /* 0x000fe20001000000 */
[----:B-----5:R-:W-:-:S04]  /*77b0*/  FMUL R6, R6, R13 ;  /* 0x0000000d06067220 */ /* 0x020fc80000400000 */
[----:B0-----:R-:W-:Y:S01]  /*77c0*/  FFMA R7, R6, R3, R9 ;  /* 0x0000000306077223 */ /* 0x001fe20000000009 */
[----:B------:R-:W-:Y:S02]  /*77d0*/  PRMT R3, R2, 0x7632, R3 ;  /* 0x0000763202037816 */ /* 0x000fe40000000003 */
[----:B------:R-:W-:Y:S02]  /*77e0*/  SHF.L.U32 R2, R4, 0x10, RZ ;  /* 0x0000001004027819 */ /* 0x000fe400000006ff */
[----:B------:R-:W-:Y:S02]  /*77f0*/  SHF.L.U32 R3, R3, 0x10, RZ ;  /* 0x0000001003037819 */ /* 0x000fe400000006ff */
[----:B------:R-:W-:Y:S02]  /*7800*/  SEL R6, R29, RZ, !P0 ;  /* 0x000000ff1d067207 */ /* 0x000fe40004000000 */
[----:B------:R-:W-:Y:S01]  /*7810*/  SEL R5, R31, RZ, !P0 ;  /* 0x000000ff1f057207 */ /* 0x000fe20004000000 */
[----:B------:R-:W-:-:S02]  /*7820*/  FMUL R3, R3, R13 ;  /* 0x0000000d03037220 */ /* 0x000fc40000400000 */
[----:B------:R-:W-:Y:S02]  /*7830*/  FADD R6, R6, 1 ;  /* 0x3f80000006067421 */ /* 0x000fe40000000000 */
[----:B------:R-:W-:Y:S01]  /*7840*/  FADD R5, R5, 1 ;  /* 0x3f80000005057421 */ /* 0x000fe20000000000 */
[----:B------:R0:W-:Y:S01]  /*7850*/  STL.64 [R1+0x160], R24 ;  /* 0x0001601801007387 */ /* 0x0001e20000100a00 */
[----:B------:R-:W-:Y:S02]  /*7860*/  FMUL R2, R2, R19 ;  /* 0x0000001302027220 */ /* 0x000fe40000400000 */
[----:B------:R-:W-:Y:S01]  /*7870*/  FFMA R5, R3, R5, R20 ;  /* 0x0000000503057223 */ /* 0x000fe20000000014 */
[----:B------:R1:W-:Y:S01]  /*7880*/  STL.64 [R1+0x168], R26 ;  /* 0x0001681a01007387 */ /* 0x0003e20000100a00 */
[----:B------:R-:W-:Y:S01]  /*7890*/  FFMA R9, R2, R6, R7 ;  /* 0x0000000602097223 */ /* 0x000fe20000000007 */
[----:B------:R-:W-:Y:S02]  /*78a0*/  IMAD.WIDE R2, R0, R16, c[0x0][0x590] ;  /* 0x0001640000027625 */ /* 0x000fe400078e0210 */
[----:B------:R-:W2:Y:S01]  /*78b0*/  LDL.LU R34, [R1+0x154] ;  /* 0x0001540001227983 */ /* 0x000ea20000300800 */
[----:B0-----:R-:W-:Y:S01]  /*78c0*/  CS2R R24, SRZ ;  /* 0x0000000000187805 */ /* 0x001fe2000001ff00 */
[----:B-1----:R-:W-:-:S06]  /*78d0*/  CS2R R26, SRZ ;  /* 0x00000000001a7805 */ /* 0x002fcc000001ff00 */
[----:B------:R0:W3:Y:S04]  /*78e0*/  @P2 LDG.E.EF.128 R24, [R2.64] ;  /* 0x0000000602182981 */ /* 0x0000e8000c0e1d00 */
[----:B------:R-:W-:Y:S04]  /*78f0*/  STL [R1+0x6f0], R7 ;  /* 0x0006f00701007387 */ /* 0x000fe80000100800 */
[----:B------:R-:W4:Y:S04]  /*7900*/  LDL.LU R35, [R1+0x1ac] ;  /* 0x0001ac0001237983 */ /* 0x000f280000300800 */
[----:B------:R-:W5:Y:S04]  /*7910*/  LDL.LU R30, [R1+0x178] ;  /* 0x00017800011e7983 */ /* 0x000f680000300800 */
[----:B------:R-:W-:Y:S04]  /*7920*/  STL [R1+0x994], R15 ;  /* 0x0009940f01007387 */ /* 0x000fe80000100800 */
[----:B------:R-:W4:Y:S04]  /*7930*/  LDL.LU R28, [R1+0x1bc] ;  /* 0x0001bc00011c7983 */ /* 0x000f280000300800 */
[----:B------:R-:W4:Y:S01]  /*7940*/  LDL.LU R29, [R1+0x158] ;  /* 0x00015800011d7983 */ /* 0x000f220000300800 */
[----:B0-----:R-:W-:-:S03]  /*7950*/  PRMT R2, R4, 0x7632, R2 ;  /* 0x0000763204027816 */ /* 0x001fc60000000002 */
[----:B------:R-:W4:Y:S01]  /*7960*/  LDL.LU R31, [R1+0x17c] ;  /* 0x00017c00011f7983 */ /* 0x000f220000300800 */
[----:B------:R-:W-:-:S03]  /*7970*/  SHF.L.U32 R2, R2, 0x10, RZ ;  /* 0x0000001002027819 */ /* 0x000fc600000006ff */
[----:B------:R-:W-:Y:S04]  /*7980*/  STL [R1+0x6f4], R5 ;  /* 0x0006f40501007387 */ /* 0x000fe80000100800 */
[----:B------:R-:W-:Y:S04]  /*7990*/  STL [R1+0x9a0], R9 ;  /* 0x0009a00901007387 */ /* 0x000fe80000100800 */
[----:B------:R-:W4:Y:S01]  /*79a0*/  LDL.LU R21, [R1+0x1a0] ;  /* 0x0001a00001157983 */ /* 0x000f220000300800 */
[----:B------:R-:W-:Y:S01]  /*79b0*/  FMUL R2, R2, R19 ;  /* 0x0000001302027220 */ /* 0x000fe20000400000 */
[----:B--2---:R-:W-:-:S05]  /*79c0*/  SEL R3, R34, RZ, !P0 ;  /* 0x000000ff22037207 */ /* 0x004fca0004000000 */
[----:B------:R-:W-:Y:S01]  /*79d0*/  FADD R3, R3, 1 ;  /* 0x3f80000003037421 */ /* 0x000fe20000000000 */
[----:B---3--:R0:W-:Y:S04]  /*79e0*/  STL.64 [R1+0x4e0], R24 ;  /* 0x0004e01801007387 */ /* 0x0081e80000100a00 */
[----:B------:R-:W-:Y:S01]  /*79f0*/  STL.64 [R1+0x4e8], R26 ;  /* 0x0004e81a01007387 */ /* 0x000fe20000100a00 */
[----:B------:R-:W-:-:S03]  /*7a00*/  FFMA R20, R2, R3, R5 ;  /* 0x0000000302147223 */ /* 0x000fc60000000005 */
[----:B0-----:R-:W2:Y:S04]  /*7a10*/  LDL.LU R24, [R1+0x1e0] ;  /* 0x0001e00001187983 */ /* 0x001ea80000300800 */
[----:B------:R-:W3:Y:S01]  /*7a20*/  LDL.LU R32, [R1+0x15c] ;  /* 0x00015c0001207983 */ /* 0x000ee20000300800 */
[----:B-----5:R-:W-:-:S03]  /*7a30*/  SEL R3, R30, RZ, !P0 ;  /* 0x000000ff1e037207 */ /* 0x020fc60004000000 */
[----:B------:R-:W-:Y:S04]  /*7a40*/  STL [R1+0x998], R20 ;  /* 0x0009981401007387 */ /* 0x000fe80000100800 */
[----:B------:R-:W5:Y:S04]  /*7a50*/  LDL.LU R33, [R1+0x1b0] ;  /* 0x0001b00001217983 */ /* 0x000f680000300800 */
[----:B------:R-:W5:Y:S01]  /*7a60*/  LDL.LU R30, [R1+0x1a4] ;  /* 0x0001a400011e7983 */ /* 0x000f620000300800 */
[----:B----4-:R-:W-:Y:S01]  /*7a70*/  SEL R2, R35, RZ, P2 ;  /* 0x000000ff23027207 */ /* 0x010fe20001000000 */
[----:B------:R-:W-:-:S02]  /*7a80*/  FADD R3, R3, 1 ;  /* 0x3f80000003037421 */ /* 0x000fc40000000000 */
[----:B------:R-:W4:Y:S01]  /*7a90*/  LDL.LU R34, [R1+0x1e8] ;  /* 0x0001e80001227983 */ /* 0x000f220000300800 */
[----:B------:R-:W-:-:S05]  /*7aa0*/  SHF.L.U32 R4, R2, 0x10, RZ ;  /* 0x0000001002047819 */ /* 0x000fca00000006ff */
[----:B------:R-:W-:-:S04]  /*7ab0*/  FMUL R4, R4, R13 ;  /* 0x0000000d04047220 */ /* 0x000fc80000400000 */
[----:B------:R-:W-:Y:S01]  /*7ac0*/  FFMA R7, R4, R3, R11 ;  /* 0x0000000304077223 */ /* 0x000fe2000000000b */
[----:B------:R-:W-:Y:S02]  /*7ad0*/  PRMT R3, R2, 0x7632, R3 ;  /* 0x0000763202037816 */ /* 0x000fe40000000003 */
[----:B------:R-:W-:Y:S02]  /*7ae0*/  SEL R2, R28, RZ, P2 ;  /* 0x000000ff1c027207 */ /* 0x000fe40001000000 */
[----:B------:R0:W-:Y:S01]  /*7af0*/  STL [R1+0x6f8], R7 ;  /* 0x0006f80701007387 */ /* 0x0001e20000100800 */
[----:B------:R-:W-:Y:S02]  /*7b00*/  SEL R5, R29, RZ, !P0 ;  /* 0x000000ff1d057207 */ /* 0x000fe40004000000 */
[----:B------:R-:W-:Y:S01]  /*7b10*/  SHF.L.U32 R4, R2, 0x10, RZ ;  /* 0x0000001002047819 */ /* 0x000fe200000006ff */
[----:B------:R-:W4:Y:S01]  /*7b20*/  LDL.LU R35, [R1+0x1f0] ;  /* 0x0001f00001237983 */ /* 0x000f220000300800 */
[----:B------:R-:W-:Y:S01]  /*7b30*/  SHF.L.U32 R3, R3, 0x10, RZ ;  /* 0x0000001003037819 */ /* 0x000fe200000006ff */
[----:B------:R-:W-:Y:S01]  /*7b40*/  FADD R5, R5, 1 ;  /* 0x3f80000005057421 */ /* 0x000fe20000000000 */
[----:B------:R-:W-:Y:S01]  /*7b50*/  SEL R6, R31, RZ, !P0 ;  /* 0x000000ff1f067207 */ /* 0x000fe20004000000 */
[----:B------:R-:W-:Y:S01]  /*7b60*/  FMUL R4, R4, R19 ;  /* 0x0000001304047220 */ /* 0x000fe20000400000 */
[----:B------:R-:W4:Y:S01]  /*7b70*/  LDL.LU R28, [R1+0x1b4] ;  /* 0x0001b400011c7983 */ /* 0x000f220000300800 */
[----:B------:R-:W-:-:S03]  /*7b80*/  FMUL R3, R3, R13 ;  /* 0x0000000d03037220 */ /* 0x000fc60000400000 */
[----:B------:R-:W4:Y:S01]  /*7b90*/  LDL.LU R29, [R1+0x1e4] ;  /* 0x0001e400011d7983 */ /* 0x000f220000300800 */
[----:B------:R-:W-:Y:S01]  /*7ba0*/  FADD R6, R6, 1 ;  /* 0x3f80000006067421 */ /* 0x000fe20000000000 */
[----:B------:R-:W-:Y:S01]  /*7bb0*/  FFMA R11, R4, R5, R7 ;  /* 0x00000005040b7223 */ /* 0x000fe20000000007 */
[----:B------:R-:W-:Y:S01]  /*7bc0*/  SEL R4, R21, RZ, P2 ;  /* 0x000000ff15047207 */ /* 0x000fe20001000000 */
[----:B------:R-:W4:Y:S01]  /*7bd0*/  LDL.LU R31, [R1+0x1f8] ;  /* 0x0001f800011f7983 */ /* 0x000f220000300800 */
[----:B------:R-:W-:Y:S01]  /*7be0*/  PRMT R2, R2, 0x7632, R2 ;  /* 0x0000763202027816 */ /* 0x000fe20000000002 */
[----:B0-----:R-:W-:Y:S01]  /*7bf0*/  FFMA R7, R3, R6, R22 ;  /* 0x0000000603077223 */ /* 0x001fe20000000016 */
[----:B------:R-:W-:Y:S02]  /*7c00*/  SHF.L.U32 R5, R4, 0x10, RZ ;  /* 0x0000001004057819 */ /* 0x000fe400000006ff */
[----:B------:R-:W-:-:S03]  /*7c10*/  SHF.L.U32 R2, R2, 0x10, RZ ;  /* 0x0000001002027819 */ /* 0x000fc600000006ff */
[----:B------:R-:W-:Y:S02]  /*7c20*/  FMUL R5, R5, R13 ;  /* 0x0000000d05057220 */ /* 0x000fe40000400000 */
[----:B------:R-:W-:Y:S01]  /*7c30*/  FMUL R2, R2, R19 ;  /* 0x0000001302027220 */ /* 0x000fe20000400000 */
[----:B------:R4:W-:Y:S04]  /*7c40*/  STL [R1+0x6fc], R7 ;  /* 0x0006fc0701007387 */ /* 0x0009e80000100800 */
[----:B------:R-:W-:Y:S01]  /*7c50*/  STL [R1+0x990], R11 ;  /* 0x0009900b01007387 */ /* 0x000fe20000100800 */
[----:B--2---:R-:W-:Y:S02]  /*7c60*/  SEL R3, R24, RZ, !P0 ;  /* 0x000000ff18037207 */ /* 0x004fe40004000000 */
[----:B---3--:R-:W-:-:S03]  /*7c70*/  SEL R6, R32, RZ, !P0 ;  /* 0x000000ff20067207 */ /* 0x008fc60004000000 */
[----:B------:R-:W-:Y:S02]  /*7c80*/  FADD R3, R3, 1 ;  /* 0x3f80000003037421 */ /* 0x000fe40000000000 */
[----:B------:R-:W-:Y:S02]  /*7c90*/  FADD R6, R6, 1 ;  /* 0x3f80000006067421 */ /* 0x000fe40000000000 */
[----:B------:R-:W-:Y:S02]  /*7ca0*/  FFMA R12, R5, R3, R12 ;  /* 0x00000003050c7223 */ /* 0x000fe4000000000c */
[----:B------:R-:W-:Y:S01]  /*7cb0*/  FFMA R22, R2, R6, R7 ;  /* 0x0000000602167223 */ /* 0x000fe20000000007 */
[----:B-----5:R-:W-:Y:S02]  /*7cc0*/  SEL R3, R30, RZ, P2 ;  /* 0x000000ff1e037207 */ /* 0x020fe40001000000 */
[----:B------:R-:W2:Y:S01]  /*7cd0*/  LDL.LU R30, [R1+0x1ec] ;  /* 0x0001ec00011e7983 */ /* 0x000ea20000300800 */
[----:B------:R-:W-:-:S03]  /*7ce0*/  SEL R2, R33, RZ, P2 ;  /* 0x000000ff21027207 */ /* 0x000fc60001000000 */
[----:B------:R0:W-:Y:S04]  /*7cf0*/  STL [R1+0x6e0], R12 ;  /* 0x0006e00c01007387 */ /* 0x0001e80000100800 */
[----:B------:R-:W-:Y:S04]  /*7d00*/  STL [R1+0x98c], R22 ;  /* 0x00098c1601007387 */ /* 0x000fe80000100800 */
[----:B------:R-:W3:Y:S01]  /*7d10*/  LDL.LU R33, [R1+0x1f4] ;  /* 0x0001f40001217983 */ /* 0x000ee20000300800 */
[----:B----4-:R-:W-:Y:S02]  /*7d20*/  SEL R7, R34, RZ, !P0 ;  /* 0x000000ff22077207 */ /* 0x010fe40004000000 */
[----:B------:R-:W-:-:S02]  /*7d30*/  SHF.L.U32 R6, R3, 0x10, RZ ;  /* 0x0000001003067819 */ /* 0x000fc400000006ff */
[----:B------:R-:W-:Y:S01]  /*7d40*/  SHF.L.U32 R5, R2, 0x10, RZ ;  /* 0x0000001002057819 */ /* 0x000fe200000006ff */
[----:B------:R-:W-:Y:S01]  /*7d50*/  FADD R7, R7, 1 ;  /* 0x3f80000007077421 */ /* 0x000fe20000000000 */
[----:B------:R-:W-:Y:S01]  /*7d60*/  PRMT R2, R4, 0x7632, R2 ;  /* 0x0000763204027816 */ /* 0x000fe20000000002 */
[----:B------:R-:W-:Y:S01]  /*7d70*/  FMUL R6, R6, R13 ;  /* 0x0000000d06067220 */ /* 0x000fe20000400000 */
[----:B------:R-:W-:Y:S01]  /*7d80*/  SEL R8, R35, RZ, !P0 ;  /* 0x000000ff23087207 */ /* 0x000fe20004000000 */
[----:B------:R-:W-:Y:S01]  /*7d90*/  FMUL R5, R5, R19 ;  /* 0x0000001305057220 */ /* 0x000fe20000400000 */
[----:B------:R-:W-:Y:S01]  /*7da0*/  SHF.L.U32 R4, R2, 0x10, RZ ;  /* 0x0000001002047819 */ /* 0x000fe200000006ff */
[----:B------:R-:W-:Y:S02]  /*7db0*/  FFMA R14, R6, R7, R14 ;  /* 0x00000007060e7223 */ /* 0x000fe4000000000e */
[----:B------:R-:W-:Y:S01]  /*7dc0*/  FADD R8, R8, 1 ;  /* 0x3f80000008087421 */ /* 0x000fe20000000000 */
[----:B------:R-:W-:-:S02]  /*7dd0*/  SEL R6, R28, RZ, P2 ;  /* 0x000000ff1c067207 */ /* 0x000fc40001000000 */
[----:B------:R-:W-:Y:S01]  /*7de0*/  SEL R7, R29, RZ, !P0 ;  /* 0x000000ff1d077207 */ /* 0x000fe20004000000 */
[----:B0-----:R-:W-:Y:S01]  /*7df0*/  FFMA R12, R5, R8, R12 ;  /* 0x00000008050c7223 */ /* 0x001fe2000000000c */
[----:B------:R-:W-:Y:S01]  /*7e00*/  SHF.L.U32 R5, R6, 0x10, RZ ;  /* 0x0000001006057819 */ /* 0x000fe200000006ff */
[----:B------:R-:W-:Y:S01]  /*7e10*/  FMUL R4, R4, R13 ;  /* 0x0000000d04047220 */ /* 0x000fe20000400000 */
[----:B------:R-:W-:Y:S01]  /*7e20*/  SEL R8, R31, RZ, !P0 ;  /* 0x000000ff1f087207 */ /* 0x000fe20004000000 */
[----:B------:R-:W-:Y:S02]  /*7e30*/  FADD R7, R7, 1 ;  /* 0x3f80000007077421 */ /* 0x000fe40000000000 */
[----:B------:R-:W-:Y:S02]  /*7e40*/  FMUL R5, R5, R19 ;  /* 0x0000001305057220 */ /* 0x000fe40000400000 */
[----:B------:R-:W-:Y:S01]  /*7e50*/  FADD R8, R8, 1 ;  /* 0x3f80000008087421 */ /* 0x000fe20000000000 */
[----:B------:R-:W-:Y:S01]  /*7e60*/  FFMA R7, R4, R7, R18 ;  /* 0x0000000704077223 */ /* 0x000fe20000000012 */
[----:B------:R-:W-:Y:S01]  /*7e70*/  IADD3 R4, P3, R10, c[0x0][0x5a0], RZ ;  /* 0x000168000a047a10 */ /* 0x000fe20007f7e0ff */
[----:B------:R0:W-:Y:S01]  /*7e80*/  STL [R1+0x6e8], R14 ;  /* 0x0006e80e01007387 */ /* 0x0001e20000100800 */
[----:B------:R-:W-:Y:S01]  /*7e90*/  CS2R R24, SRZ ;  /* 0x0000000000187805 */ /* 0x000fe2000001ff00 */
[----:B------:R-:W-:-:S02]  /*7ea0*/  CS2R R26, SRZ ;  /* 0x00000000001a7805 */ /* 0x000fc4000001ff00 */
[----:B------:R-:W4:Y:S04]  /*7eb0*/  LDL.LU R34, [R1+0x208] ;  /* 0x0002080001227983 */ /* 0x000f280000300800 */
[----:B------:R-:W5:Y:S01]  /*7ec0*/  LDL.LU R35, [R1+0x1fc] ;  /* 0x0001fc0001237983 */ /* 0x000f620000300800 */
[----:B0-----:R-:W-:Y:S01]  /*7ed0*/  FFMA R14, R5, R8, R14 ;  /* 0x00000008050e7223 */ /* 0x001fe2000000000e */
[----:B------:R-:W-:Y:S02]  /*7ee0*/  IADD3.X R5, R17, c[0x0][0x5a4], RZ, P3, !PT ;  /* 0x0001690011057a10 */ /* 0x000fe40001ffe4ff */
[----:B------:R-:W-:Y:S04]  /*7ef0*/  STL [R1+0x988], R12 ;  /* 0x0009880c01007387 */ /* 0x000fe80000100800 */
[----:B------:R-:W5:Y:S04]  /*7f00*/  LDL.LU R28, [R1+0x1d0] ;  /* 0x0001d000011c7983 */ /* 0x000f680000300800 */
[----:B------:R0:W5:Y:S04]  /*7f10*/  @!P0 LDG.E.EL.128 R24, [R4.64+0x10] ;  /* 0x0000100604188981 */ /* 0x000168000c2e1d00 */
[----:B------:R1:W-:Y:S04]  /*7f20*/  STL [R1+0x6e4], R7 ;  /* 0x0006e40701007387 */ /* 0x0003e80000100800 */
[----:B------:R-:W-:Y:S01]  /*7f30*/  STL [R1+0x984], R14 ;  /* 0x0009840e01007387 */ /* 0x000fe20000100800 */
[----:B0-----:R-:W-:-:S02]  /*7f40*/  PRMT R4, R2, 0x7632, R4 ;  /* 0x0000763202047816 */ /* 0x001fc40000000004 */
[----:B------:R-:W-:Y:S01]  /*7f50*/  PRMT R2, R3, 0x7632, R2 ;  /* 0x0000763203027816 */ /* 0x000fe20000000002 */
[----:B------:R-:W5:Y:S01]  /*7f60*/  LDL.LU R31, [R1+0x218] ;  /* 0x00021800011f7983 */ /* 0x000f620000300800 */
[----:B------:R-:W-:-:S03]  /*7f70*/  SHF.L.U32 R4, R4, 0x10, RZ ;  /* 0x0000001004047819 */ /* 0x000fc600000006ff */
[----:B------:R-:W5:Y:S01]  /*7f80*/  LDL.LU R29, [R1+0x1c0] ;  /* 0x0001c000011d7983 */ /* 0x000f620000300800 */
[----:B------:R-:W-:Y:S01]  /*7f90*/  SHF.L.U32 R2, R2, 0x10, RZ ;  /* 0x0000001002027819 */ /* 0x000fe200000006ff */
[----:B------:R-:W-:-:S04]  /*7fa0*/  FMUL R4, R4, R19 ;  /* 0x0000001304047220 */ /* 0x000fc80000400000 */
[----:B------:R-:W-:Y:S01]  /*7fb0*/  FMUL R2, R2, R13 ;  /* 0x0000000d02027220 */ /* 0x000fe20000400000 */
[----:B--2---:R-:W-:Y:S02]  /*7fc0*/  SEL R3, R30, RZ, !P0 ;  /* 0x000000ff1e037207 */ /* 0x004fe40004000000 */
[----:B------:R-:W2:Y:S04]  /*7fd0*/  LDL.LU R30, [R1+0x1d4] ;  /* 0x0001d400011e7983 */ /* 0x000ea80000300800 */
[----:B------:R-:W2:Y:S01]  /*7fe0*/  LDL R18, [R1+0x860] ;  /* 0x0008600001127983 */ /* 0x000ea20000100800 */
[----:B---3--:R-:W-:Y:S01]  /*7ff0*/  SEL R5, R33, RZ, !P0 ;  /* 0x000000ff21057207 */ /* 0x008fe20004000000 */
[----:B------:R-:W-:-:S04]  /*8000*/  FADD R3, R3, 1 ;  /* 0x3f80000003037421 */ /* 0x000fc80000000000 */
[----:B------:R-:W-:-:S04]  /*8010*/  FADD R5, R5, 1 ;  /* 0x3f80000005057421 */ /* 0x000fc80000000000 */
[----:B------:R-:W-:Y:S01]  /*8020*/  FFMA R13, R4, R5, R7 ;  /* 0x00000005040d7223 */ /* 0x000fe20000000007 */
[----:B-1----:R-:W-:-:S04]  /*8030*/  FFMA R7, R2, R3, R15 ;  /* 0x0000000302077223 */ /* 0x002fc8000000000f */
[----:B------:R-:W-:Y:S04]  /*8040*/  STL [R1+0x97c], R13 ;  /* 0x00097c0d01007387 */ /* 0x000fe80000100800 */
[----:B------:R-:W-:Y:S04]  /*8050*/  STL [R1+0x6ec], R7 ;  /* 0x0006ec0701007387 */ /* 0x000fe80000100800 */
[----:B------:R-:W3:Y:S01]  /*8060*/  LDL R15, [R1+0x85c] ;  /* 0x00085c00010f7983 */ /* 0x000ee20000100800 */
[----:B------:R-:W-:-:S04]  /*8070*/  PRMT R3, R6, 0x7632, R3 ;  /* 0x0000763206037816 */ /* 0x000fc80000000003 */
[----:B------:R-:W-:Y:S02]  /*8080*/  SHF.L.U32 R5, R3, 0x10, RZ ;  /* 0x0000001003057819 */ /* 0x000fe400000006ff */
[----:B----4-:R-:W-:Y:S02]  /*8090*/  SEL R2, R34, RZ, P2 ;  /* 0x000000ff22027207 */ /* 0x010fe40001000000 */
[----:B-----5:R-:W-:Y:S02]  /*80a0*/  SEL R4, R35, RZ, !P0 ;  /* 0x000000ff23047207 */ /* 0x020fe40004000000 */
[----:B------:R-:W-:Y:S01]  /*80b0*/  SHF.L.U32 R6, R2, 0x10, RZ ;  /* 0x0000001002067819 */ /* 0x000fe200000006ff */
[----:B------:R-:W-:Y:S01]  /*80c0*/  FMUL R5, R5, R19 ;  /* 0x0000001305057220 */ /* 0x000fe20000400000 */
[----:B------:R-:W-:Y:S01]  /*80d0*/  SEL R3, R28, RZ, !P0 ;  /* 0x000000ff1c037207 */ /* 0x000fe20004000000 */
[----:B------:R-:W-:-:S04]  /*80e0*/  FADD R4, R4, 1 ;  /* 0x3f80000004047421 */ /* 0x000fc80000000000 */
[----:B------:R-:W-:Y:S01]  /*80f0*/  FADD R3, R3, 1 ;  /* 0x3f80000003037421 */ /* 0x000fe20000000000 */
[----:B------:R-:W-:Y:S01]  /*8100*/  FFMA R19, R5, R4, R7 ;  /* 0x0000000405137223 */ /* 0x000fe20000000007 */
[----:B------:R0:W-:Y:S04]  /*8110*/  STL.64 [R1+0x10], R24 ;  /* 0x0000101801007387 */ /* 0x0001e80000100a00 */
[----:B------:R1:W-:Y:S04]  /*8120*/  STL.64 [R1+0x18], R26 ;  /* 0x0000181a01007387 */ /* 0x0003e80000100a00 */
[----:B------:R-:W4:Y:S01]  /*8130*/  LDL.LU R34, [R1+0x1c4] ;  /* 0x0001c40001227983 */ /* 0x000f220000300800 */
[----:B------:R-:W-:Y:S01]  /*8140*/  SEL R5, R29, RZ, !P0 ;  /* 0x000000ff1d057207 */ /* 0x000fe20004000000 */
[----:B0-----:R-:W-:-:S04]  /*8150*/  CS2R R24, SRZ ;  /* 0x0000000000187805 */ /* 0x001fc8000001ff00 */
[----:B------:R-:W-:Y:S01]  /*8160*/  FADD R5, R5, 1 ;  /* 0x3f80000005057421 */ /* 0x000fe20000000000 */
[----:B-1----:R-:W-:Y:S01]  /*8170*/  CS2R R26, SRZ ;  /* 0x00000000001a7805 */ /* 0x002fe2000001ff00 */
[----:B--2---:R-:W-:-:S04]  /*8180*/  FMUL R6, R6, R18 ;  /* 0x0000001206067220 */ /* 0x004fc80000400000 */
[----:B------:R-:W-:Y:S01]  /*8190*/  FFMA R7, R6, R3, R9 ;  /* 0x0000000306077223 */ /* 0x000fe20000000009 */
[----:B------:R-:W-:Y:S02]  /*81a0*/  PRMT R3, R2, 0x7632, R3 ;  /* 0x0000763202037816 */ /* 0x000fe40000000003 */
[----:B------:R-:W-:-:S04]  /*81b0*/  SEL R2, R31, RZ, P2 ;  /* 0x000000ff1f027207 */ /* 0x000fc80001000000 */
[----:B------:R-:W-:Y:S01]  /*81c0*/  SHF.L.U32 R4, R2, 0x10, RZ ;  /* 0x0000001002047819 */ /* 0x000fe200000006ff */
[----:B------:R-:W-:Y:S04]  /*81d0*/  STL [R1+0x6d0], R7 ;  /* 0x0006d00701007387 */ /* 0x000fe80000100800 */
[----:B------:R-:W2:Y:S04]  /*81e0*/  LDL.LU R35, [R1+0x20c] ;  /* 0x00020c0001237983 */ /* 0x000ea80000300800 */
[----:B------:R-:W5:Y:S01]  /*81f0*/  LDL.LU R31, [R1+0x1d8] ;  /* 0x0001d800011f7983 */ /* 0x000f620000300800 */
[----:B---3--:R-:W-:-:S04]  /*8200*/  FMUL R4, R4, R15 ;  /* 0x0000000f04047220 */ /* 0x008fc80000400000 */
[----:B------:R-:W-:Y:S01]  /*8210*/  FFMA R9, R4, R5, R7 ;  /* 0x0000000504097223 */ /* 0x000fe20000000007 */
[----:B------:R-:W-:-:S05]  /*8220*/  IMAD.WIDE.U32 R4, R36, R37, c[0x0][0x5a0] ;  /* 0x0001680024047625 */ /* 0x000fca00078e0025 */
[----:B------:R0:W3:Y:S01]  /*8230*/  @!P0 LDG.E.EL.128 R24, [R4.64] ;  /* 0x0000000604188981 */ /* 0x0000e2000c2e1d00 */
[----:B------:R-:W-:-:S03]  /*8240*/  SHF.L.U32 R6, R3, 0x10, RZ ;  /* 0x0000001003067819 */ /* 0x000fc600000006ff */
[----:B------:R-:W-:Y:S01]  /*8250*/  STL [R1+0x974], R19 ;  /* 0x0009741301007387 */ /* 0x000fe20000100800 */
[----:B------:R-:W-:-:S03]  /*8260*/  SEL R3, R30, RZ, !P0 ;  /* 0x000000ff1e037207 */ /* 0x000fc60004000000 */
[----:B------:R-:W3:Y:S04]  /*8270*/  LDL.LU R28, [R1+0x21c] ;  /* 0x00021c00011c7983 */ /* 0x000ee80000300800 */
[----:B------:R-:W3:Y:S04]  /*8280*/  LDL.LU R29, [R1+0x1c8] ;  /* 0x0001c800011d7983 */ /* 0x000ee80000300800 */
[----:B------:R-:W3:Y:S01]  /*8290*/  LDL.LU R30, [R1+0x1dc] ;  /* 0x0001dc00011e7983 */ /* 0x000ee20000300800 */
[----:B------:R-:W-:Y:S01]  /*82a0*/  FMUL R6, R6, R18 ;  /* 0x0000001206067220 */ /* 0x000fe20000400000 */
[----:B------:R-:W-:Y:S01]  /*82b0*/  FADD R3, R3, 1 ;  /* 0x3f80000003037421 */ /* 0x000fe20000000000 */
[----:B------:R-:W-:-:S03]  /*82c0*/  PRMT R2, R2, 0x7632, R2 ;  /* 0x0000763202027816 */ /* 0x000fc60000000002 */
[----:B------:R-:W-:Y:S01]  /*82d0*/  FFMA R6, R6, R3, R20 ;  /* 0x0000000306067223 */ /* 0x000fe20000000014 */
[----:B------:R-:W-:Y:S02]  /*82e0*/  SHF.L.U32 R2, R2, 0x10, RZ ;  /* 0x0000001002027819 */ /* 0x000fe400000006ff */
[----:B----4-:R-:W-:Y:S02]  /*82f0*/  SEL R3, R34, RZ, !P0 ;  /* 0x000000ff22037207 */ /* 0x010fe40004000000 */
[----:B------:R-:W-:Y:S01]  /*8300*/  STL [R1+0x6d4], R6 ;  /* 0x0006d40601007387 */ /* 0x000fe20000100800 */
[----:B------:R-:W-:Y:S02]  /*8310*/  FMUL R2, R2, R15 ;  /* 0x0000000f02027220 */ /* 0x000fe40000400000 */
[----:B------:R-:W-:Y:S01]  /*8320*/  FADD R3, R3, 1 ;  /* 0x3f80000003037421 */ /* 0x000fe20000000000 */
[----:B------:R-:W-:Y:S04]  /*8330*/  STL [R1+0x980], R9 ;  /* 0x0009800901007387 */ /* 0x000fe80000100800 */
[----:B------:R-:W4:Y:S01]  /*8340*/  LDL.LU R21, [R1+0x200] ;  /* 0x0002000001157983 */ /* 0x000f220000300800 */
[----:B------:R-:W-:Y:S01]  /*8350*/  FFMA R20, R2, R3, R6 ;  /* 0x0000000302147223 */ /* 0x000fe20000000006 */
[----:B--2---:R-:W-:-:S02]  /*8360*/  SEL R2, R35, RZ, P2 ;  /* 0x000000ff23027207 */ /* 0x004fc40001000000 */
[----:B-----5:R-:W-:Y:S02]  /*8370*/  SEL R3, R31, RZ, !P0 ;  /* 0x000000ff1f037207 */ /* 0x020fe40004000000 */
[----:B0-----:R-:W-:-:S03]  /*8380*/  SHF.L.U32 R4, R2, 0x10, RZ ;  /* 0x0000001002047819 */ /* 0x001fc600000006ff */
[----:B------:R-:W-:Y:S02]  /*8390*/  FADD R3, R3, 1 ;  /* 0x3f80000003037421 */ /* 0x000fe40000000000 */
[----:B------:R-:W-:Y:S01]  /*83a0*/  FMUL R4, R4, R18 ;  /* 0x0000001204047220 */ /* 0x000fe20000400000 */
[----:B---3--:R0:W-:Y:S04]  /*83b0*/  STL.64 [R1+0x4b0], R24 ;  /* 0x0004b01801007387 */ /* 0x0081e80000100a00 */
[----:B------:R-:W-:Y:S04]  /*83c0*/  STL.64 [R1+0x4b8], R26 ;  /* 0x0004b81a01007387 */ /* 0x000fe80000100a00 */
[----:B0-----:R-:W2:Y:S04]  /*83d0*/  LDL.LU R24, [R1+0x240] ;  /* 0x0002400001187983 */ /* 0x001ea80000300800 */
[----:B------:R-:W3:Y:S04]  /*83e0*/  LDL.LU R32, [R1+0x1cc] ;  /* 0x0001cc0001207983 */ /* 0x000ee80000300800 */
[----:B------:R-:W-:Y:S04]  /*83f0*/  STL [R1+0x978], R20 ;  /* 0x0009781401007387 */ /* 0x000fe80000100800 */
[----:B------:R-:W-:Y:S01]  /*8400*/  STL [R1+0xbe0], R20 ;  /* 0x000be01401007387 */ /* 0x000fe20000100800 */
[----:B------:R-:W-:-:S03]  /*8410*/  FFMA R7, R4, R3, R11 ;  /* 0x0000000304077223 */ /* 0x000fc6000000000b */
[----:B------:R-:W5:Y:S04]  /*8420*/  LDL.LU R33, [R1+0x210] ;  /* 0x0002100001217983 */ /* 0x000f680000300800 */
[----:B------:R-:W5:Y:S04]  /*8430*/  LDL.LU R31, [R1+0x204] ;  /* 0x00020400011f7983 */ /* 0x000f680000300800 */
[----:B------:R-:W5:Y:S04]  /*8440*/  LDL.LU R34, [R1+0x248] ;  /* 0x0002480001227983 */ /* 0x000f680000300800 */
[----:B------:R0:W-:Y:S04]  /*8450*/  STL [R1+0x6d8], R7 ;  /* 0x0006d80701007387 */ /* 0x0001e80000100800 */
[----:B------:R-:W5:Y:S01]  /*8460*/  LDL.LU R35, [R1+0x250] ;  /* 0x0002500001237983 */ /* 0x000f620000300800 */
[----:B------:R-:W-:-:S02]  /*8470*/  PRMT R3, R2, 0x7632, R3 ;  /* 0x0000763202037816 */ /* 0x000fc40000000003 */
[----:B------:R-:W-:Y:S02]  /*8480*/  SEL R2, R28, RZ, P2 ;  /* 0x000000ff1c027207 */ /* 0x000fe40001000000 */
[----:B------:R-:W5:Y:S01]  /*8490*/  LDL.LU R28, [R1+0x214] ;  /* 0x00021400011c7983 */ /* 0x000f620000300800 */
[----:B------:R-:W-:Y:S02]  /*84a0*/  SEL R5, R29, RZ, !P0 ;  /* 0x000000ff1d057207 */ /* 0x000fe40004000000 */
[----:B------:R-:W-:Y:S01]  /*84b0*/  SEL R6, R30, RZ, !P0 ;  /* 0x000000ff1e067207 */ /* 0x000fe20004000000 */
[----:B------:R-:W5:Y:S04]  /*84c0*/  LDL.LU R29, [R1+0x244] ;  /* 0x00024400011d7983 */ /* 0x000f680000300800 */
[----:B------:R-:W5:Y:S01]  /*84d0*/  LDL.LU R30, [R1+0x258] ;  /* 0x00025800011e7983 */ /* 0x000f620000300800 */
[----:B------:R-:W-:Y:S01]  /*84e0*/  SHF.L.U32 R4, R2, 0x10, RZ ;  /* 0x0000001002047819 */ /* 0x000fe200000006ff */
[----:B------:R-:W-:Y:S01]  /*84f0*/  FADD R5, R5, 1 ;  /* 0x3f80000005057421 */ /* 0x000fe20000000000 */
[----:B------:R-:W-:-:S03]  /*8500*/  SHF.L.U32 R3, R3, 0x10, RZ ;  /* 0x0000001003037819 */ /* 0x000fc600000006ff */
[----:B------:R-:W-:Y:S01]  /*8510*/  FMUL R4, R4, R15 ;  /* 0x0000000f04047220 */ /* 0x000fe20000400000 */
[----:B------:R-:W-:Y:S01]  /*8520*/  FADD R6, R6, 1 ;  /* 0x3f80000006067421 */ /* 0x000fe20000000000 */
[----:B------:R-:W-:Y:S02]  /*8530*/  FMUL R3, R3, R18 ;  /* 0x0000001203037220 */ /* 0x000fe40000400000 */
[----:B------:R-:W-:Y:S01]  /*8540*/  FFMA R11, R4, R5, R7 ;  /* 0x00000005040b7223 */ /* 0x000fe20000000007 */
[----:B----4-:R-:W-:Y:S01]  /*8550*/  SEL R4, R21, RZ, P2 ;  /* 0x000000ff15047207 */ /* 0x010fe20001000000 */
[----:B0-----:R-:W-:Y:S01]  /*8560*/  FFMA R7, R3, R6, R22 ;  /* 0x0000000603077223 */ /* 0x001fe20000000016 */
[----:B------:R-:W-:Y:S02]  /*8570*/  PRMT R2, R2, 0x7632, R2 ;  /* 0x0000763202027816 */ /* 0x000fe40000000002 */
[----:B------:R-:W-:Y:S02]  /*8580*/  SHF.L.U32 R5, R4, 0x10, RZ ;  /* 0x0000001004057819 */ /* 0x000fe400000006ff */
[----:B------:R-:W-:-:S03]  /*8590*/  SHF.L.U32 R2, R2, 0x10, RZ ;  /* 0x0000001002027819 */ /* 0x000fc600000006ff */
[----:B------:R-:W-:Y:S02]  /*85a0*/  FMUL R5, R5, R18 ;  /* 0x0000001205057220 */ /* 0x000fe40000400000 */
[----:B------:R-:W-:Y:S01]  /*85b0*/  FMUL R2, R2, R15 ;  /* 0x0000000f02027220 */ /* 0x000fe20000400000 */
[----:B------:R0:W-:Y:S04]  /*85c0*/  STL [R1+0x6dc], R7 ;  /* 0x0006dc0701007387 */ /* 0x0001e80000100800 */
[----:B------:R-:W-:Y:S01]  /*85d0*/  STL [R1+0x970], R11 ;  /* 0x0009700b01007387 */ /* 0x000fe20000100800 */
[----:B------:R-:W-:Y:S01]  /*85e0*/  CS2R R20, SRZ ;  /* 0x0000000000147805 */ /* 0x000fe2000001ff00 */
[----:B------:R-:W-:Y:S01]  /*85f0*/  CS2R R22, SRZ ;  /* 0x0000000000167805 */ /* 0x000fe2000001ff00 */
[----:B--2---:R-:W-:-:S02]  /*8600*/  SEL R3, R24, RZ, !P0 ;  /* 0x000000ff18037207 */ /* 0x004fc40004000000 */
[----:B---3--:R-:W-:-:S03]  /*8610*/  SEL R6, R32, RZ, !P0 ;  /* 0x000000ff20067207 */ /* 0x008fc60004000000 */
[----:B------:R-:W-:Y:S02]  /*8620*/  FADD R3, R3, 1 ;  /* 0x3f80000003037421 */ /* 0x000fe40000000000 */
[----:B------:R-:W-:Y:S02]  /*8630*/  FADD R6, R6, 1 ;  /* 0x3f80000006067421 */ /* 0x000fe40000000000 */
[----:B------:R-:W-:Y:S02]  /*8640*/  FFMA R12, R5, R3, R12 ;  /* 0x00000003050c7223 */ /* 0x000fe4000000000c */
[----:B------:R-:W-:Y:S01]  /*8650*/  FFMA R27, R2, R6, R7 ;  /* 0x00000006021b7223 */ /* 0x000fe20000000007 */
[----:B-----5:R-:W-:Y:S02]  /*8660*/  SEL R2, R33, RZ, P2 ;  /* 0x000000ff21027207 */ /* 0x020fe40001000000 */
[----:B------:R-:W-:Y:S02]  /*8670*/  SEL R3, R31, RZ, P2 ;  /* 0x000000ff1f037207 */ /* 0x000fe40001000000 */
[----:B0-----:R-:W-:Y:S01]  /*8680*/  SEL R7, R34, RZ, !P0 ;  /* 0x000000ff22077207 */ /* 0x001fe20004000000 */
[----:B------:R-:W2:Y:S01]  /*8690*/  LDL.LU R31, [R1+0x24c] ;  /* 0x00024c00011f7983 */ /* 0x000ea20000300800 */
[----:B------:R-:W-:-:S02]  /*86a0*/  SHF.L.U32 R6, R3, 0x10, RZ ;  /* 0x0000001003067819 */ /* 0x000fc400000006ff */
[----:B------:R-:W-:Y:S01]  /*86b0*/  SHF.L.U32 R5, R2, 0x10, RZ ;  /* 0x0000001002057819 */ /* 0x000fe200000006ff */
[----:B------:R-:W-:Y:S02]  /*86c0*/  FADD R7, R7, 1 ;  /* 0x3f80000007077421 */ /* 0x000fe40000000000 */
[----:B------:R-:W-:Y:S01]  /*86d0*/  FMUL R6, R6, R18 ;  /* 0x0000001206067220 */ /* 0x000fe20000400000 */
[----:B------:R-:W-:Y:S01]  /*86e0*/  SEL R8, R35, RZ, !P0 ;  /* 0x000000ff23087207 */ /* 0x000fe20004000000 */
[----:B------:R-:W-:Y:S01]  /*86f0*/  FMUL R5, R5, R15 ;  /* 0x0000000f05057220 */ /* 0x000fe20000400000 */
[----:B------:R-:W-:Y:S01]  /*8700*/  PRMT R2, R4, 0x7632, R2 ;  /* 0x0000763204027816 */ /* 0x000fe20000000002 */
[----:B------:R-:W-:Y:S02]  /*8710*/  FFMA R14, R6, R7, R14 ;  /* 0x00000007060e7223 */ /* 0x000fe4000000000e */
[----:B------:R-:W-:Y:S01]  /*8720*/  FADD R8, R8, 1 ;  /* 0x3f80000008087421 */ /* 0x000fe20000000000 */
[----:B------:R-:W-:Y:S01]  /*8730*/  SEL R6, R28, RZ, P2 ;  /* 0x000000ff1c067207 */ /* 0x000fe20001000000 */
[----:B------:R0:W-:Y:S01]  /*8740*/  STL [R1+0x6c0], R12 ;  /* 0x0006c00c01007387 */ /* 0x0001e20000100800 */
[----:B------:R-:W-:-:S02]  /*8750*/  SHF.L.U32 R4, R2, 0x10, RZ ;  /* 0x0000001002047819 */ /* 0x000fc400000006ff */
[----:B------:R-:W-:Y:S01]  /*8760*/  SEL R7, R29, RZ, !P0 ;  /* 0x000000ff1d077207 */ /* 0x000fe20004000000 */
[----:B0-----:R-:W-:Y:S01]  /*8770*/  FFMA R12, R5, R8, R12 ;  /* 0x00000008050c7223 */ /* 0x001fe2000000000c */
[----:B------:R-:W-:Y:S02]  /*8780*/  SEL R8, R30, RZ, !P0 ;  /* 0x000000ff1e087207 */ /* 0x000fe40004000000 */
[----:B------:R-:W-:Y:S01]  /*8790*/  SHF.L.U32 R5, R6, 0x10, RZ ;  /* 0x0000001006057819 */ /* 0x000fe200000006ff */
[----:B------:R-:W-:Y:S01]  /*87a0*/  FADD R7, R7, 1 ;  /* 0x3f80000007077421 */ /* 0x000fe20000000000 */
[----:B------:R-:W-:Y:S01]  /*87b0*/  FMUL R4, R4, R18 ;  /* 0x0000001204047220 */ /* 0x000fe20000400000 */
[----:B------:R-:W-:Y:S01]  /*87c0*/  FADD R8, R8, 1 ;  /* 0x3f80000008087421 */ /* 0x000fe20000000000 */
[----:B------:R-:W-:Y:S01]  /*87d0*/  STL [R1+0x96c], R27 ;  /* 0x00096c1b01007387 */ /* 0x000fe20000100800 */
[----:B------:R-:W-:Y:S01]  /*87e0*/  FMUL R5, R5, R15 ;  /* 0x0000000f05057220 */ /* 0x000fe20000400000 */
[----:B------:R-:W-:-:S02]  /*87f0*/  FFMA R7, R4, R7, R13 ;  /* 0x0000000704077223 */ /* 0x000fc4000000000d */
[----:B------:R-:W3:Y:S04]  /*8800*/  LDL.LU R33, [R1+0x254] ;  /* 0x0002540001217983 */ /* 0x000ee80000300800 */
[----:B------:R0:W-:Y:S04]  /*8810*/  STL [R1+0x6c8], R14 ;  /* 0x0006c80e01007387 */ /* 0x0001e80000100800 */
[----:B------:R-:W4:Y:S04]  /*8820*/  LDL.LU R34, [R1+0x268] ;  /* 0x0002680001227983 */ /* 0x000f280000300800 */
[----:B------:R-:W5:Y:S01]  /*8830*/  LDL.LU R35, [R1+0x25c] ;  /* 0x00025c0001237983 */ /* 0x000f620000300800 */
[----:B0-----:R-:W-:Y:S01]  /*8840*/  FFMA R14, R5, R8, R14 ;  /* 0x00000008050e7223 */ /* 0x001fe2000000000e */
[----:B------:R-:W-:-:S05]  /*8850*/  IMAD.WIDE R4, R0, R16, c[0x0][0x5b0] ;  /* 0x00016c0000047625 */ /* 0x000fca00078e0210 */
[----:B------:R0:W4:Y:S04]  /*8860*/  @P2 LDG.E.EF.128 R20, [R4.64] ;  /* 0x0000000604142981 */ /* 0x000128000c0e1d00 */
[----:B------:R-:W-:Y:S04]  /*8870*/  STL [R1+0x968], R12 ;  /* 0x0009680c01007387 */ /* 0x000fe80000100800 */
[----:B------:R-:W5:Y:S04]  /*8880*/  LDL.LU R28, [R1+0x230] ;  /* 0x00023000011c7983 */ /* 0x000f680000300800 */
[----:B------:R-:W-:Y:S01]  /*8890*/  STL [R1+0x6c4], R7 ;  /* 0x0006c40701007387 */ /* 0x000fe20000100800 */
[----:B0-----:R-:W-:-:S03]  /*88a0*/  PRMT R4, R2, 0x7632, R4 ;  /* 0x0000763202047816 */ /* 0x001fc60000000004 */
[----:B------:R-:W-:Y:S01]  /*88b0*/  STL [R1+0x964], R14 ;  /* 0x0009640e01007387 */ /* 0x000fe20000100800 */
[----:B------:R-:W-:Y:S02]  /*88c0*/  PRMT R2, R3, 0x7632, R2 ;  /* 0x0000763203027816 */ /* 0x000fe40000000002 */
[----:B------:R-:W-:Y:S02]  /*88d0*/  SHF.L.U32 R4, R4, 0x10, RZ ;  /* 0x0000001004047819 */ /* 0x000fe400000006ff */
[----:B------:R-:W-:-:S03]  /*88e0*/  SHF.L.U32 R2, R2, 0x10, RZ ;  /* 0x0000001002027819 */ /* 0x000fc600000006ff */
[----:B------:R-:W-:Y:S02]  /*88f0*/  FMUL R4, R4, R15 ;  /* 0x0000000f04047220 */ /* 0x000fe40000400000 */
[----:B------:R-:W-:Y:S01]  /*8900*/  FMUL R2, R2, R18 ;  /* 0x0000001202027220 */ /* 0x000fe20000400000 */
[----:B--2---:R-:W-:-:S05]  /*8910*/  SEL R3, R31, RZ, !P0 ;  /* 0x000000ff1f037207 */ /* 0x004fca0004000000 */
[----:B------:R-:W-:Y:S01]  /*8920*/  FADD R3, R3, 1 ;  /* 0x3f80000003037421 */ /* 0x000fe20000000000 */
[----:B---3--:R-:W-:-:S05]  /*8930*/  SEL R5, R33, RZ, !P0 ;  /* 0x000000ff21057207 */ /* 0x008fca0004000000 */
[----:B------:R-:W-:Y:S01]  /*8940*/  FADD R5, R5, 1 ;  /* 0x3f80000005057421 */ /* 0x000fe20000000000 */
[----:B----4-:R0:W-:Y:S04]  /*8950*/  STL.64 [R1+0x4a0], R20 ;  /* 0x0004a01401007387 */ /* 0x0101e80000100a00 */
[----:B------:R1:W-:Y:S04]  /*8960*/  STL.64 [R1+0x4a8], R22 ;  /* 0x0004a81601007387 */ /* 0x0003e80000100a00 */
[----:B0-----:R-:W2:Y:S04]  /*8970*/  LDL.LU R20, [R1+0xbe0] ;  /* 0x000be00001147983 */ /* 0x001ea80000300800 */
[----:B------:R-:W3:Y:S04]  /*8980*/  LDL.LU R29, [R1+0x288] ;  /* 0x00028800011d7983 */ /* 0x000ee80000300800 */
[----:B------:R-:W4:Y:S04]  /*8990*/  LDL.LU R30, [R1+0x220] ;  /* 0x00022000011e7983 */ /* 0x000f280000300800 */
[----:B------:R-:W2:Y:S04]  /*89a0*/  LDL.LU R31, [R1+0x234] ;  /* 0x00023400011f7983 */ /* 0x000ea80000300800 */
[----:B------:R-:W2:Y:S01]  /*89b0*/  LDL R13, [R1+0x854] ;  /* 0x00085400010d7983 */ /* 0x000ea20000100800 */
[----:B------:R-:W-:Y:S01]  /*89c0*/  FFMA R18, R4, R5, R7 ;  /* 0x0000000504127223 */ /* 0x000fe20000000007 */
[----:B------:R-:W-:-:S04]  /*89d0*/  FFMA R7, R2, R3, R19 ;  /* 0x0000000302077223 */ /* 0x000fc80000000013 */
[----:B------:R-:W-:Y:S04]  /*89e0*/  STL [R1+0x95c], R18 ;  /* 0x00095c1201007387 */ /* 0x000fe80000100800 */
[----:B------:R0:W-:Y:S04]  /*89f0*/  STL [R1+0x6cc], R7 ;  /* 0x0006cc0701007387 */ /* 0x0001e80000100800 */
[----:B-1----:R-:W4:Y:S01]  /*8a00*/  LDL R22, [R1+0x850] ;  /* 0x0008500001167983 */ /* 0x002f220000100800 */
[----:B------:R-:W-:Y:S02]  /*8a10*/  PRMT R3, R6, 0x7632, R3 ;  /* 0x0000763206037816 */ /* 0x000fe40000000003 */
[----:B------:R-:W-:-:S02]  /*8a20*/  SEL R2, R34, RZ, P2 ;  /* 0x000000ff22027207 */ /* 0x000fc40001000000 */
[----:B-----5:R-:W-:Y:S02]  /*8a30*/  SEL R4, R35, RZ, !P0 ;  /* 0x000000ff23047207 */ /* 0x020fe40004000000 */
[----:B------:R-:W-:Y:S02]  /*8a40*/  SHF.L.U32 R5, R3, 0x10, RZ ;  /* 0x0000001003057819 */ /* 0x000fe400000006ff */
[----:B------:R-:W-:Y:S02]  /*8a50*/  SHF.L.U32 R6, R2, 0x10, RZ ;  /* 0x0000001002067819 */ /* 0x000fe400000006ff */
[----:B------:R-:W-:Y:S01]  /*8a60*/  SEL R3, R28, RZ, !P0 ;  /* 0x000000ff1c037207 */ /* 0x000fe20004000000 */
[----:B------:R-:W-:Y:S01]  /*8a70*/  FADD R4, R4, 1 ;  /* 0x3f80000004047421 */ /* 0x000fe20000000000 */
[----:B------:R-:W-:-:S03]  /*8a80*/  FMUL R5, R5, R15 ;  /* 0x0000000f05057220 */ /* 0x000fc60000400000 */
[----:B------:R-:W-:Y:S01]  /*8a90*/  FADD R3, R3, 1 ;  /* 0x3f80000003037421 */ /* 0x000fe20000000000 */
[----:B------:R-:W-:Y:S01]  /*8aa0*/  FFMA R23, R5, R4, R7 ;  /* 0x0000000405177223 */ /* 0x000fe20000000007 */
[----:B------:R-:W-:Y:S01]  /*8ab0*/  CS2R R32, SRZ ;  /* 0x0000000000207805 */ /* 0x000fe2000001ff00 */
[----:B------:R-:W-:Y:S01]  /*8ac0*/  CS2R R34, SRZ ;  /* 0x0000000000227805 */ /* 0x000fe2000001ff00 */
[----:B--2---:R-:W-:-:S04]  /*8ad0*/  FMUL R6, R6, R13 ;  /* 0x0000000d06067220 */ /* 0x004fc80000400000 */
[----:B0-----:R-:W-:Y:S01]  /*8ae0*/  FFMA R7, R6, R3, R9 ;  /* 0x0000000306077223 */ /* 0x001fe20000000009 */
[----:B------:R-:W-:Y:S01]  /*8af0*/  PRMT R3, R2, 0x7632, R3 ;  /* 0x0000763202037816 */ /* 0x000fe20000000003 */
[----:B------:R-:W2:Y:S01]  /*8b00*/  LDL.LU R9, [R1+0x224] ;  /* 0x0002240001097983 */ /* 0x000ea20000300800 */
[----:B---3--:R-:W-:Y:S02]  /*8b10*/  SEL R2, R29, RZ, P2 ;  /* 0x000000ff1d027207 */ /* 0x008fe40001000000 */
[----:B----4-:R-:W-:Y:S02]  /*8b20*/  SEL R5, R30, RZ, !P0 ;  /* 0x000000ff1e057207 */ /* 0x010fe40004000000 */
[----:B------:R-:W-:-:S03]  /*8b30*/  SHF.L.U32 R4, R2, 0x10, RZ ;  /* 0x0000001002047819 */ /* 0x000fc600000006ff */
[----:B------:R-:W-:Y:S02]  /*8b40*/  FADD R5, R5, 1 ;  /* 0x3f80000005057421 */ /* 0x000fe40000000000 */
[----:B------:R-:W-:-:S04]  /*8b50*/  FMUL R4, R4, R22 ;  /* 0x0000001604047220 */ /* 0x000fc80000400000 */
[----:B------:R-:W-:Y:S01]  /*8b60*/  FFMA R15, R4, R5, R7 ;  /* 0x00000005040f7223 */ /* 0x000fe20000000007 */
[----:B------:R-:W-:Y:S01]  /*8b70*/  IMAD.WIDE.U32 R4, R36, R37, c[0x0][0x5c0] ;  /* 0x0001700024047625 */ /* 0x000fe200078e0025 */
[----:B------:R-:W-:Y:S04]  /*8b80*/  STL [R1+0x6b0], R7 ;  /* 0x0006b00701007387 */ /* 0x000fe80000100800 */
[----:B------:R-:W3:Y:S04]  /*8b90*/  @!P0 LDG.E.EL.128 R32, [R4.64] ;  /* 0x0000000604208981 */ /* 0x000ee8000c2e1d00 */
[----:B------:R-:W4:Y:S04]  /*8ba0*/  LDL.LU R19, [R1+0x26c] ;  /* 0x00026c0001137983 */ /* 0x000f280000300800 */
[----:B------:R-:W5:Y:S04]  /*8bb0*/  LDL.LU R28, [R1+0x238] ;  /* 0x00023800011c7983 */ /* 0x000f680000300800 */
[----:B------:R-:W-:Y:S01]  /*8bc0*/  STL [R1+0x954], R23 ;  /* 0x0009541701007387 */ /* 0x000fe20000100800 */
[----:B------:R-:W-:-:S03]  /*8bd0*/  SHF.L.U32 R6, R3, 0x10, RZ ;  /* 0x0000001003067819 */ /* 0x000fc600000006ff */
[----:B------:R-:W5:Y:S01]  /*8be0*/  LDL.LU R29, [R1+0x28c] ;  /* 0x00028c00011d7983 */ /* 0x000f620000300800 */
[----:B------:R-:W-:-:S03]  /*8bf0*/  SEL R3, R31, RZ, !P0 ;  /* 0x000000ff1f037207 */ /* 0x000fc60004000000 */
[----:B------:R-:W5:Y:S04]  /*8c00*/  LDL.LU R30, [R1+0x228] ;  /* 0x00022800011e7983 */ /* 0x000f680000300800 */
[----:B------:R-:W5:Y:S01]  /*8c10*/  LDL.LU R31, [R1+0x23c] ;  /* 0x00023c00011f7983 */ /* 0x000f620000300800 */
[----:B------:R-:W-:Y:S01]  /*8c20*/  FMUL R6, R6, R13 ;  /* 0x0000000d06067220 */ /* 0x000fe20000400000 */
[----:B------:R-:W-:Y:S01]  /*8c30*/  FADD R3, R3, 1 ;  /* 0x3f80000003037421 */ /* 0x000fe20000000000 */
[----:B------:R-:W-:-:S03]  /*8c40*/  PRMT R2, R2, 0x7632, R2 ;  /* 0x0000763202027816 */ /* 0x000fc60000000002 */
[----:B------:R-:W-:Y:S01]  /*8c50*/  FFMA R6, R6, R3, R20 ;  /* 0x0000000306067223 */ /* 0x000fe20000000014 */
[----:B------:R-:W-:-:S04]  /*8c60*/  SHF.L.U32 R2, R2, 0x10, RZ ;  /* 0x0000001002027819 */ /* 0x000fc800000006ff */
[----:B------:R-:W-:Y:S01]  /*8c70*/  STL [R1+0x6b4], R6 ;  /* 0x0006b40601007387 */ /* 0x000fe20000100800 */
[----:B------:R-:W-:-:S03]  /*8c80*/  FMUL R2, R2, R22 ;  /* 0x0000001602027220 */ /* 0x000fc60000400000 */
[----:B------:R-:W-:Y:S01]  /*8c90*/  STL [R1+0x960], R15 ;  /* 0x0009600f01007387 */ /* 0x000fe20000100800 */
[----:B--2---:R-:W-:-:S05]  /*8ca0*/  SEL R3, R9, RZ, !P0 ;  /* 0x000000ff09037207 */ /* 0x004fca0004000000 */
[----:B------:R-:W-:-:S04]  /*8cb0*/  FADD R3, R3, 1 ;  /* 0x3f80000003037421 */ /* 0x000fc80000000000 */
[----:B------:R-:W-:Y:S01]  /*8cc0*/  FFMA R9, R2, R3, R6 ;  /* 0x0000000302097223 */ /* 0x000fe20000000006 */
[----:B---3--:R-:W-:Y:S01]  /*8cd0*/  STL.64 [R1+0x240], R32 ;  /* 0x0002402001007387 */ /* 0x008fe20000100a00 */
[----:B------:R-:W-:-:S03]  /*8ce0*/  MOV R36, R35 ;  /* 0x0000002300247202 */ /* 0x000fc60000000f00 */
[----:B------:R0:W-:Y:S01]  /*8cf0*/  STL [R1+0x248], R34 ;  /* 0x0002482201007387 */ /* 0x0001e20000100800 */
[----:B----4-:R-:W-:Y:S02]  /*8d00*/  SEL R2, R19, RZ, P2 ;  /* 0x000000ff13027207 */ /* 0x010fe40001000000 */
[----:B-----5:R-:W-:Y:S01]  /*8d10*/  SEL R3, R28, RZ, !P0 ;  /* 0x000000ff1c037207 */ /* 0x020fe20004000000 */
[----:B0-----:R-:W2:Y:S04]  /*8d20*/  LDL.LU.64 R34, [R1+0xbd8] ;  /* 0x000bd80001227983 */ /* 0x001ea80000300a00 */
[----:B------:R-:W3:Y:S04]  /*8d30*/  LDL.LU.64 R32, [R1+0xbd0] ;  /* 0x000bd00001207983 */ /* 0x000ee80000300a00 */
[----:B------:R-:W4:Y:S01]  /*8d40*/  LDL.LU R26, [R1+0x260] ;  /* 0x00026000011a7983 */ /* 0x000f220000300800 */
[----:B------:R-:W-:-:S03]  /*8d50*/  SHF.L.U32 R4, R2, 0x10, RZ ;  /* 0x0000001002047819 */ /* 0x000fc600000006ff */
[----:B------:R-:W5:Y:S01]  /*8d60*/  LDL.LU R25, [R1+0x2a0] ;  /* 0x0002a00001197983 */ /* 0x000f620000300800 */
[----:B------:R-:W-:Y:S01]  /*8d70*/  FADD R3, R3, 1 ;  /* 0x3f80000003037421 */ /* 0x000fe20000000000 */
[----:B------:R-:W-:Y:S02]  /*8d80*/  FMUL R4, R4, R13 ;  /* 0x0000000d04047220 */ /* 0x000fe40000400000 */
[----:B------:R-:W2:Y:S02]  /*8d90*/  LDL.LU R20, [R1+0x22c] ;  /* 0x00022c0001147983 */ /* 0x000ea40000300800 */
[----:B------:R-:W-:Y:S02]  /*8da0*/  FFMA R7, R4, R3, R11 ;  /* 0x0000000304077223 */ /* 0x000fe4000000000b */
[----:B------:R-:W-:Y:S04]  /*8db0*/  STL [R1+0xb20], R36 ;  /* 0x000b202401007387 */ /* 0x000fe80000100800 */
[----:B------:R-:W-:Y:S04]  /*8dc0*/  STL [R1+0x958], R9 ;  /* 0x0009580901007387 */ /* 0x000fe80000100800 */
[----:B------:R-:W3:Y:S04]  /*8dd0*/  LDL.LU R21, [R1+0x280] ;  /* 0x0002800001157983 */ /* 0x000ee80000300800 */
[----:B------:R-:W3:Y:S04]  /*8de0*/  LDL.LU R11, [R1+0x264] ;  /* 0x00026400010b7983 */ /* 0x000ee80000300800 */
[----:B------:R-:W3:Y:S04]  /*8df0*/  LDL.LU R24, [R1+0x2a8] ;  /* 0x0002a80001187983 */ /* 0x000ee80000300800 */
[----:B------:R0:W-:Y:S01]  /*8e00*/  STL [R1+0x6b8], R7 ;  /* 0x0006b80701007387 */ /* 0x0001e20000100800 */
[----:B------:R-:W-:-:S03]  /*8e10*/  PRMT R3, R2, 0x7632, R3 ;  /* 0x0000763202037816 */ /* 0x000fc60000000003 */
[----:B------:R-:W3:Y:S01]  /*8e20*/  LDL.LU R28, [R1+0x2b0] ;  /* 0x0002b000011c7983 */ /* 0x000ee20000300800 */
[----:B------:R-:W-:Y:S02]  /*8e30*/  SEL R2, R29, RZ, P2 ;  /* 0x000000ff1d027207 */ /* 0x000fe40001000000 */
[----:B------:R-:W-:Y:S01]  /*8e40*/  SEL R5, R30, RZ, !P0 ;  /* 0x000000ff1e057207 */ /* 0x000fe20004000000 */
[----:B------:R-:W3:Y:S01]  /*8e50*/  LDL.LU R29, [R1+0x284] ;  /* 0x00028400011d7983 */ /* 0x000ee20000300800 */
[----:B------:R-:W-:-:S03]  /*8e60*/  SEL R6, R31, RZ, !P0 ;  /* 0x000000ff1f067207 */ /* 0x000fc60004000000 */
[----:B------:R-:W3:Y:S04]  /*8e70*/  LDL.LU R30, [R1+0x2a4] ;  /* 0x0002a400011e7983 */ /* 0x000ee80000300800 */
[----:B------:R-:W3:Y:S01]  /*8e80*/  LDL.LU R31, [R1+0x2b8] ;  /* 0x0002b800011f7983 */ /* 0x000ee20000300800 */
[----:B------:R-:W-:Y:S01]  /*8e90*/  SHF.L.U32 R4, R2, 0x10, RZ ;  /* 0x0000001002047819 */ /* 0x000fe200000006ff */
[----:B------:R-:W-:Y:S01]  /*8ea0*/  FADD R5, R5, 1 ;  /* 0x3f80000005057421 */ /* 0x000fe20000000000 */
[----:B------:R-:W-:-:S03]  /*8eb0*/  SHF.L.U32 R3, R3, 0x10, RZ ;  /* 0x0000001003037819 */ /* 0x000fc600000006ff */
[----:B------:R-:W-:Y:S01]  /*8ec0*/  FMUL R4, R4, R22 ;  /* 0x0000001604047220 */ /* 0x000fe20000400000 */
[----:B------:R-:W-:Y:S01]  /*8ed0*/  FADD R6, R6, 1 ;  /* 0x3f80000006067421 */ /* 0x000fe20000000000 */
[----:B------:R-:W-:Y:S02]  /*8ee0*/  FMUL R3, R3, R13 ;  /* 0x0000000d03037220 */ /* 0x000fe40000400000 */
[----:B------:R-:W-:Y:S01]  /*8ef0*/  FFMA R19, R4, R5, R7 ;  /* 0x0000000504137223 */ /* 0x000fe20000000007 */
[----:B------:R-:W-:Y:S01]  /*8f00*/  PRMT R2, R2, 0x7632, R2 ;  /* 0x0000763202027816 */ /* 0x000fe20000000002 */
[----:B0-----:R-:W-:-:S03]  /*8f10*/  FFMA R7, R3, R6, R27 ;  /* 0x0000000603077223 */ /* 0x001fc6000000001b */
[----:B------:R-:W-:-:S05]  /*8f20*/  SHF.L.U32 R2, R2, 0x10, RZ ;  /* 0x0000001002027819 */ /* 0x000fca00000006ff */
[----:B------:R-:W-:Y:S01]  /*8f30*/  FMUL R2, R2, R22 ;  /* 0x0000001602027220 */ /* 0x000fe20000400000 */
[----:B------:R0:W-:Y:S04]  /*8f40*/  STL [R1+0x6bc], R7 ;  /* 0x0006bc0701007387 */ /* 0x0001e80000100800 */
[----:B------:R-:W-:Y:S01]  /*8f50*/  STL [R1+0x950], R19 ;  /* 0x0009501301007387 */ /* 0x000fe20000100800 */
[----:B----4-:R-:W-:Y:S02]  /*8f60*/  SEL R4, R26, RZ, P2 ;  /* 0x000000ff1a047207 */ /* 0x010fe40001000000 */
[----:B-----5:R-:W-:Y:S02]  /*8f70*/  SEL R3, R25, RZ, !P0 ;  /* 0x000000ff19037207 */ /* 0x020fe40004000000 */
[----:B------:R-:W-:-:S02]  /*8f80*/  SHF.L.U32 R5, R4, 0x10, RZ ;  /* 0x0000001004057819 */ /* 0x000fc400000006ff */
[----:B--2---:R-:W-:Y:S01]  /*8f90*/  SEL R6, R20, RZ, !P0 ;  /* 0x000000ff14067207 */ /* 0x004fe20004000000 */
[----:B------:R-:W-:Y:S02]  /*8fa0*/  FADD R3, R3, 1 ;  /* 0x3f80000003037421 */ /* 0x000fe40000000000 */
[----:B------:R-:W-:Y:S02]  /*8fb0*/  FMUL R5, R5, R13 ;  /* 0x0000000d05057220 */ /* 0x000fe40000400000 */
[----:B------:R-:W-:Y:S02]  /*8fc0*/  FADD R6, R6, 1 ;  /* 0x3f80000006067421 */ /* 0x000fe40000000000 */
[----:B------:R-:W-:Y:S02]  /*8fd0*/  FFMA R12, R5, R3, R12 ;  /* 0x00000003050c7223 */ /* 0x000fe4000000000c */
[----:B------:R-:W-:Y:S01]  /*8fe0*/  FFMA R20, R2, R6, R7 ;  /* 0x0000000602147223 */ /* 0x000fe20000000007 */
[----:B---3--:R-:W-:-:S02]  /*8ff0*/  SEL R2, R21, RZ, P2 ;  /* 0x000000ff15027207 */ /* 0x008fc40001000000 */
[----:B------:R-:W-:Y:S02]  /*9000*/  SEL R3, R11, RZ, P2 ;  /* 0x000000ff0b037207 */ /* 0x000fe40001000000 */
[----:B0-----:R-:W-:Y:S01]  /*9010*/  SEL R7, R24, RZ, !P0 ;  /* 0x000000ff18077207 */ /* 0x001fe20004000000 */
[----:B------:R-:W2:Y:S01]  /*9020*/  LDL.LU R11, [R1+0x2ac] ;  /* 0x0002ac00010b7983 */ /* 0x000ea20000300800 */
[----:B------:R-:W-:Y:S02]  /*9030*/  SHF.L.U32 R6, R3, 0x10, RZ ;  /* 0x0000001003067819 */ /* 0x000fe400000006ff */
[----:B------:R-:W-:Y:S01]  /*9040*/  SHF.L.U32 R5, R2, 0x10, RZ ;  /* 0x0000001002057819 */ /* 0x000fe200000006ff */
[----:B------:R-:W-:Y:S01]  /*9050*/  FADD R7, R7, 1 ;  /* 0x3f80000007077421 */ /* 0x000fe20000000000 */
[----:B------:R-:W-:Y:S01]  /*9060*/  PRMT R2, R4, 0x7632, R2 ;  /* 0x0000763204027816 */ /* 0x000fe20000000002 */
[----:B------:R-:W-:Y:S01]  /*9070*/  FMUL R6, R6, R13 ;  /* 0x0000000d06067220 */ /* 0x000fe20000400000 */
[----:B------:R-:W-:Y:S01]  /*9080*/  SEL R8, R28, RZ, !P0 ;  /* 0x000000ff1c087207 */ /* 0x000fe20004000000 */
[----:B------:R-:W-:Y:S01]  /*9090*/  FMUL R5, R5, R22 ;  /* 0x0000001605057220 */ /* 0x000fe20000400000 */
[----:B------:R-:W-:Y:S01]  /*90a0*/  SHF.L.U32 R4, R2, 0x10, RZ ;  /* 0x0000001002047819 */ /* 0x000fe200000006ff */
[----:B------:R-:W-:Y:S01]  /*90b0*/  FFMA R14, R6, R7, R14 ;  /* 0x00000007060e7223 */ /* 0x000fe2000000000e */
[----:B------:R-:W-:Y:S01]  /*90c0*/  SEL R6, R29, RZ, P2 ;  /* 0x000000ff1d067207 */ /* 0x000fe20001000000 */
[----:B------:R-:W-:Y:S01]  /*90d0*/  FADD R8, R8, 1 ;  /* 0x3f80000008087421 */ /* 0x000fe20000000000 */
[----:B------:R0:W-:Y:S01]  /*90e0*/  STL [R1+0x6a0], R12 ;  /* 0x0006a00c01007387 */ /* 0x0001e20000100800 */
[----:B------:R-:W-:Y:S01]  /*90f0*/  SEL R7, R30, RZ, !P0 ;  /* 0x000000ff1e077207 */ /* 0x000fe20004000000 */
[----:B------:R-:W-:-:S02]  /*9100*/  FMUL R4, R4, R13 ;  /* 0x0000000d04047220 */ /* 0x000fc40000400000 */
[----:B------:R-:W3:Y:S02]  /*9110*/  LDL.LU R25, [R1+0x2b4] ;  /* 0x0002b40001197983 */ /* 0x000ee40000300800 */
[----:B------:R-:W-:Y:S01]  /*9120*/  FADD R7, R7, 1 ;  /* 0x3f80000007077421 */ /* 0x000fe20000000000 */
[----:B0-----:R-:W-:Y:S01]  /*9130*/  FFMA R12, R5, R8, R12 ;  /* 0x00000008050c7223 */ /* 0x001fe2000000000c */
[----:B------:R-:W-:Y:S02]  /*9140*/  SEL R8, R31, RZ, !P0 ;  /* 0x000000ff1f087207 */ /* 0x000fe40004000000 */
[----:B------:R-:W-:Y:S01]  /*9150*/  SHF.L.U32 R5, R6, 0x10, RZ ;  /* 0x0000001006057819 */ /* 0x000fe200000006ff */
[----:B------:R-:W-:Y:S01]  /*9160*/  FFMA R7, R4, R7, R18 ;  /* 0x0000000704077223 */ /* 0x000fe20000000012 */
[----:B------:R-:W-:Y:S01]  /*9170*/  STL [R1+0x94c], R20 ;  /* 0x00094c1401007387 */ /* 0x000fe20000100800 */
[----:B------:R-:W-:Y:S01]  /*9180*/  FADD R8, R8, 1 ;  /* 0x3f80000008087421 */ /* 0x000fe20000000000 */
[----:B------:R-:W-:Y:S01]  /*9190*/  IADD3 R4, P3, R10, c[0x0][0x5c0], RZ ;  /* 0x000170000a047a10 */ /* 0x000fe20007f7e0ff */
[----:B------:R-:W-:Y:S01]  /*91a0*/  FMUL R5, R5, R22 ;  /* 0x0000001605057220 */ /* 0x000fe20000400000 */
[----:B------:R-:W4:Y:S01]  /*91b0*/  LDL.LU R21, [R1+0x2c8] ;  /* 0x0002c80001157983 */ /* 0x000f220000300800 */
[----:B------:R-:W-:Y:S01]  /*91c0*/  CS2R R28, SRZ ;  /* 0x00000000001c7805 */ /* 0x000fe2000001ff00 */
[----:B------:R-:W-:-:S02]  /*91d0*/  CS2R R30, SRZ ;  /* 0x00000000001e7805 */ /* 0x000fc4000001ff00 */
[----:B------:R0:W-:Y:S04]  /*91e0*/  STL [R1+0x6a8], R14 ;  /* 0x0006a80e01007387 */ /* 0x0001e80000100800 */
[----:B------:R-:W5:Y:S01]  /*91f0*/  LDL.LU R24, [R1+0x2bc] ;  /* 0x0002bc0001187983 */ /* 0x000f620000300800 */
[----:B0-----:R-:W-:Y:S01]  /*9200*/  FFMA R14, R5, R8, R14 ;  /* 0x00000008050e7223 */ /* 0x001fe2000000000e */
[----:B------:R-:W-:-:S05]  /*9210*/  IADD3.X R5, R17, c[0x0][0x5c4], RZ, P3, !PT ;  /* 0x0001710011057a10 */ /* 0x000fca0001ffe4ff */
[----:B------:R0:W4:Y:S04]  /*9220*/  @!P0 LDG.E.EL.128 R28, [R4.64+0x10] ;  /* 0x00001006041c8981 */ /* 0x000128000c2e1d00 */
[----:B------:R-:W-:Y:S04]  /*9230*/  STL [R1+0x948], R12 ;  /* 0x0009480c01007387 */ /* 0x000fe80000100800 */
[----:B------:R-:W-:Y:S04]  /*9240*/  STL [R1+0x944], R14 ;  /* 0x0009440e01007387 */ /* 0x000fe80000100800 */
[----:B------:R1:W-:Y:S01]  /*9250*/  STL [R1+0x6a4], R7 ;  /* 0x0006a40701007387 */ /* 0x0003e20000100800 */
[----:B0-----:R-:W-:-:S02]  /*9260*/  PRMT R4, R2, 0x7632, R4 ;  /* 0x0000763202047816 */ /* 0x001fc40000000004 */
        /* <DEDUP_REMOVED lines=8> */
[----:B------:R-:W-:-:S04]  /*92f0*/  FADD R5, R5, 1 ;  /* 0x3f80000005057421 */ /* 0x000fc80000000000 */
[----:B------:R-:W-:Y:S01]  /*9300*/  FFMA R13, R4, R5, R7 ;  /* 0x00000005040d7223 */ /* 0x000fe20000000007 */
[----:B-1----:R-:W-:Y:S01]  /*9310*/  FFMA R7, R2, R3, R23 ;  /* 0x0000000302077223 */ /* 0x002fe20000000017 */
[----:B----4-:R-:W-:Y:S04]  /*9320*/  STL.64 [R1+0x1f0], R28 ;  /* 0x0001f01c01007387 */ /* 0x010fe80000100a00 */
[----:B------:R0:W-:Y:S04]  /*9330*/  STL.64 [R1+0x1f8], R30 ;  /* 0x0001f81e01007387 */ /* 0x0001e80000100a00 */
[----:B0-----:R-:W2:Y:S04]  /*9340*/  LDL.LU.64 R30, [R1+0xbc8] ;  /* 0x000bc800011e7983 */ /* 0x001ea80000300a00 */
[----:B------:R-:W3:Y:S04]  /*9350*/  LDL.LU.64 R28, [R1+0xbc0] ;  /* 0x000bc000011c7983 */ /* 0x000ee80000300a00 */
[----:B------:R-:W4:Y:S04]  /*9360*/  LDL.LU R18, [R1+0x2d8] ;  /* 0x0002d80001127983 */ /* 0x000f280000300800 */
[----:B------:R-:W2:Y:S01]  /*9370*/  LDL R11, [R1+0x848] ;  /* 0x00084800010b7983 */ /* 0x000ea20000100800 */
[----:B------:R-:W-:-:S03]  /*9380*/  SEL R2, R21, RZ, P2 ;  /* 0x000000ff15027207 */ /* 0x000fc60001000000 */
[----:B------:R-:W-:Y:S01]  /*9390*/  STL [R1+0x93c], R13 ;  /* 0x00093c0d01007387 */ /* 0x000fe20000100800 */
[----:B-----5:R-:W-:-:S03]  /*93a0*/  SEL R5, R24, RZ, !P0 ;  /* 0x000000ff18057207 */ /* 0x020fc60004000000 */
[----:B------:R0:W-:Y:S04]  /*93b0*/  STL [R1+0x6ac], R7 ;  /* 0x0006ac0701007387 */ /* 0x0001e80000100800 */
[----:B------:R-:W5:Y:S04]  /*93c0*/  LDL R21, [R1+0x844] ;  /* 0x0008440001157983 */ /* 0x000f680000100800 */
[----:B------:R-:W5:Y:S01]  /*93d0*/  LDL.LU R24, [R1+0x2cc] ;  /* 0x0002cc0001187983 */ /* 0x000f620000300800 */
[----:B------:R-:W-:Y:S02]  /*93e0*/  PRMT R3, R6, 0x7632, R3 ;  /* 0x0000763206037816 */ /* 0x000fe40000000003 */
[----:B------:R-:W-:-:S02]  /*93f0*/  SHF.L.U32 R4, R2, 0x10, RZ ;  /* 0x0000001002047819 */ /* 0x000fc400000006ff */
[----:B------:R-:W-:Y:S01]  /*9400*/  SHF.L.U32 R3, R3, 0x10, RZ ;  /* 0x0000001003037819 */ /* 0x000fe200000006ff */
[----:B------:R-:W-:-:S04]  /*9410*/  FADD R5, R5, 1 ;  /* 0x3f80000005057421 */ /* 0x000fc80000000000 */
[----:B------:R-:W-:Y:S01]  /*9420*/  FMUL R3, R3, R22 ;  /* 0x0000001603037220 */ /* 0x000fe20000400000 */
[----:B------:R-:W-:-:S03]  /*9430*/  PRMT R2, R2, 0x7632, R2 ;  /* 0x0000763202027816 */ /* 0x000fc60000000002 */
[----:B------:R-:W-:Y:S01]  /*9440*/  FFMA R22, R3, R5, R7 ;  /* 0x0000000503167223 */ /* 0x000fe20000000007 */
[----:B------:R-:W-:Y:S02]  /*9450*/  SHF.L.U32 R2, R2, 0x10, RZ ;  /* 0x0000001002027819 */ /* 0x000fe400000006ff */
[----:B------:R-:W-:Y:S01]  /*9460*/  SEL R5, R32, RZ, !P0 ;  /* 0x000000ff20057207 */ /* 0x000fe20004000000 */
[----:B------:R-:W-:-:S04]  /*9470*/  CS2R R26, SRZ ;  /* 0x00000000001a7805 */ /* 0x000fc8000001ff00 */
[----:B------:R-:W-:Y:S01]  /*9480*/  FADD R5, R5, 1 ;  /* 0x3f80000005057421 */ /* 0x000fe20000000000 */
[----:B---3--:R-:W-:-:S05]  /*9490*/  SEL R6, R28, RZ, !P0 ;  /* 0x000000ff1c067207 */ /* 0x008fca0004000000 */
[----:B------:R-:W-:Y:S01]  /*94a0*/  FADD R6, R6, 1 ;  /* 0x3f80000006067421 */ /* 0x000fe20000000000 */
[----:B--2---:R-:W-:-:S04]  /*94b0*/  FMUL R4, R4, R11 ;  /* 0x0000000b04047220 */ /* 0x004fc80000400000 */
[----:B0-----:R-:W-:Y:S01]  /*94c0*/  FFMA R7, R4, R6, R15 ;  /* 0x0000000604077223 */ /* 0x001fe2000000000f */
[----:B----4-:R-:W-:Y:S02]  /*94d0*/  SEL R4, R18, RZ, P2 ;  /* 0x000000ff12047207 */ /* 0x010fe40001000000 */
[----:B------:R-:W-:Y:S02]  /*94e0*/  SEL R6, R29, RZ, !P0 ;  /* 0x000000ff1d067207 */ /* 0x000fe40004000000 */
[----:B------:R-:W-:Y:S01]  /*94f0*/  SHF.L.U32 R3, R4, 0x10, RZ ;  /* 0x0000001004037819 */ /* 0x000fe200000006ff */
[----:B------:R-:W-:Y:S02]  /*9500*/  FMUL R2, R2, R11 ;  /* 0x0000000b02027220 */ /* 0x000fe40000400000 */
[----:B------:R-:W-:Y:S02]  /*9510*/  FADD R6, R6, 1 ;  /* 0x3f80000006067421 */ /* 0x000fe40000000000 */
[----:B-----5:R-:W-:Y:S01]  /*9520*/  FMUL R3, R3, R21 ;  /* 0x0000001503037220 */ /* 0x020fe20000400000 */
[----:B------:R0:W-:Y:S01]  /*9530*/  STL [R1+0xbbc], R24 ;  /* 0x000bbc1801007387 */ /* 0x0001e20000100800 */
[----:B------:R-:W-:-:S02]  /*9540*/  FFMA R6, R2, R6, R9 ;  /* 0x0000000602067223 */ /* 0x000fc40000000009 */
[----:B------:R-:W-:Y:S01]  /*9550*/  FFMA R15, R3, R5, R7 ;  /* 0x00000005030f7223 */ /* 0x000fe20000000007 */
[----:B------:R-:W-:Y:S01]  /*9560*/  IMAD.WIDE R2, R0, R16, c[0x0][0x5c8] ;  /* 0x0001720000027625 */ /* 0x000fe200078e0210 */
[----:B------:R-:W2:Y:S01]  /*9570*/  LDL.LU R18, [R1+0x2dc] ;  /* 0x0002dc0001127983 */ /* 0x000ea20000300800 */
[----:B0-----:R-:W-:-:S06]  /*9580*/  CS2R R24, SRZ ;  /* 0x0000000000187805 */ /* 0x001fcc000001ff00 */
[----:B------:R-:W3:Y:S04]  /*9590*/  @P2 LDG.E.EF.128 R24, [R2.64] ;  /* 0x0000000602182981 */ /* 0x000ee8000c0e1d00 */
[----:B------:R-:W-:Y:S04]  /*95a0*/  STL [R1+0x690], R7 ;  /* 0x0006900701007387 */ /* 0x000fe80000100800 */
[----:B------:R-:W-:Y:S04]  /*95b0*/  STL [R1+0x934], R22 ;  /* 0x0009341601007387 */ /* 0x000fe80000100800 */
[----:B------:R-:W-:Y:S04]  /*95c0*/  STL [R1+0x940], R15 ;  /* 0x0009400f01007387 */ /* 0x000fe80000100800 */
[----:B------:R-:W-:Y:S04]  /*95d0*/  STL [R1+0x694], R6 ;  /* 0x0006940601007387 */ /* 0x000fe80000100800 */
[----:B---3--:R0:W-:Y:S04]  /*95e0*/  STL.64 [R1+0xe0], R24 ;  /* 0x0000e01801007387 */ /* 0x0081e80000100a00 */
[----:B------:R1:W-:Y:S04]  /*95f0*/  STL.64 [R1+0xe8], R26 ;  /* 0x0000e81a01007387 */ /* 0x0003e80000100a00 */
[----:B0-----:R-:W3:Y:S01]  /*9600*/  LDL.LU R24, [R1+0xbbc] ;  /* 0x000bbc0001187983 */ /* 0x001ee20000300800 */
[----:B------:R-:W-:-:S02]  /*9610*/  PRMT R2, R4, 0x7632, R2 ;  /* 0x0000763204027816 */ /* 0x000fc40000000002 */
[----:B------:R-:W-:Y:S01]  /*9620*/  SEL R3, R33, RZ, !P0 ;  /* 0x000000ff21037207 */ /* 0x000fe20004000000 */
[----:B------:R-:W4:Y:S01]  /*9630*/  LDL.LU R36, [R1+0x2c0] ;  /* 0x0002c00001247983 */ /* 0x000f220000300800 */
[----:B------:R-:W-:-:S03]  /*9640*/  SHF.L.U32 R2, R2, 0x10, RZ ;  /* 0x0000001002027819 */ /* 0x000fc600000006ff */
[----:B------:R-:W-:Y:S01]  /*9650*/  FADD R3, R3, 1 ;  /* 0x3f80000003037421 */ /* 0x000fe20000000000 */
[----:B------:R-:W5:Y:S01]  /*9660*/  LDL.LU R16, [R1+0x300] ;  /* 0x0003000001107983 */ /* 0x000f620000300800 */
[----:B------:R-:W-:-:S04]  /*9670*/  FMUL R2, R2, R21 ;  /* 0x0000001502027220 */ /* 0x000fc80000400000 */
[----:B------:R-:W-:Y:S01]  /*9680*/  FFMA R9, R2, R3, R6 ;  /* 0x0000000302097223 */ /* 0x000fe20000000006 */
[----:B------:R-:W-:-:S05]  /*9690*/  SEL R3, R30, RZ, !P0 ;  /* 0x000000ff1e037207 */ /* 0x000fca0004000000 */
[----:B------:R-:W-:Y:S01]  /*96a0*/  FADD R3, R3, 1 ;  /* 0x3f80000003037421 */ /* 0x000fe20000000000 */
[----:B------:R-:W-:Y:S04]  /*96b0*/  STL [R1+0x938], R9 ;  /* 0x0009380901007387 */ /* 0x000fe80000100800 */
[----:B-1----:R-:W4:Y:S04]  /*96c0*/  LDL.LU R27, [R1+0x2d0] ;  /* 0x0002d000011b7983 */ /* 0x002f280000300800 */
[----:B------:R-:W4:Y:S04]  /*96d0*/  LDL.LU R23, [R1+0x2c4] ;  /* 0x0002c40001177983 */ /* 0x000f280000300800 */
[----:B------:R-:W4:Y:S01]  /*96e0*/  LDL.LU R26, [R1+0x308] ;  /* 0x00030800011a7983 */ /* 0x000f220000300800 */
[----:B------:R-:W-:-:S02]  /*96f0*/  SEL R5, R34, RZ, !P0 ;  /* 0x000000ff22057207 */ /* 0x000fc40004000000 */
[----:B------:R-:W-:-:S03]  /*9700*/  SEL R6, R31, RZ, !P0 ;  /* 0x000000ff1f067207 */ /* 0x000fc60004000000 */
[----:B------:R-:W-:Y:S02]  /*9710*/  FADD R5, R5, 1 ;  /* 0x3f80000005057421 */ /* 0x000fe40000000000 */
[----:B------:R-:W-:Y:S01]  /*9720*/  FADD R6, R6, 1 ;  /* 0x3f80000006067421 */ /* 0x000fe20000000000 */
[----:B---3--:R-:W-:-:S04]  /*9730*/  SEL R2, R24, RZ, P2 ;  /* 0x000000ff18027207 */ /* 0x008fc80001000000 */
[----:B------:R-:W-:-:S05]  /*9740*/  SHF.L.U32 R4, R2, 0x10, RZ ;  /* 0x0000001002047819 */ /* 0x000fca00000006ff */
[----:B------:R-:W-:-:S04]  /*9750*/  FMUL R4, R4, R11 ;  /* 0x0000000b04047220 */ /* 0x000fc80000400000 */
[----:B------:R-:W-:Y:S01]  /*9760*/  FFMA R7, R4, R3, R19 ;  /* 0x0000000304077223 */ /* 0x000fe20000000013 */
[----:B------:R-:W-:Y:S02]  /*9770*/  PRMT R3, R2, 0x7632, R3 ;  /* 0x0000763202037816 */ /* 0x000fe40000000003 */
[----:B--2---:R-:W-:Y:S02]  /*9780*/  SEL R2, R18, RZ, P2 ;  /* 0x000000ff12027207 */ /* 0x004fe40001000000 */
[----:B------:R0:W-:Y:S04]  /*9790*/  STL [R1+0x698], R7 ;  /* 0x0006980701007387 */ /* 0x0001e80000100800 */
[----:B------:R-:W2:Y:S01]  /*97a0*/  LDL.LU R25, [R1+0x310] ;  /* 0x0003100001197983 */ /* 0x000ea20000300800 */
[----:B------:R-:W-:-:S02]  /*97b0*/  SHF.L.U32 R4, R2, 0x10, RZ ;  /* 0x0000001002047819 */ /* 0x000fc400000006ff */
[----:B------:R-:W-:Y:S01]  /*97c0*/  SHF.L.U32 R3, R3, 0x10, RZ ;  /* 0x0000001003037819 */ /* 0x000fe200000006ff */
[----:B------:R-:W3:Y:S02]  /*97d0*/  LDL.LU R19, [R1+0x2d4] ;  /* 0x0002d40001137983 */ /* 0x000ee40000300800 */
[----:B------:R-:W-:Y:S02]  /*97e0*/  FMUL R4, R4, R21 ;  /* 0x0000001504047220 */ /* 0x000fe40000400000 */
[----:B------:R-:W-:Y:S01]  /*97f0*/  FMUL R3, R3, R11 ;  /* 0x0000000b03037220 */ /* 0x000fe20000400000 */
[----:B------:R-:W3:Y:S01]  /*9800*/  LDL.LU R24, [R1+0x304] ;  /* 0x0003040001187983 */ /* 0x000ee20000300800 */
[----:B------:R-:W-:Y:S02]  /*9810*/  FFMA R18, R4, R5, R7 ;  /* 0x0000000504127223 */ /* 0x000fe40000000007 */
[----:B0-----:R-:W-:Y:S02]  /*9820*/  FFMA R7, R3, R6, R20 ;  /* 0x0000000603077223 */ /* 0x001fe40000000014 */
[----:B------:R-:W3:Y:S01]  /*9830*/  LDL.LU R20, [R1+0x318] ;  /* 0x0003180001147983 */ /* 0x000ee20000300800 */
[----:B------:R-:W-:-:S02]  /*9840*/  PRMT R3, R2, 0x7632, R3 ;  /* 0x0000763202037816 */ /* 0x000fc40000000003 */
[----:B----4-:R-:W-:Y:S02]  /*9850*/  SEL R2, R36, RZ, P2 ;  /* 0x000000ff24027207 */ /* 0x010fe40001000000 */
[----:B------:R-:W-:Y:S02]  /*9860*/  SHF.L.U32 R3, R3, 0x10, RZ ;  /* 0x0000001003037819 */ /* 0x000fe400000006ff */
[----:B------:R-:W-:Y:S02]  /*9870*/  SEL R6, R35, RZ, !P0 ;  /* 0x000000ff23067207 */ /* 0x000fe40004000000 */
[----:B-----5:R-:W-:Y:S01]  /*9880*/  SEL R4, R16, RZ, !P0 ;  /* 0x000000ff10047207 */ /* 0x020fe20004000000 */
[----:B------:R-:W-:Y:S01]  /*9890*/  FMUL R3, R3, R21 ;  /* 0x0000001503037220 */ /* 0x000fe20000400000 */
[----:B------:R-:W-:Y:S01]  /*98a0*/  SHF.L.U32 R5, R2, 0x10, RZ ;  /* 0x0000001002057819 */ /* 0x000fe200000006ff */
[----:B------:R-:W-:Y:S02]  /*98b0*/  FADD R6, R6, 1 ;  /* 0x3f80000006067421 */ /* 0x000fe40000000000 */
[----:B------:R-:W-:-:S02]  /*98c0*/  FADD R4, R4, 1 ;  /* 0x3f80000004047421 */ /* 0x000fc40000000000 */
[----:B------:R-:W-:Y:S01]  /*98d0*/  FMUL R5, R5, R11 ;  /* 0x0000000b05057220 */ /* 0x000fe20000400000 */
[----:B------:R-:W-:Y:S01]  /*98e0*/  FFMA R16, R3, R6, R7 ;  /* 0x0000000603107223 */ /* 0x000fe20000000007 */
[----:B------:R-:W-:Y:S02]  /*98f0*/  SEL R3, R27, RZ, P2 ;  /* 0x000000ff1b037207 */ /* 0x000fe40001000000 */
[----:B------:R-:W-:Y:S01]  /*9900*/  SEL R6, R23, RZ, P2 ;  /* 0x000000ff17067207 */ /* 0x000fe20001000000 */
[----:B------:R0:W-:Y:S01]  /*9910*/  STL [R1+0x69c], R7 ;  /* 0x00069c0701007387 */ /* 0x0001e20000100800 */
[----:B------:R-:W-:Y:S01]  /*9920*/  FFMA R12, R5, R4, R12 ;  /* 0x00000004050c7223 */ /* 0x000fe2000000000c */
[----:B------:R-:W-:Y:S02]  /*9930*/  SHF.L.U32 R4, R3, 0x10, RZ ;  /* 0x0000001003047819 */ /* 0x000fe400000006ff */
[----:B------:R-:W-:Y:S02]  /*9940*/  SHF.L.U32 R5, R6, 0x10, RZ ;  /* 0x0000001006057819 */ /* 0x000fe400000006ff */
[----:B0-----:R-:W-:Y:S01]  /*9950*/  SEL R7, R26, RZ, !P0 ;  /* 0x000000ff1a077207 */ /* 0x001fe20004000000 */
[----:B------:R-:W-:-:S02]  /*9960*/  FMUL R4, R4, R21 ;  /* 0x0000001504047220 */ /* 0x000fc40000400000 */
[----:B------:R-:W-:Y:S01]  /*9970*/  FMUL R5, R5, R11 ;  /* 0x0000000b05057220 */ /* 0x000fe20000400000 */
[----:B------:R-:W-:Y:S01]  /*9980*/  STL [R1+0x930], R18 ;  /* 0x0009301201007387 */ /* 0x000fe20000100800 */
[----:B------:R-:W-:Y:S01]  /*9990*/  PRMT R3, R2, 0x7632, R3 ;  /* 0x0000763202037816 */ /* 0x000fe20000000003 */
[----:B------:R-:W-:Y:S02]  /*99a0*/  FADD R7, R7, 1 ;  /* 0x3f80000007077421 */ /* 0x000fe40000000000 */
[----:B------:R-:W-:Y:S02]  /*99b0*/  STL [R1+0x92c], R16 ;  /* 0x00092c1001007387 */ /* 0x000fe40000100800 */
[----:B------:R-:W-:Y:S02]  /*99c0*/  FFMA R14, R5, R7, R14 ;  /* 0x00000007050e7223 */ /* 0x000fe4000000000e */
[----:B------:R0:W-:Y:S01]  /*99d0*/  STL [R1+0x300], R12 ;  /* 0x0003000c01007387 */ /* 0x0001e20000100800 */
[----:B------:R-:W-:Y:S01]  /*99e0*/  CS2R R28, SRZ ;  /* 0x00000000001c7805 */ /* 0x000fe2000001ff00 */
[----:B------:R-:W-:Y:S01]  /*99f0*/  CS2R R30, SRZ ;  /* 0x00000000001e7805 */ /* 0x000fe2000001ff00 */
[----:B--2---:R-:W-:-:S05]  /*9a00*/  SEL R8, R25, RZ, !P0 ;  /* 0x000000ff19087207 */ /* 0x004fca0004000000 */
[----:B------:R-:W-:Y:S01]  /*9a10*/  FADD R8, R8, 1 ;  /* 0x3f80000008087421 */ /* 0x000fe20000000000 */
[----:B---3--:R-:W-:Y:S02]  /*9a20*/  SEL R2, R19, RZ, P2 ;  /* 0x000000ff13027207 */ /* 0x008fe40001000000 */
[----:B------:R-:W2:Y:S01]  /*9a30*/  LDL.LU R19, [R1+0x30c] ;  /* 0x00030c0001137983 */ /* 0x000ea20000300800 */
[----:B0-----:R-:W-:Y:S01]  /*9a40*/  FFMA R12, R4, R8, R12 ;  /* 0x00000008040c7223 */ /* 0x001fe2000000000c */
[----:B------:R-:W-:Y:S02]  /*9a50*/  SEL R7, R24, RZ, !P0 ;  /* 0x000000ff18077207 */ /* 0x000fe40004000000 */
[----:B------:R-:W-:Y:S02]  /*9a60*/  SHF.L.U32 R4, R3, 0x10, RZ ;  /* 0x0000001003047819 */ /* 0x000fe400000006ff */
[----:B------:R-:W-:Y:S01]  /*9a70*/  SEL R8, R20, RZ, !P0 ;  /* 0x000000ff14087207 */ /* 0x000fe20004000000 */
[----:B------:R-:W-:Y:S01]  /*9a80*/  FADD R7, R7, 1 ;  /* 0x3f80000007077421 */ /* 0x000fe20000000000 */
[----:B------:R-:W-:Y:S01]  /*9a90*/  SHF.L.U32 R5, R2, 0x10, RZ ;  /* 0x0000001002057819 */ /* 0x000fe200000006ff */
[----:B------:R-:W-:-:S02]  /*9aa0*/  FMUL R4, R4, R11 ;  /* 0x0000000b04047220 */ /* 0x000fc40000400000 */
[----:B------:R-:W-:Y:S02]  /*9ab0*/  FADD R8, R8, 1 ;  /* 0x3f80000008087421 */ /* 0x000fe40000000000 */
[----:B------:R-:W-:Y:S01]  /*9ac0*/  FMUL R5, R5, R21 ;  /* 0x0000001505057220 */ /* 0x000fe20000400000 */
[----:B------:R-:W-:Y:S01]  /*9ad0*/  FFMA R7, R4, R7, R13 ;  /* 0x0000000704077223 */ /* 0x000fe2000000000d */
[----:B------:R-:W-:Y:S01]  /*9ae0*/  IADD3 R4, P3, R10, c[0x0][0x5d8], RZ ;  /* 0x000176000a047a10 */ /* 0x000fe20007f7e0ff */
[----:B------:R0:W-:Y:S02]  /*9af0*/  STL [R1+0x308], R14 ;  /* 0x0003080e01007387 */ /* 0x0001e40000100800 */
[----:B0-----:R-:W-:Y:S01]  /*9b00*/  FFMA R14, R5, R8, R14 ;  /* 0x00000008050e7223 */ /* 0x001fe2000000000e */
[----:B------:R-:W-:-:S05]  /*9b10*/  IADD3.X R5, R17, c[0x0][0x5dc], RZ, P3, !PT ;  /* 0x0001770011057a10 */ /* 0x000fca0001ffe4ff */
[----:B------:R0:W3:Y:S04]  /*9b20*/  @!P0 LDG.E.EL.128 R28, [R4.64+0x10] ;  /* 0x00001006041c8981 */ /* 0x0000e8000c2e1d00 */
[----:B------:R-:W-:Y:S04]  /*9b30*/  STL [R1+0x928], R12 ;  /* 0x0009280c01007387 */ /* 0x000fe80000100800 */
[----:B------:R-:W4:Y:S04]  /*9b40*/  LDL.LU R26, [R1+0x314] ;  /* 0x00031400011a7983 */ /* 0x000f280000300800 */
[----:B------:R-:W5:Y:S04]  /*9b50*/  LDL.LU R25, [R1+0x2f8] ;  /* 0x0002f80001197983 */ /* 0x000f680000300800 */
[----:B------:R-:W4:Y:S04]  /*9b60*/  LDL.LU R20, [R1+0x31c] ;  /* 0x00031c0001147983 */ /* 0x000f280000300800 */
[----:B------:R1:W-:Y:S04]  /*9b70*/  STL [R1+0x304], R7 ;  /* 0x0003040701007387 */ /* 0x0003e80000100800 */
[----:B------:R-:W5:Y:S04]  /*9b80*/  LDL.LU R24, [R1+0x290] ;  /* 0x0002900001187983 */ /* 0x000f680000300800 */
[----:B------:R-:W-:Y:S04]  /*9b90*/  STL [R1+0x924], R14 ;  /* 0x0009240e01007387 */ /* 0x000fe80000100800 */
[----:B------:R-:W5:Y:S01]  /*9ba0*/  LDL.LU R10, [R1+0x2e8] ;  /* 0x0002e800010a7983 */ /* 0x000f620000300800 */
[----:B------:R-:W-:-:S02]  /*9bb0*/  PRMT R2, R3, 0x7632, R2 ;  /* 0x0000763203027816 */ /* 0x000fc40000000002 */
[----:B------:R-:W-:Y:S02]  /*9bc0*/  PRMT R3, R6, 0x7632, R3 ;  /* 0x0000763206037816 */ /* 0x000fe40000000003 */
[----:B0-----:R-:W-:Y:S02]  /*9bd0*/  SHF.L.U32 R5, R2, 0x10, RZ ;  /* 0x0000001002057819 */ /* 0x001fe400000006ff */
[----:B------:R-:W-:-:S03]  /*9be0*/  SHF.L.U32 R3, R3, 0x10, RZ ;  /* 0x0000001003037819 */ /* 0x000fc600000006ff */
[----:B------:R-:W-:Y:S02]  /*9bf0*/  FMUL R5, R5, R21 ;  /* 0x0000001505057220 */ /* 0x000fe40000400000 */
[----:B------:R-:W-:Y:S01]  /*9c00*/  FMUL R3, R3, R11 ;  /* 0x0000000b03037220 */ /* 0x000fe20000400000 */
[----:B--2---:R-:W-:Y:S01]  /*9c10*/  SEL R4, R19, RZ, !P0 ;  /* 0x000000ff13047207 */ /* 0x004fe20004000000 */
[----:B---3--:R-:W-:Y:S04]  /*9c20*/  STL [R1+0xb2c], R31 ;  /* 0x000b2c1f01007387 */ /* 0x008fe80000100800 */
[----:B------:R-:W-:Y:S04]  /*9c30*/  STL [R1+0xb58], R30 ;  /* 0x000b581e01007387 */ /* 0x000fe80000100800 */
[----:B------:R-:W-:Y:S04]  /*9c40*/  STL.64 [R1+0xb50], R28 ;  /* 0x000b501c01007387 */ /* 0x000fe80000100a00 */
[----:B------:R-:W2:Y:S04]  /*9c50*/  LDL.LU R17, [R1+0xf0] ;  /* 0x0000f00001117983 */ /* 0x000ea80000300800 */
[----:B------:R-:W3:Y:S04]  /*9c60*/  LDL.LU R19, [R1+0x294] ;  /* 0x0002940001137983 */ /* 0x000ee80000300800 */
[----:B------:R-:W2:Y:S01]  /*9c70*/  LDL R13, [R1+0x83c] ;  /* 0x00083c00010d7983 */ /* 0x000ea20000100800 */
[----:B----4-:R-:W-:Y:S01]  /*9c80*/  SEL R6, R26, RZ, !P0 ;  /* 0x000000ff1a067207 */ /* 0x010fe20004000000 */
[----:B------:R-:W-:-:S04]  /*9c90*/  FADD R4, R4, 1 ;  /* 0x3f80000004047421 */ /* 0x000fc80000000000 */
[----:B------:R-:W-:-:S04]  /*9ca0*/  FADD R6, R6, 1 ;  /* 0x3f80000006067421 */ /* 0x000fc80000000000 */
[----:B------:R-:W-:Y:S01]  /*9cb0*/  FFMA R11, R5, R6, R7 ;  /* 0x00000006050b7223 */ /* 0x000fe20000000007 */
[----:B-1----:R-:W-:Y:S01]  /*9cc0*/  FFMA R7, R3, R4, R22 ;  /* 0x0000000403077223 */ /* 0x002fe20000000016 */
[----:B------:R-:W-:-:S03]  /*9cd0*/  SEL R4, R20, RZ, !P0 ;  /* 0x000000ff14047207 */ /* 0x000fc60004000000 */
[----:B------:R-:W-:Y:S04]  /*9ce0*/  STL [R1+0x91c], R11 ;  /* 0x00091c0b01007387 */ /* 0x000fe80000100800 */
[----:B------:R0:W-:Y:S04]  /*9cf0*/  STL [R1+0x30c], R7 ;  /* 0x00030c0701007387 */ /* 0x0001e80000100800 */
[----:B------:R-:W4:Y:S01]  /*9d00*/  LDL R20, [R1+0x838] ;  /* 0x0008380001147983 */ /* 0x000f220000100800 */
[----:B------:R-:W-:Y:S02]  /*9d10*/  PRMT R3, R2, 0x7632, R3 ;  /* 0x0000763202037816 */ /* 0x000fe40000000003 */
[----:B-----5:R-:W-:-:S02]  /*9d20*/  SEL R2, R25, RZ, P2 ;  /* 0x000000ff19027207 */ /* 0x020fc40001000000 */
[----:B------:R-:W-:Y:S02]  /*9d30*/  SHF.L.U32 R5, R3, 0x10, RZ ;  /* 0x0000001003057819 */ /* 0x000fe400000006ff */
[----:B------:R-:W-:Y:S02]  /*9d40*/  SHF.L.U32 R6, R2, 0x10, RZ ;  /* 0x0000001002067819 */ /* 0x000fe400000006ff */
[----:B------:R-:W-:Y:S01]  /*9d50*/  SEL R3, R24, RZ, !P0 ;  /* 0x000000ff18037207 */ /* 0x000fe20004000000 */
[----:B------:R-:W-:Y:S01]  /*9d60*/  FADD R4, R4, 1 ;  /* 0x3f80000004047421 */ /* 0x000fe20000000000 */
[----:B------:R-:W-:-:S03]  /*9d70*/  FMUL R5, R5, R21 ;  /* 0x0000001505057220 */ /* 0x000fc60000400000 */
[----:B------:R-:W-:Y:S01]  /*9d80*/  FADD R3, R3, 1 ;  /* 0x3f80000003037421 */ /* 0x000fe20000000000 */
[----:B------:R-:W-:Y:S01]  /*9d90*/  FFMA R22, R5, R4, R7 ;  /* 0x0000000405167223 */ /* 0x000fe20000000007 */
[----:B------:R-:W-:Y:S02]  /*9da0*/  PRMT R2, R2, 0x7632, R2 ;  /* 0x0000763202027816 */ /* 0x000fe40000000002 */
[----:B------:R-:W-:Y:S02]  /*9db0*/  SEL R4, R10, RZ, P2 ;  /* 0x000000ff0a047207 */ /* 0x000fe40001000000 */
[----:B------:R-:W-:Y:S01]  /*9dc0*/  SHF.L.U32 R2, R2, 0x10, RZ ;  /* 0x0000001002027819 */ /* 0x000fe200000006ff */
[----:B------:R-:W-:Y:S01]  /*9dd0*/  STL [R1+0x914], R22 ;  /* 0x0009141601007387 */ /* 0x000fe20000100800 */
[----:B------:R-:W-:Y:S01]  /*9de0*/  CS2R R32, SRZ ;  /* 0x0000000000207805 */ /* 0x000fe2000001ff00 */
[----:B------:R-:W-:Y:S01]  /*9df0*/  CS2R R34, SRZ ;  /* 0x0000000000227805 */ /* 0x000fe2000001ff00 */
[----:B--2---:R-:W-:-:S04]  /*9e00*/  FMUL R6, R6, R13 ;  /* 0x0000000d06067220 */ /* 0x004fc80000400000 */
[----:B0-----:R-:W-:Y:S01]  /*9e10*/  FFMA R7, R6, R3, R15 ;  /* 0x0000000306077223 */ /* 0x001fe2000000000f */
[----:B---3--:R-:W-:Y:S02]  /*9e20*/  SEL R6, R19, RZ, !P0 ;  /* 0x000000ff13067207 */ /* 0x008fe40004000000 */
[----:B------:R-:W0:Y:S01]  /*9e30*/  S2R R19, SR_TID.X ;  /* 0x0000000000137919 */ /* 0x000e220000002100 */
[----:B------:R-:W-:Y:S02]  /*9e40*/  SHF.L.U32 R3, R4, 0x10, RZ ;  /* 0x0000001004037819 */ /* 0x000fe400000006ff */
[----:B------:R-:W-:Y:S01]  /*9e50*/  SEL R5, R17, RZ, !P0 ;  /* 0x000000ff11057207 */ /* 0x000fe20004000000 */
[----:B------:R-:W-:Y:S01]  /*9e60*/  STL [R1+0x2d0], R7 ;  /* 0x0002d00701007387 */ /* 0x000fe20000100800 */
[----:B------:R-:W-:Y:S01]  /*9e70*/  FMUL R2, R2, R13 ;  /* 0x0000000d02027220 */ /* 0x000fe20000400000 */
[----:B------:R-:W-:Y:S02]  /*9e80*/  FADD R6, R6, 1 ;  /* 0x3f80000006067421 */ /* 0x000fe40000000000 */
[----:B------:R-:W2:Y:S01]  /*9e90*/  LDL.LU R10, [R1+0xf4] ;  /* 0x0000f400010a7983 */ /* 0x000ea20000300800 */
[----:B------:R-:W-:Y:S01]  /*9ea0*/  FADD R5, R5, 1 ;  /* 0x3f80000005057421 */ /* 0x000fe20000000000 */
[----:B------:R-:W-:-:S02]  /*9eb0*/  FFMA R6, R2, R6, R9 ;  /* 0x0000000602067223 */ /* 0x000fc40000000009 */
[----:B------:R-:W3:Y:S01]  /*9ec0*/  LDL.LU R25, [R1+0x2fc] ;  /* 0x0002fc0001197983 */ /* 0x000ee20000300800 */
[----:B----4-:R-:W-:-:S03]  /*9ed0*/  FMUL R3, R3, R20 ;  /* 0x0000001403037220 */ /* 0x010fc60000400000 */
[----:B------:R-:W4:Y:S01]  /*9ee0*/  LDL.LU R21, [R1+0x298] ;  /* 0x0002980001157983 */ /* 0x000f220000300800 */
[----:B0-----:R-:W-:Y:S01]  /*9ef0*/  LOP3.LUT R19, R19, 0xff, RZ, 0xc0, !PT ;  /* 0x000000ff13137812 */ /* 0x001fe200078ec0ff */
[----:B------:R-:W-:Y:S02]  /*9f00*/  FFMA R15, R3, R5, R7 ;  /* 0x00000005030f7223 */ /* 0x000fe40000000007 */
[----:B------:R-:W5:Y:S01]  /*9f10*/  LDL.LU R24, [R1+0x2ec] ;  /* 0x0002ec0001187983 */ /* 0x000f620000300800 */
[----:B------:R-:W-:-:S04]  /*9f20*/  SHF.L.U32 R28, R19, 0x3, RZ ;  /* 0x00000003131c7819 */ /* 0x000fc800000006ff */
[----:B------:R-:W-:-:S05]  /*9f30*/  LOP3.LUT R28, R28, UR4, RZ, 0xfc, !PT ;  /* 0x000000041c1c7c12 */ /* 0x000fca000f8efcff */
[----:B------:R-:W-:-:S05]  /*9f40*/  IMAD.WIDE.U32 R2, R28, R37, c[0x0][0x5d8] ;  /* 0x000176001c027625 */ /* 0x000fca00078e0025 */
[----:B------:R0:W5:Y:S04]  /*9f50*/  @!P0 LDG.E.EL.128 R32, [R2.64] ;  /* 0x0000000602208981 */ /* 0x000168000c2e1d00 */
        /* <DEDUP_REMOVED lines=11> */
[----:B---3--:R-:W-:Y:S02]  /*a010*/  SEL R2, R25, RZ, P2 ;  /* 0x000000ff19027207 */ /* 0x008fe40001000000 */
[----:B----4-:R-:W-:Y:S02]  /*a020*/  SEL R3, R21, RZ, !P0 ;  /* 0x000000ff15037207 */ /* 0x010fe40004000000 */
[----:B------:R-:W-:-:S03]  /*a030*/  SHF.L.U32 R4, R2, 0x10, RZ ;  /* 0x0000001002047819 */ /* 0x000fc600000006ff */
[----:B------:R-:W-:Y:S02]  /*a040*/  FADD R3, R3, 1 ;  /* 0x3f80000003037421 */ /* 0x000fe40000000000 */
[----:B------:R-:W-:Y:S01]  /*a050*/  FMUL R4, R4, R13 ;  /* 0x0000000d04047220 */ /* 0x000fe20000400000 */
[----:B-----5:R-:W-:Y:S04]  /*a060*/  STL [R1+0xc0], R32 ;  /* 0x0000c02001007387 */ /* 0x020fe80000100800 */
[----:B------:R0:W-:Y:S04]  /*a070*/  STL.64 [R1+0xc8], R34 ;  /* 0x0000c82201007387 */ /* 0x0001e80000100a00 */
[----:B------:R-:W2:Y:S04]  /*a080*/  LDL.LU R27, [R1+0x2f0] ;  /* 0x0002f000011b7983 */ /* 0x000ea80000300800 */
[----:B------:R-:W3:Y:S04]  /*a090*/  LDL.LU R23, [R1+0x340] ;  /* 0x0003400001177983 */ /* 0x000ee80000300800 */
[----:B------:R-:W4:Y:S01]  /*a0a0*/  LDL.LU R17, [R1+0xfc] ;  /* 0x0000fc0001117983 */ /* 0x000f220000300800 */
[----:B0-----:R-:W-:Y:S01]  /*a0b0*/  MOV R35, R33 ;  /* 0x0000002100237202 */ /* 0x001fe20000000f00 */
[----:B------:R-:W-:-:S04]  /*a0c0*/  FFMA R7, R4, R3, R18 ;  /* 0x0000000304077223 */ /* 0x000fc80000000012 */
[----:B------:R-:W-:Y:S04]  /*a0d0*/  STL [R1+0xb1c], R35 ;  /* 0x000b1c2301007387 */ /* 0x000fe80000100800 */
[----:B------:R-:W-:Y:S01]  /*a0e0*/  STL [R1+0x918], R10 ;  /* 0x0009180a01007387 */ /* 0x000fe20000100800 */
[----:B------:R-:W-:-:S03]  /*a0f0*/  PRMT R3, R2, 0x7632, R3 ;  /* 0x0000763202037816 */ /* 0x000fc60000000003 */
[----:B------:R-:W5:Y:S01]  /*a100*/  LDL.LU R26, [R1+0x2e0] ;  /* 0x0002e000011a7983 */ /* 0x000f620000300800 */
[----:B------:R-:W-:-:S03]  /*a110*/  SEL R2, R24, RZ, P2 ;  /* 0x000000ff18027207 */ /* 0x000fc60001000000 */
[----:B------:R-:W5:Y:S01]  /*a120*/  LDL.LU R18, [R1+0x2f4] ;  /* 0x0002f40001127983 */ /* 0x000f620000300800 */
[----:B------:R-:W-:-:S03]  /*a130*/  SHF.L.U32 R4, R2, 0x10, RZ ;  /* 0x0000001002047819 */ /* 0x000fc600000006ff */
[----:B------:R-:W5:Y:S01]  /*a140*/  LDL.LU R25, [R1+0x348] ;  /* 0x0003480001197983 */ /* 0x000f620000300800 */
[----:B------:R-:W-:Y:S02]  /*a150*/  SEL R5, R9, RZ, !P0 ;  /* 0x000000ff09057207 */ /* 0x000fe40004000000 */
[----:B------:R-:W-:Y:S01]  /*a160*/  SHF.L.U32 R3, R3, 0x10, RZ ;  /* 0x0000001003037819 */ /* 0x000fe200000006ff */
[----:B------:R0:W-:Y:S01]  /*a170*/  STL [R1+0x2d8], R7 ;  /* 0x0002d80701007387 */ /* 0x0001e20000100800 */
[----:B------:R-:W-:-:S03]  /*a180*/  SEL R6, R19, RZ, !P0 ;  /* 0x000000ff13067207 */ /* 0x000fc60004000000 */
[----:B------:R-:W5:Y:S01]  /*a190*/  LDL.LU R21, [R1+0x350] ;  /* 0x0003500001157983 */ /* 0x000f620000300800 */
[----:B------:R-:W-:Y:S01]  /*a1a0*/  FMUL R4, R4, R20 ;  /* 0x0000001404047220 */ /* 0x000fe20000400000 */
[----:B------:R-:W-:Y:S01]  /*a1b0*/  FADD R5, R5, 1 ;  /* 0x3f80000005057421 */ /* 0x000fe20000000000 */
[----:B------:R-:W-:Y:S01]  /*a1c0*/  FMUL R3, R3, R13 ;  /* 0x0000000d03037220 */ /* 0x000fe20000400000 */
[----:B------:R-:W-:Y:S01]  /*a1d0*/  FADD R6, R6, 1 ;  /* 0x3f80000006067421 */ /* 0x000fe20000000000 */
[----:B------:R-:W5:Y:S01]  /*a1e0*/  LDL.LU R19, [R1+0x2e4] ;  /* 0x0002e40001137983 */ /* 0x000f620000300800 */
[----:B------:R-:W-:Y:S02]  /*a1f0*/  FFMA R9, R4, R5, R7 ;  /* 0x0000000504097223 */ /* 0x000fe40000000007 */
[----:B0-----:R-:W-:Y:S01]  /*a200*/  FFMA R7, R3, R6, R16 ;  /* 0x0000000603077223 */ /* 0x001fe20000000010 */
[----:B------:R-:W5:Y:S04]  /*a210*/  LDL.LU R24, [R1+0x344] ;  /* 0x0003440001187983 */ /* 0x000f680000300800 */
[----:B------:R-:W5:Y:S01]  /*a220*/  LDL.LU R16, [R1+0x358] ;  /* 0x0003580001107983 */ /* 0x000f620000300800 */
[----:B------:R-:W-:-:S04]  /*a230*/  PRMT R3, R2, 0x7632, R3 ;  /* 0x0000763202037816 */ /* 0x000fc80000000003 */
[----:B------:R-:W-:-:S05]  /*a240*/  SHF.L.U32 R3, R3, 0x10, RZ ;  /* 0x0000001003037819 */ /* 0x000fca00000006ff */
[----:B------:R-:W-:Y:S01]  /*a250*/  FMUL R3, R3, R20 ;  /* 0x0000001403037220 */ /* 0x000fe20000400000 */
[----:B------:R0:W-:Y:S04]  /*a260*/  STL [R1+0x2dc], R7 ;  /* 0x0002dc0701007387 */ /* 0x0001e80000100800 */
[----:B------:R-:W-:Y:S01]  /*a270*/  STL [R1+0x910], R9 ;  /* 0x0009100901007387 */ /* 0x000fe20000100800 */
[----:B------:R-:W-:Y:S01]  /*a280*/  MOV R33, 0x2 ;  /* 0x0000000200217802 */ /* 0x000fe20000000f00 */
[----:B------:R-:W-:Y:S01]  /*a290*/  CS2R R28, SRZ ;  /* 0x00000000001c7805 */ /* 0x000fe2000001ff00 */
[----:B------:R-:W-:Y:S01]  /*a2a0*/  CS2R R30, SRZ ;  /* 0x00000000001e7805 */ /* 0x000fe2000001ff00 */
[----:B--2---:R-:W-:Y:S02]  /*a2b0*/  SEL R4, R27, RZ, P2 ;  /* 0x000000ff1b047207 */ /* 0x004fe40001000000 */
[----:B---3--:R-:W-:-:S02]  /*a2c0*/  SEL R2, R23, RZ, !P0 ;  /* 0x000000ff17027207 */ /* 0x008fc40004000000 */
[----:B----4-:R-:W-:Y:S02]  /*a2d0*/  SEL R6, R17, RZ, !P0 ;  /* 0x000000ff11067207 */ /* 0x010fe40004000000 */
[----:B------:R-:W-:-:S03]  /*a2e0*/  SHF.L.U32 R5, R4, 0x10, RZ ;  /* 0x0000001004057819 */ /* 0x000fc600000006ff */
[----:B------:R-:W-:Y:S01]  /*a2f0*/  FADD R6, R6, 1 ;  /* 0x3f80000006067421 */ /* 0x000fe20000000000 */
[----:B------:R-:W-:Y:S01]  /*a300*/  FADD R2, R2, 1 ;  /* 0x3f80000002027421 */ /* 0x000fe20000000000 */
[----:B------:R-:W-:Y:S02]  /*a310*/  FMUL R5, R5, R13 ;  /* 0x0000000d05057220 */ /* 0x000fe40000400000 */
[----:B------:R-:W-:Y:S02]  /*a320*/  FFMA R17, R3, R6, R7 ;  /* 0x0000000603117223 */ /* 0x000fe40000000007 */
[----:B------:R-:W-:Y:S01]  /*a330*/  FFMA R12, R5, R2, R12 ;  /* 0x00000002050c7223 */ /* 0x000fe2000000000c */
[----:B-----5:R-:W-:Y:S02]  /*a340*/  SEL R2, R26, RZ, P2 ;  /* 0x000000ff1a027207 */ /* 0x020fe40001000000 */
[----:B------:R-:W-:Y:S02]  /*a350*/  SEL R3, R18, RZ, P2 ;  /* 0x000000ff12037207 */ /* 0x000fe40001000000 */
[----:B------:R-:W-:Y:S01]  /*a360*/  SEL R6, R25, RZ, !P0 ;  /* 0x000000ff19067207 */ /* 0x000fe20004000000 */
[----:B------:R-:W2:Y:S01]  /*a370*/  LDL.LU R18, [R1+0x34c] ;  /* 0x00034c0001127983 */ /* 0x000ea20000300800 */
[----:B------:R-:W-:-:S02]  /*a380*/  SHF.L.U32 R5, R3, 0x10, RZ ;  /* 0x0000001003057819 */ /* 0x000fc400000006ff */
[----:B0-----:R-:W-:Y:S01]  /*a390*/  SHF.L.U32 R7, R2, 0x10, RZ ;  /* 0x0000001002077819 */ /* 0x001fe200000006ff */
        /* <DEDUP_REMOVED lines=10> */
[----:B------:R-:W-:Y:S01]  /*a440*/  SHF.L.U32 R5, R6, 0x10, RZ ;  /* 0x0000001006057819 */ /* 0x000fe200000006ff */
[----:B0-----:R-:W-:Y:S01]  /*a450*/  FFMA R12, R7, R8, R12 ;  /* 0x00000008070c7223 */ /* 0x001fe2000000000c */
[----:B------:R-:W-:Y:S02]  /*a460*/  SEL R7, R24, RZ, !P0 ;  /* 0x000000ff18077207 */ /* 0x000fe40004000000 */
[----:B------:R-:W-:Y:S01]  /*a470*/  SEL R8, R16, RZ, !P0 ;  /* 0x000000ff10087207 */ /* 0x000fe20004000000 */
[----:B------:R-:W-:Y:S01]  /*a480*/  FMUL R5, R5, R20 ;  /* 0x0000001405057220 */ /* 0x000fe20000400000 */
[----:B------:R-:W-:Y:S01]  /*a490*/  FMUL R4, R4, R13 ;  /* 0x0000000d04047220 */ /* 0x000fe20000400000 */
[----:B------:R-:W-:Y:S01]  /*a4a0*/  FADD R7, R7, 1 ;  /* 0x3f80000007077421 */ /* 0x000fe20000000000 */
[----:B------:R-:W-:Y:S01]  /*a4b0*/  STL [R1+0x90c], R17 ;  /* 0x00090c1101007387 */ /* 0x000fe20000100800 */
[----:B------:R-:W-:-:S03]  /*a4c0*/  FADD R8, R8, 1 ;  /* 0x3f80000008087421 */ /* 0x000fc60000000000 */
[----:B------:R-:W3:Y:S01]  /*a4d0*/  LDL.LU R26, [R1+0x354] ;  /* 0x00035400011a7983 */ /* 0x000ee20000300800 */
[----:B------:R-:W-:-:S03]  /*a4e0*/  FFMA R7, R4, R7, R11 ;  /* 0x0000000704077223 */ /* 0x000fc6000000000b */
[----:B------:R0:W-:Y:S04]  /*a4f0*/  STL [R1+0x2c8], R14 ;  /* 0x0002c80e01007387 */ /* 0x0001e80000100800 */
[----:B------:R-:W4:Y:S04]  /*a500*/  LDL.LU R21, [R1+0x338] ;  /* 0x0003380001157983 */ /* 0x000f280000300800 */
[----:B------:R-:W5:Y:S01]  /*a510*/  LDL.LU R19, [R1+0x35c] ;  /* 0x00035c0001137983 */ /* 0x000f620000300800 */
[----:B0-----:R-:W-:Y:S01]  /*a520*/  FFMA R14, R5, R8, R14 ;  /* 0x00000008050e7223 */ /* 0x001fe2000000000e */
[----:B------:R-:W-:-:S05]  /*a530*/  IMAD.WIDE R4, R0, R33, c[0x0][0x5e8] ;  /* 0x00017a0000047625 */ /* 0x000fca00078e0221 */
[----:B------:R0:W4:Y:S04]  /*a540*/  @P2 LDG.E.EF.128 R28, [R4.64] ;  /* 0x00000006041c2981 */ /* 0x000128000c0e1d00 */
[----:B------:R-:W-:Y:S04]  /*a550*/  STL [R1+0x908], R12 ;  /* 0x0009080c01007387 */ /* 0x000fe80000100800 */
[----:B------:R-:W5:Y:S01]  /*a560*/  LDL.LU R24, [R1+0x110] ;  /* 0x0001100001187983 */ /* 0x000f620000300800 */
[----:B0-----:R-:W-:Y:S02]  /*a570*/  PRMT R4, R2, 0x7632, R4 ;  /* 0x0000763202047816 */ /* 0x001fe40000000004 */
[----:B------:R-:W-:Y:S01]  /*a580*/  PRMT R2, R3, 0x7632, R2 ;  /* 0x0000763203027816 */ /* 0x000fe20000000002 */
[----:B------:R0:W-:Y:S01]  /*a590*/  STL [R1+0x2c4], R7 ;  /* 0x0002c40701007387 */ /* 0x0001e20000100800 */
[----:B------:R-:W-:-:S03]  /*a5a0*/  SHF.L.U32 R4, R4, 0x10, RZ ;  /* 0x0000001004047819 */ /* 0x000fc600000006ff */
[----:B------:R-:W-:Y:S01]  /*a5b0*/  STL [R1+0x904], R14 ;  /* 0x0009040e01007387 */ /* 0x000fe20000100800 */
[----:B------:R-:W-:Y:S01]  /*a5c0*/  SHF.L.U32 R2, R2, 0x10, RZ ;  /* 0x0000001002027819 */ /* 0x000fe200000006ff */
[----:B------:R-:W-:-:S04]  /*a5d0*/  FMUL R4, R4, R20 ;  /* 0x0000001404047220 */ /* 0x000fc80000400000 */
[----:B------:R-:W-:Y:S01]  /*a5e0*/  FMUL R2, R2, R13 ;  /* 0x0000000d02027220 */ /* 0x000fe20000400000 */
[----:B--2---:R-:W-:-:S05]  /*a5f0*/  SEL R3, R18, RZ, !P0 ;  /* 0x000000ff12037207 */ /* 0x004fca0004000000 */
[----:B------:R-:W-:Y:S01]  /*a600*/  FADD R3, R3, 1 ;  /* 0x3f80000003037421 */ /* 0x000fe20000000000 */
[----:B---3--:R-:W-:-:S05]  /*a610*/  SEL R5, R26, RZ, !P0 ;  /* 0x000000ff1a057207 */ /* 0x008fca0004000000 */
[----:B------:R-:W-:-:S04]  /*a620*/  FADD R5, R5, 1 ;  /* 0x3f80000005057421 */ /* 0x000fc80000000000 */
[----:B------:R-:W-:Y:S01]  /*a630*/  FFMA R13, R4, R5, R7 ;  /* 0x00000005040d7223 */ /* 0x000fe20000000007 */
[----:B0-----:R-:W-:Y:S01]  /*a640*/  FFMA R7, R2, R3, R22 ;  /* 0x0000000302077223 */ /* 0x001fe20000000016 */
[----:B----4-:R0:W-:Y:S04]  /*a650*/  STL.64 [R1], R28 ;  /* 0x0000001c01007387 */ /* 0x0101e80000100a00 */
[----:B------:R-:W-:Y:S04]  /*a660*/  STL.64 [R1+0x8], R30 ;  /* 0x0000081e01007387 */ /* 0x000fe80000100a00 */
[----:B0-----:R-:W2:Y:S04]  /*a670*/  LDL.LU R28, [R1+0xbb8] ;  /* 0x000bb800011c7983 */ /* 0x001ea80000300800 */
[----:B------:R-:W3:Y:S04]  /*a680*/  LDL.LU R11, [R1+0x328] ;  /* 0x00032800010b7983 */ /* 0x000ee80000300800 */
[----:B------:R-:W4:Y:S04]  /*a690*/  LDL.LU R16, [R1+0x100] ;  /* 0x0001000001107983 */ /* 0x000f280000300800 */
[----:B------:R-:W2:Y:S04]  /*a6a0*/  LDL.LU R18, [R1+0x114] ;  /* 0x0001140001127983 */ /* 0x000ea80000300800 */
[----:B------:R-:W2:Y:S01]  /*a6b0*/  LDL R25, [R1+0x830] ;  /* 0x0008300001197983 */ /* 0x000ea20000100800 */
[----:B-----5:R-:W-:-:S03]  /*a6c0*/  SEL R5, R19, RZ, !P0 ;  /* 0x000000ff13057207 */ /* 0x020fc60004000000 */
[----:B------:R-:W-:Y:S04]  /*a6d0*/  STL [R1+0x8fc], R13 ;  /* 0x0008fc0d01007387 */ /* 0x000fe80000100800 */
[----:B------:R0:W-:Y:S04]  /*a6e0*/  STL [R1+0x2cc], R7 ;  /* 0x0002cc0701007387 */ /* 0x0001e80000100800 */
[----:B------:R-:W5:Y:S01]  /*a6f0*/  LDL R19, [R1+0x82c] ;  /* 0x00082c0001137983 */ /* 0x000f620000100800 */
[----:B------:R-:W-:Y:S02]  /*a700*/  PRMT R3, R6, 0x7632, R3 ;  /* 0x0000763206037816 */ /* 0x000fe40000000003 */
[----:B------:R-:W-:-:S02]  /*a710*/  SEL R2, R21, RZ, P2 ;  /* 0x000000ff15027207 */ /* 0x000fc40001000000 */
[----:B------:R-:W-:Y:S02]  /*a720*/  SHF.L.U32 R3, R3, 0x10, RZ ;  /* 0x0000001003037819 */ /* 0x000fe400000006ff */
[----:B------:R-:W-:Y:S02]  /*a730*/  SHF.L.U32 R4, R2, 0x10, RZ ;  /* 0x0000001002047819 */ /* 0x000fe400000006ff */
[----:B------:R-:W-:Y:S01]  /*a740*/  SEL R6, R24, RZ, !P0 ;  /* 0x000000ff18067207 */ /* 0x000fe20004000000 */
[----:B------:R-:W-:Y:S01]  /*a750*/  FADD R5, R5, 1 ;  /* 0x3f80000005057421 */ /* 0x000fe20000000000 */
[----:B------:R-:W-:Y:S01]  /*a760*/  FMUL R3, R3, R20 ;  /* 0x0000001403037220 */ /* 0x000fe20000400000 */
[----:B------:R-:W-:Y:S01]  /*a770*/  PRMT R2, R2, 0x7632, R2 ;  /* 0x0000763202027816 */ /* 0x000fe20000000002 */
[----:B------:R-:W5:Y:S01]  /*a780*/  LDL.LU R24, [R1+0x104] ;  /* 0x0001040001187983 */ /* 0x000f620000300800 */
[----:B------:R-:W-:Y:S01]  /*a790*/  FADD R6, R6, 1 ;  /* 0x3f80000006067421 */ /* 0x000fe20000000000 */
[----:B------:R-:W-:Y:S01]  /*a7a0*/  FFMA R23, R3, R5, R7 ;  /* 0x0000000503177223 */ /* 0x000fe20000000007 */
[----:B------:R-:W-:-:S02]  /*a7b0*/  SHF.L.U32 R2, R2, 0x10, RZ ;  /* 0x0000001002027819 */ /* 0x000fc400000006ff */
[----:B0-----:R-:W-:Y:S02]  /*a7c0*/  MOV R7, RZ ;  /* 0x000000ff00077202 */ /* 0x001fe40000000f00 */
[----:B---3--:R-:W-:-:S04]  /*a7d0*/  SEL R8, R11, RZ, P2 ;  /* 0x000000ff0b087207 */ /* 0x008fc80001000000 */
[----:B------:R-:W-:Y:S01]  /*a7e0*/  SHF.L.U32 R3, R8, 0x10, RZ ;  /* 0x0000001008037819 */ /* 0x000fe200000006ff */
[----:B--2---:R-:W-:Y:S01]  /*a7f0*/  FMUL R4, R4, R25 ;  /* 0x0000001904047220 */ /* 0x004fe20000400000 */
[----:B------:R-:W-:-:S03]  /*a800*/  SEL R5, R18, RZ, !P0 ;  /* 0x000000ff12057207 */ /* 0x000fc60004000000 */
[----:B------:R-:W-:Y:S01]  /*a810*/  FFMA R6, R4, R6, R15 ;  /* 0x0000000604067223 */ /* 0x000fe2000000000f */
[----:B----4-:R-:W-:Y:S01]  /*a820*/  SEL R4, R16, RZ, !P0 ;  /* 0x000000ff10047207 */ /* 0x010fe20004000000 */
[----:B------:R-:W-:Y:S01]  /*a830*/  FMUL R2, R2, R25 ;  /* 0x0000001902027220 */ /* 0x000fe20000400000 */
[----:B------:R-:W-:Y:S02]  /*a840*/  FADD R5, R5, 1 ;  /* 0x3f80000005057421 */ /* 0x000fe40000000000 */
[----:B------:R0:W-:Y:S01]  /*a850*/  STL [R1+0x2b0], R6 ;  /* 0x0002b00601007387 */ /* 0x0001e20000100800 */
[----:B------:R-:W-:Y:S01]  /*a860*/  FADD R4, R4, 1 ;  /* 0x3f80000004047421 */ /* 0x000fe20000000000 */
[----:B-----5:R-:W-:Y:S02]  /*a870*/  FMUL R3, R3, R19 ;  /* 0x0000001303037220 */ /* 0x020fe40000400000 */
[----:B------:R-:W-:Y:S01]  /*a880*/  STL [R1+0x8f4], R23 ;  /* 0x0008f41701007387 */ /* 0x000fe20000100800 */
[----:B------:R-:W-:-:S03]  /*a890*/  FFMA R15, R2, R5, R10 ;  /* 0x00000005020f7223 */ /* 0x000fc6000000000a */
[----:B------:R-:W2:Y:S01]  /*a8a0*/  LDL.LU R20, [R1+0x33c] ;  /* 0x00033c0001147983 */ /* 0x000ea20000300800 */
[----:B------:R-:W-:Y:S01]  /*a8b0*/  FFMA R16, R3, R4, R6 ;  /* 0x0000000403107223 */ /* 0x000fe20000000006 */
[----:B0-----:R-:W-:Y:S01]  /*a8c0*/  MOV R6, RZ ;  /* 0x000000ff00067202 */ /* 0x001fe20000000f00 */
[----:B------:R-:W-:Y:S01]  /*a8d0*/  CS2R R4, SRZ ;  /* 0x0000000000047805 */ /* 0x000fe2000001ff00 */
[----:B------:R-:W3:Y:S01]  /*a8e0*/  LDL.LU R11, [R1+0x118] ;  /* 0x00011800010b7983 */ /* 0x000ee20000300800 */
[----:B------:R-:W-:-:S03]  /*a8f0*/  IMAD.WIDE.U32 R2, R28, R37, c[0x0][0x5f8] ;  /* 0x00017e001c027625 */ /* 0x000fc600078e0025 */
[----:B------:R-:W4:Y:S04]  /*a900*/  LDL.LU R10, [R1+0x32c] ;  /* 0x00032c00010a7983 */ /* 0x000f280000300800 */
[----:B------:R0:W5:Y:S04]  /*a910*/  @!P0 LDG.E.EL.128 R4, [R2.64] ;  /* 0x0000000602048981 */ /* 0x000168000c2e1d00 */
[----:B------:R1:W-:Y:S04]  /*a920*/  STL [R1+0x2b4], R15 ;  /* 0x0002b40f01007387 */ /* 0x0003e80000100800 */
[----:B------:R-:W-:Y:S04]  /*a930*/  STL [R1+0x900], R16 ;  /* 0x0009001001007387 */ /* 0x000fe80000100800 */
[----:B------:R-:W4:Y:S04]  /*a940*/  LDL.LU R18, [R1+0x108] ;  /* 0x0001080001127983 */ /* 0x000f280000300800 */
[----:B------:R-:W4:Y:S01]  /*a950*/  LDL.LU R37, [R1+0x11c] ;  /* 0x00011c0001257983 */ /* 0x000f220000300800 */
[----:B0-----:R-:W-:-:S02]  /*a960*/  PRMT R2, R8, 0x7632, R2 ;  /* 0x0000763208027816 */ /* 0x001fc40000000002 */
[----:B------:R-:W-:Y:S01]  /*a970*/  SEL R3, R24, RZ, !P0 ;  /* 0x000000ff18037207 */ /* 0x000fe20004000000 */
[----:B------:R-:W4:Y:S01]  /*a980*/  LDL.LU R27, [R1+0x330] ;  /* 0x00033000011b7983 */ /* 0x000f220000300800 */
[----:B------:R-:W-:-:S03]  /*a990*/  SHF.L.U32 R2, R2, 0x10, RZ ;  /* 0x0000001002027819 */ /* 0x000fc600000006ff */
[----:B------:R-:W-:Y:S01]  /*a9a0*/  FADD R3, R3, 1 ;  /* 0x3f80000003037421 */ /* 0x000fe20000000000 */
[----:B------:R-:W4:Y:S01]  /*a9b0*/  LDL.LU R26, [R1+0x380] ;  /* 0x00038000011a7983 */ /* 0x000f220000300800 */
[----:B------:R-:W-:-:S03]  /*a9c0*/  FMUL R2, R2, R19 ;  /* 0x0000001302027220 */ /* 0x000fc60000400000 */
[----:B------:R-:W4:Y:S01]  /*a9d0*/  LDL.LU R22, [R1+0x10c] ;  /* 0x00010c0001167983 */ /* 0x000f220000300800 */
[----:B-1----:R-:W-:Y:S01]  /*a9e0*/  FFMA R15, R2, R3, R15 ;  /* 0x00000003020f7223 */ /* 0x002fe2000000000f */
[----:B--2---:R-:W-:Y:S02]  /*a9f0*/  SEL R2, R20, RZ, P2 ;  /* 0x000000ff14027207 */ /* 0x004fe40001000000 */
[----:B---3--:R-:W-:Y:S02]  /*aa00*/  SEL R3, R11, RZ, !P0 ;  /* 0x000000ff0b037207 */ /* 0x008fe40004000000 */
[----:B------:R-:W-:-:S03]  /*aa10*/  SHF.L.U32 R8, R2, 0x10, RZ ;  /* 0x0000001002087819 */ /* 0x000fc600000006ff */
[----:B------:R-:W-:Y:S02]  /*aa20*/  FADD R3, R3, 1 ;  /* 0x3f80000003037421 */ /* 0x000fe40000000000 */
[----:B------:R-:W-:Y:S01]  /*aa30*/  FMUL R8, R8, R25 ;  /* 0x0000001908087220 */ /* 0x000fe20000400000 */
[----:B-----5:R0:W-:Y:S04]  /*aa40*/  STL [R1+0xb0c], R4 ;  /* 0x000b0c0401007387 */ /* 0x0201e80000100800 */
[----:B------:R1:W-:Y:S04]  /*aa50*/  STL [R1+0xb08], R5 ;  /* 0x000b080501007387 */ /* 0x0003e80000100800 */
[----:B------:R-:W-:Y:S01]  /*aa60*/  STL [R1+0xb04], R6 ;  /* 0x000b040601007387 */ /* 0x000fe20000100800 */
[----:B0-----:R-:W-:-:S03]  /*aa70*/  FFMA R4, R8, R3, R9 ;  /* 0x0000000308047223 */ /* 0x001fc60000000009 */
[----:B------:R-:W-:Y:S01]  /*aa80*/  STL [R1+0xb00], R7 ;  /* 0x000b000701007387 */ /* 0x000fe20000100800 */
[----:B------:R-:W-:-:S03]  /*aa90*/  PRMT R3, R2, 0x7632, R3 ;  /* 0x0000763202037816 */ /* 0x000fc60000000003 */
[----:B------:R-:W-:Y:S01]  /*aaa0*/  STL [R1+0x8f8], R15 ;  /* 0x0008f80f01007387 */ /* 0x000fe20000100800 */
[----:B----4-:R-:W-:-:S03]  /*aab0*/  SEL R2, R10, RZ, P2 ;  /* 0x000000ff0a027207 */ /* 0x010fc60001000000 */
[----:B------:R-:W2:Y:S04]  /*aac0*/  LDL.LU R21, [R1+0x320] ;  /* 0x0003200001157983 */ /* 0x000ea80000300800 */
[----:B------:R-:W3:Y:S01]  /*aad0*/  LDL.LU R24, [R1+0x334] ;  /* 0x0003340001187983 */ /* 0x000ee20000300800 */
[----:B------:R-:W-:-:S03]  /*aae0*/  SHF.L.U32 R8, R2, 0x10, RZ ;  /* 0x0000001002087819 */ /* 0x000fc600000006ff */
[----:B------:R-:W4:Y:S01]  /*aaf0*/  LDL.LU R20, [R1+0x388] ;  /* 0x0003880001147983 */ /* 0x000f220000300800 */
[----:B------:R-:W-:-:S03]  /*ab00*/  SEL R9, R18, RZ, !P0 ;  /* 0x000000ff12097207 */ /* 0x000fc60004000000 */
[----:B------:R0:W-:Y:S01]  /*ab10*/  STL [R1+0x2b8], R4 ;  /* 0x0002b80401007387 */ /* 0x0001e20000100800 */
[----:B------:R-:W-:-:S03]  /*ab20*/  SHF.L.U32 R3, R3, 0x10, RZ ;  /* 0x0000001003037819 */ /* 0x000fc600000006ff */
[----:B------:R-:W5:Y:S01]  /*ab30*/  LDL.LU R11, [R1+0x390] ;  /* 0x00039000010b7983 */ /* 0x000f620000300800 */
[----:B------:R-:W-:Y:S01]  /*ab40*/  SEL R10, R37, RZ, !P0 ;  /* 0x000000ff250a7207 */ /* 0x000fe20004000000 */
[----:B------:R-:W-:Y:S01]  /*ab50*/  FMUL R8, R8, R19 ;  /* 0x0000001308087220 */ /* 0x000fe20000400000 */
[----:B------:R-:W-:Y:S01]  /*ab60*/  FADD R9, R9, 1 ;  /* 0x3f80000009097421 */ /* 0x000fe20000000000 */
[----:B------:R-:W-:Y:S02]  /*ab70*/  FMUL R3, R3, R25 ;  /* 0x0000001903037220 */ /* 0x000fe40000400000 */
[----:B------:R-:W-:Y:S01]  /*ab80*/  FADD R10, R10, 1 ;  /* 0x3f8000000a0a7421 */ /* 0x000fe20000000000 */
[----:B-1----:R-:W-:-:S03]  /*ab90*/  FFMA R5, R8, R9, R4 ;  /* 0x0000000908057223 */ /* 0x002fc60000000004 */
[----:B0-----:R-:W-:Y:S02]  /*aba0*/  FFMA R4, R3, R10, R17 ;  /* 0x0000000a03047223 */ /* 0x001fe40000000011 */
[----:B------:R-:W5:Y:S04]  /*abb0*/  LDL.LU R17, [R1+0x324] ;  /* 0x0003240001117983 */ /* 0x000f680000300800 */
[----:B------:R-:W5:Y:S04]  /*abc0*/  LDL.LU R18, [R1+0x384] ;  /* 0x0003840001127983 */ /* 0x000f680000300800 */
[----:B------:R-:W5:Y:S04]  /*abd0*/  LDL.LU R37, [R1+0x398] ;  /* 0x0003980001257983 */ /* 0x000f680000300800 */
[----:B------:R0:W-:Y:S04]  /*abe0*/  STL [R1+0x2bc], R4 ;  /* 0x0002bc0401007387 */ /* 0x0001e80000100800 */
[----:B------:R-:W-:Y:S04]  /*abf0*/  STL [R1+0x8f0], R5 ;  /* 0x0008f00501007387 */ /* 0x000fe80000100800 */
[----:B------:R-:W5:Y:S04]  /*ac00*/  LDL R7, [R1+0x5d4] ;  /* 0x0005d40001077983 */ /* 0x000f680000100800 */
[----:B------:R-:W5:Y:S01]  /*ac10*/  LDL R35, [R1+0x14c] ;  /* 0x00014c0001237983 */ /* 0x000f620000100800 */
[----:B------:R-:W-:-:S02]  /*ac20*/  PRMT R3, R2, 0x7632, R3 ;  /* 0x0000763202037816 */ /* 0x000fc40000000003 */
[----:B------:R-:W-:Y:S02]  /*ac30*/  SEL R8, R27, RZ, P2 ;  /* 0x000000ff1b087207 */ /* 0x000fe40001000000 */
[----:B------:R-:W-:Y:S02]  /*ac40*/  SHF.L.U32 R3, R3, 0x10, RZ ;  /* 0x0000001003037819 */ /* 0x000fe400000006ff */
[----:B------:R-:W-:Y:S02]  /*ac50*/  SEL R10, R22, RZ, !P0 ;  /* 0x000000ff160a7207 */ /* 0x000fe40004000000 */
[----:B------:R-:W-:Y:S02]  /*ac60*/  SEL R2, R26, RZ, !P0 ;  /* 0x000000ff1a027207 */ /* 0x000fe40004000000 */
[----:B------:R-:W-:Y:S01]  /*ac70*/  SHF.L.U32 R9, R8, 0x10, RZ ;  /* 0x0000001008097819 */ /* 0x000fe200000006ff */
[----:B------:R-:W-:Y:S01]  /*ac80*/  FMUL R3, R3, R19 ;  /* 0x0000001303037220 */ /* 0x000fe20000400000 */
[----:B------:R-:W-:Y:S01]  /*ac90*/  FADD R10, R10, 1 ;  /* 0x3f8000000a0a7421 */ /* 0x000fe20000000000 */
[----:B------:R-:W-:-:S02]  /*aca0*/  FADD R2, R2, 1 ;  /* 0x3f80000002027421 */ /* 0x000fc40000000000 */
[----:B------:R-:W-:Y:S01]  /*acb0*/  FMUL R9, R9, R25 ;  /* 0x0000001909097220 */ /* 0x000fe20000400000 */
[----:B------:R-:W-:-:S03]  /*acc0*/  FFMA R6, R3, R10, R4 ;  /* 0x0000000a03067223 */ /* 0x000fc60000000004 */
[----:B0-----:R-:W-:Y:S02]  /*acd0*/  FFMA R4, R9, R2, R12 ;  /* 0x0000000209047223 */ /* 0x001fe4000000000c */
[----:B------:R-:W-:Y:S04]  /*ace0*/  STL [R1+0x8ec], R6 ;  /* 0x0008ec0601007387 */ /* 0x000fe80000100800 */
[----:B------:R0:W-:Y:S01]  /*acf0*/  STL [R1+0x2a0], R4 ;  /* 0x0002a00401007387 */ /* 0x0001e20000100800 */
[----:B--2---:R-:W-:Y:S02]  /*ad00*/  SEL R2, R21, RZ, P2 ;  /* 0x000000ff15027207 */ /* 0x004fe40001000000 */
[----:B---3--:R-:W-:Y:S02]  /*ad10*/  SEL R3, R24, RZ, P2 ;  /* 0x000000ff18037207 */ /* 0x008fe40001000000 */
[----:B----4-:R-:W-:-:S02]  /*ad20*/  SEL R10, R20, RZ, !P0 ;  /* 0x000000ff140a7207 */ /* 0x010fc40004000000 */
[----:B------:R-:W-:Y:S02]  /*ad30*/  SHF.L.U32 R9, R3, 0x10, RZ ;  /* 0x0000001003097819 */ /* 0x000fe400000006ff */
[----:B-----5:R-:W-:Y:S02]  /*ad40*/  SEL R12, R11, RZ, !P0 ;  /* 0x000000ff0b0c7207 */ /* 0x020fe40004000000 */
[----:B------:R-:W-:Y:S01]  /*ad50*/  SHF.L.U32 R11, R2, 0x10, RZ ;  /* 0x00000010020b7819 */ /* 0x000fe200000006ff */
[----:B------:R-:W-:Y:S01]  /*ad60*/  FADD R10, R10, 1 ;  /* 0x3f8000000a0a7421 */ /* 0x000fe20000000000 */
[----:B------:R-:W-:Y:S01]  /*ad70*/  FMUL R9, R9, R25 ;  /* 0x0000001909097220 */ /* 0x000fe20000400000 */
[----:B------:R-:W-:Y:S02]  /*ad80*/  FADD R12, R12, 1 ;  /* 0x3f8000000c0c7421 */ /* 0x000fe40000000000 */
[----:B------:R-:W-:Y:S01]  /*ad90*/  FMUL R11, R11, R19 ;  /* 0x000000130b0b7220 */ /* 0x000fe20000400000 */
[----:B------:R-:W-:-:S03]  /*ada0*/  PRMT R2, R8, 0x7632, R2 ;  /* 0x0000763208027816 */ /* 0x000fc60000000002 */
[----:B------:R-:W-:Y:S01]  /*adb0*/  FFMA R27, R11, R12, R4 ;  /* 0x0000000c0b1b7223 */ /* 0x000fe20000000004 */
[----:B0-----:R-:W-:Y:S01]  /*adc0*/  FFMA R4, R9, R10, R14 ;  /* 0x0000000a09047223 */ /* 0x001fe2000000000e */
[----:B------:R-:W-:Y:S02]  /*add0*/  SEL R14, R17, RZ, P2 ;  /* 0x000000ff110e7207 */ /* 0x000fe40001000000 */
[----:B------:R-:W-:Y:S01]  /*ade0*/  SHF.L.U32 R8, R2, 0x10, RZ ;  /* 0x0000001002087819 */ /* 0x000fe200000006ff */
[----:B------:R-:W2:Y:S01]  /*adf0*/  LDL.LU R17, [R1+0x38c] ;  /* 0x00038c0001117983 */ /* 0x000ea20000300800 */
[----:B------:R-:W-:Y:S02]  /*ae00*/  SHF.L.U32 R9, R14, 0x10, RZ ;  /* 0x000000100e097819 */ /* 0x000fe400000006ff */
[----:B------:R-:W-:Y:S02]  /*ae10*/  SEL R10, R18, RZ, !P0 ;  /* 0x000000ff120a7207 */ /* 0x000fe40004000000 */
[----:B------:R-:W-:Y:S01]  /*ae20*/  SEL R11, R37, RZ, !P0 ;  /* 0x000000ff250b7207 */ /* 0x000fe20004000000 */
[----:B------:R-:W-:Y:S01]  /*ae30*/  FMUL R9, R9, R19 ;  /* 0x0000001309097220 */ /* 0x000fe20000400000 */
[----:B------:R-:W-:Y:S01]  /*ae40*/  FMUL R8, R8, R25 ;  /* 0x0000001908087220 */ /* 0x000fe20000400000 */
[----:B------:R-:W-:-:S02]  /*ae50*/  FADD R10, R10, 1 ;  /* 0x3f8000000a0a7421 */ /* 0x000fc40000000000 */
[----:B------:R-:W-:Y:S01]  /*ae60*/  FADD R11, R11, 1 ;  /* 0x3f8000000b0b7421 */ /* 0x000fe20000000000 */
[----:B------:R0:W-:Y:S03]  /*ae70*/  STL [R1+0x2a8], R4 ;  /* 0x0002a80401007387 */ /* 0x0001e60000100800 */
[----:B------:R-:W-:Y:S01]  /*ae80*/  FFMA R22, R9, R11, R4 ;  /* 0x0000000b09167223 */ /* 0x000fe20000000004 */
[----:B------:R-:W-:Y:S01]  /*ae90*/  IADD3 R12, P3, R7, c[0x0][0x5f8], RZ ;  /* 0x00017e00070c7a10 */ /* 0x000fe20007f7e0ff */
[----:B0-----:R-:W-:-:S03]  /*aea0*/  FFMA R4, R8, R10, R13 ;  /* 0x0000000a08047223 */ /* 0x001fc6000000000d */
[----:B------:R-:W-:Y:S01]  /*aeb0*/  IADD3.X R13, R35, c[0x0][0x5fc], RZ, P3, !PT ;  /* 0x00017f00230d7a10 */ /* 0x000fe20001ffe4ff */
[----:B------:R-:W-:Y:S01]  /*aec0*/  CS2R R8, SRZ ;  /* 0x0000000000087805 */ /* 0x000fe2000001ff00 */
[----:B------:R-:W-:Y:S01]  /*aed0*/  CS2R R10, SRZ ;  /* 0x00000000000a7805 */ /* 0x000fe2000001ff00 */
[----:B------:R-:W-:Y:S04]  /*aee0*/  STL [R1+0x8e8], R27 ;  /* 0x0008e81b01007387 */ /* 0x000fe80000100800 */
[----:B------:R-:W3:Y:S04]  /*aef0*/  LDL.LU R26, [R1+0x394] ;  /* 0x00039400011a7983 */ /* 0x000ee80000300800 */
[----:B------:R0:W4:Y:S04]  /*af00*/  @!P0 LDG.E.EL.128 R8, [R12.64+0x10] ;  /* 0x000010060c088981 */ /* 0x000128000c2e1d00 */
[----:B------:R-:W5:Y:S04]  /*af10*/  LDL.LU R21, [R1+0x378] ;  /* 0x0003780001157983 */ /* 0x000f680000300800 */
[----:B------:R-:W5:Y:S04]  /*af20*/  LDL.LU R24, [R1+0x39c] ;  /* 0x00039c0001187983 */ /* 0x000f680000300800 */
[----:B------:R-:W5:Y:S01]  /*af30*/  LDL.LU R20, [R1+0x130] ;  /* 0x0001300001147983 */ /* 0x000f620000300800 */
[----:B0-----:R-:W-:-:S03]  /*af40*/  PRMT R12, R2, 0x7632, R12 ;  /* 0x00007632020c7816 */ /* 0x001fc6000000000c */
[----:B------:R-:W-:Y:S01]  /*af50*/  STL [R1+0x2a4], R4 ;  /* 0x0002a40401007387 */ /* 0x000fe20000100800 */
[----:B------:R-:W-:-:S03]  /*af60*/  PRMT R2, R3, 0x7632, R2 ;  /* 0x0000763203027816 */ /* 0x000fc60000000002 */
[----:B------:R-:W5:Y:S04]  /*af70*/  LDL.LU R37, [R1+0x368] ;  /* 0x0003680001257983 */ /* 0x000f680000300800 */
[----:B------:R-:W-:Y:S01]  /*af80*/  STL [R1+0x8e4], R22 ;  /* 0x0008e41601007387 */ /* 0x000fe20000100800 */
[----:B------:R-:W-:Y:S02]  /*af90*/  SHF.L.U32 R12, R12, 0x10, RZ ;  /* 0x000000100c0c7819 */ /* 0x000fe400000006ff */
[----:B------:R-:W-:-:S03]  /*afa0*/  SHF.L.U32 R2, R2, 0x10, RZ ;  /* 0x0000001002027819 */ /* 0x000fc600000006ff */
[----:B------:R-:W-:Y:S02]  /*afb0*/  FMUL R12, R12, R19 ;  /* 0x000000130c0c7220 */ /* 0x000fe40000400000 */
[----:B------:R-:W-:Y:S01]  /*afc0*/  FMUL R2, R2, R25 ;  /* 0x0000001902027220 */ /* 0x000fe20000400000 */
[----:B--2---:R-:W-:-:S05]  /*afd0*/  SEL R3, R17, RZ, !P0 ;  /* 0x000000ff11037207 */ /* 0x004fca0004000000 */
[----:B------:R-:W-:Y:S01]  /*afe0*/  FADD R3, R3, 1 ;  /* 0x3f80000003037421 */ /* 0x000fe20000000000 */
[----:B---3--:R-:W-:Y:S01]  /*aff0*/  SEL R13, R26, RZ, !P0 ;  /* 0x000000ff1a0d7207 */ /* 0x008fe20004000000 */
[----:B----4-:R-:W-:Y:S04]  /*b000*/  STL [R1+0xb24], R8 ;  /* 0x000b240801007387 */ /* 0x010fe80000100800 */
[----:B------:R0:W-:Y:S04]  /*b010*/  STL [R1+0xb18], R9 ;  /* 0x000b180901007387 */ /* 0x0001e80000100800 */
[----:B------:R1:W-:Y:S04]  /*b020*/  STL [R1+0xb14], R10 ;  /* 0x000b140a01007387 */ /* 0x0003e80000100800 */
[----:B------:R-:W-:Y:S04]  /*b030*/  STL [R1+0xb10], R11 ;  /* 0x000b100b01007387 */ /* 0x000fe80000100800 */
[----:B------:R-:W2:Y:S04]  /*b040*/  LDL.LU R18, [R1+0x120] ;  /* 0x0001200001127983 */ /* 0x000ea80000300800 */
[----:B------:R-:W3:Y:S01]  /*b050*/  LDL.LU R17, [R1+0x134] ;  /* 0x0001340001117983 */ /* 0x000ee20000300800 */
[----:B------:R-:W-:-:S03]  /*b060*/  FADD R13, R13, 1 ;  /* 0x3f8000000d0d7421 */ /* 0x000fc60000000000 */
[----:B------:R-:W4:Y:S01]  /*b070*/  LDL R29, [R1+0x824] ;  /* 0x00082400011d7983 */ /* 0x000f220000100800 */
[----:B0-----:R-:W-:Y:S01]  /*b080*/  FFMA R9, R12, R13, R4 ;  /* 0x0000000d0c097223 */ /* 0x001fe20000000004 */
[----:B------:R-:W-:-:S04]  /*b090*/  FFMA R4, R2, R3, R23 ;  /* 0x0000000302047223 */ /* 0x000fc80000000017 */
[----:B------:R-:W-:Y:S04]  /*b0a0*/  STL [R1+0x8dc], R9 ;  /* 0x0008dc0901007387 */ /* 0x000fe80000100800 */
[----:B------:R0:W-:Y:S04]  /*b0b0*/  STL [R1+0x2ac], R4 ;  /* 0x0002ac0401007387 */ /* 0x0001e80000100800 */
[----:B------:R-:W3:Y:S01]  /*b0c0*/  LDL R23, [R1+0x820] ;  /* 0x0008200001177983 */ /* 0x000ee20000100800 */
[----:B------:R-:W-:Y:S02]  /*b0d0*/  PRMT R3, R14, 0x7632, R3 ;  /* 0x000076320e037816 */ /* 0x000fe40000000003 */
[----:B-----5:R-:W-:-:S02]  /*b0e0*/  SEL R2, R21, RZ, P2 ;  /* 0x000000ff15027207 */ /* 0x020fc40001000000 */
[----:B------:R-:W-:Y:S02]  /*b0f0*/  SEL R13, R24, RZ, !P0 ;  /* 0x000000ff180d7207 */ /* 0x000fe40004000000 */
[----:B------:R-:W-:Y:S02]  /*b100*/  SHF.L.U32 R3, R3, 0x10, RZ ;  /* 0x0000001003037819 */ /* 0x000fe400000006ff */
[----:B------:R-:W-:Y:S02]  /*b110*/  SHF.L.U32 R12, R2, 0x10, RZ ;  /* 0x00000010020c7819 */ /* 0x000fe400000006ff */
[----:B------:R-:W-:Y:S01]  /*b120*/  SEL R14, R20, RZ, !P0 ;  /* 0x000000ff140e7207 */ /* 0x000fe20004000000 */
[----:B------:R-:W-:Y:S01]  /*b130*/  FADD R13, R13, 1 ;  /* 0x3f8000000d0d7421 */ /* 0x000fe20000000000 */
[----:B------:R-:W-:Y:S01]  /*b140*/  FMUL R3, R3, R19 ;  /* 0x0000001303037220 */ /* 0x000fe20000400000 */
[----:B------:R-:W5:Y:S02]  /*b150*/  LDL.LU R20, [R1+0x124] ;  /* 0x0001240001147983 */ /* 0x000f640000300800 */
[----:B------:R-:W-:Y:S01]  /*b160*/  FADD R14, R14, 1 ;  /* 0x3f8000000e0e7421 */ /* 0x000fe20000000000 */
[----:B-1----:R-:W-:Y:S01]  /*b170*/  FFMA R10, R3, R13, R4 ;  /* 0x0000000d030a7223 */ /* 0x002fe20000000004 */
[----:B------:R-:W-:-:S04]  /*b180*/  PRMT R2, R2, 0x7632, R2 ;  /* 0x0000763202027816 */ /* 0x000fc80000000002 */
[----:B------:R-:W-:Y:S01]  /*b190*/  SHF.L.U32 R2, R2, 0x10, RZ ;  /* 0x0000001002027819 */ /* 0x000fe200000006ff */
[----:B----4-:R-:W-:-:S04]  /*b1a0*/  FMUL R12, R12, R29 ;  /* 0x0000001d0c0c7220 */ /* 0x010fc80000400000 */
[----:B0-----:R-:W-:Y:S01]  /*b1b0*/  FFMA R4, R12, R14, R16 ;  /* 0x0000000e0c047223 */ /* 0x001fe20000000010 */
[----:B------:R-:W-:Y:S02]  /*b1c0*/  SEL R16, R37, RZ, P2 ;  /* 0x000000ff25107207 */ /* 0x000fe40001000000 */
[----:B--2---:R-:W-:Y:S02]  /*b1d0*/  SEL R12, R18, RZ, !P0 ;  /* 0x000000ff120c7207 */ /* 0x004fe40004000000 */
[----:B------:R-:W-:Y:S02]  /*b1e0*/  SHF.L.U32 R3, R16, 0x10, RZ ;  /* 0x0000001010037819 */ /* 0x000fe400000006ff */
[----:B---3--:R-:W-:Y:S01]  /*b1f0*/  SEL R13, R17, RZ, !P0 ;  /* 0x000000ff110d7207 */ /* 0x008fe20004000000 */
[----:B------:R0:W-:Y:S01]  /*b200*/  STL [R1+0x290], R4 ;  /* 0x0002900401007387 */ /* 0x0001e20000100800 */
[----:B------:R-:W-:Y:S01]  /*b210*/  FMUL R2, R2, R29 ;  /* 0x0000001d02027220 */ /* 0x000fe20000400000 */
[----:B------:R-:W-:-:S02]  /*b220*/  FMUL R3, R3, R23 ;  /* 0x0000001703037220 */ /* 0x000fc40000400000 */
[----:B------:R-:W2:Y:S01]  /*b230*/  LDL.LU R19, [R1+0x37c] ;  /* 0x00037c0001137983 */ /* 0x000ea20000300800 */
[----:B------:R-:W-:Y:S01]  /*b240*/  FADD R12, R12, 1 ;  /* 0x3f8000000c0c7421 */ /* 0x000fe20000000000 */
[----:B------:R-:W-:Y:S02]  /*b250*/  FADD R13, R13, 1 ;  /* 0x3f8000000d0d7421 */ /* 0x000fe40000000000 */
[----:B------:R-:W3:Y:S01]  /*b260*/  LDL.LU R37, [R1+0x138] ;  /* 0x0001380001257983 */ /* 0x000ee20000300800 */
[----:B0-----:R-:W-:Y:S01]  /*b270*/  FFMA R4, R3, R12, R4 ;  /* 0x0000000c03047223 */ /* 0x001fe20000000004 */
[----:B------:R-:W-:Y:S01]  /*b280*/  FFMA R8, R2, R13, R15 ;  /* 0x0000000d02087223 */ /* 0x000fe2000000000f */
[----:B------:R-:W-:Y:S01]  /*b290*/  MOV R12, RZ ;  /* 0x000000ff000c7202 */ /* 0x000fe20000000f00 */
[----:B------:R-:W-:Y:S01]  /*b2a0*/  CS2R R14, SRZ ;  /* 0x00000000000e7805 */ /* 0x000fe2000001ff00 */
[----:B------:R-:W-:Y:S01]  /*b2b0*/  MOV R13, RZ ;  /* 0x000000ff000d7202 */ /* 0x000fe20000000f00 */
[----:B------:R-:W-:-:S05]  /*b2c0*/  IMAD.WIDE R2, R0, R33, c[0x0][0x600] ;  /* 0x0001800000027625 */ /* 0x000fca00078e0221 */
[----:B------:R0:W4:Y:S04]  /*b2d0*/  @P2 LDG.E.EF.128 R12, [R2.64] ;  /* 0x00000006020c2981 */ /* 0x000128000c0e1d00 */
[----:B------:R-:W-:Y:S04]  /*b2e0*/  STL [R1+0x8d4], R10 ;  /* 0x0008d40a01007387 */ /* 0x000fe80000100800 */
[----:B------:R-:W4:Y:S01]  /*b2f0*/  LDL.LU R24, [R1+0x36c] ;  /* 0x00036c0001187983 */ /* 0x000f220000300800 */
[----:B0-----:R-:W-:Y:S02]  /*b300*/  PRMT R2, R16, 0x7632, R2 ;  /* 0x0000763210027816 */ /* 0x001fe40000000002 */
[----:B-----5:R-:W-:Y:S01]  /*b310*/  SEL R3, R20, RZ, !P0 ;  /* 0x000000ff14037207 */ /* 0x020fe20004000000 */
[----:B------:R-:W5:Y:S01]  /*b320*/  LDL.LU R17, [R1+0x128] ;  /* 0x0001280001117983 */ /* 0x000f620000300800 */
[----:B------:R-:W-:-:S03]  /*b330*/  SHF.L.U32 R2, R2, 0x10, RZ ;  /* 0x0000001002027819 */ /* 0x000fc600000006ff */
[----:B------:R-:W5:Y:S01]  /*b340*/  LDL.LU R18, [R1+0x13c] ;  /* 0x00013c0001127983 */ /* 0x000f620000300800 */
[----:B------:R-:W-:Y:S01]  /*b350*/  FADD R3, R3, 1 ;  /* 0x3f80000003037421 */ /* 0x000fe20000000000 */
[----:B------:R-:W-:Y:S02]  /*b360*/  FMUL R2, R2, R23 ;  /* 0x0000001702027220 */ /* 0x000fe40000400000 */
[----:B------:R-:W-:Y:S02]  /*b370*/  STL [R1+0x294], R8 ;  /* 0x0002940801007387 */ /* 0x000fe40000100800 */
[----:B------:R-:W-:Y:S02]  /*b380*/  FFMA R11, R2, R3, R8 ;  /* 0x00000003020b7223 */ /* 0x000fe40000000008 */
[----:B------:R-:W5:Y:S04]  /*b390*/  LDL.LU R34, [R1+0x370] ;  /* 0x0003700001227983 */ /* 0x000f680000300800 */
[----:B------:R-:W5:Y:S04]  /*b3a0*/  LDL.LU R32, [R1+0x3b0] ;  /* 0x0003b00001207983 */ /* 0x000f680000300800 */
[----:B------:R-:W5:Y:S04]  /*b3b0*/  LDL.LU R36, [R1+0x12c] ;  /* 0x00012c0001247983 */ /* 0x000f680000300800 */
[----:B------:R-:W-:Y:S01]  /*b3c0*/  STL [R1+0x8e0], R4 ;  /* 0x0008e00401007387 */ /* 0x000fe20000100800 */
[----:B--2---:R-:W-:-:S02]  /*b3d0*/  SEL R2, R19, RZ, P2 ;  /* 0x000000ff13027207 */ /* 0x004fc40001000000 */
[----:B---3--:R-:W-:Y:S02]  /*b3e0*/  SEL R3, R37, RZ, !P0 ;  /* 0x000000ff25037207 */ /* 0x008fe40004000000 */
[----:B------:R-:W-:-:S03]  /*b3f0*/  SHF.L.U32 R16, R2, 0x10, RZ ;  /* 0x0000001002107819 */ /* 0x000fc600000006ff */
[----:B------:R-:W-:Y:S02]  /*b400*/  FADD R3, R3, 1 ;  /* 0x3f80000003037421 */ /* 0x000fe40000000000 */
[----:B------:R-:W-:-:S04]  /*b410*/  FMUL R16, R16, R29 ;  /* 0x0000001d10107220 */ /* 0x000fc80000400000 */
[----:B------:R-:W-:Y:S01]  /*b420*/  FFMA R5, R16, R3, R5 ;  /* 0x0000000310057223 */ /* 0x000fe20000000005 */
[----:B----4-:R-:W-:Y:S04]  /*b430*/  STL [R1+0xb28], R15 ;  /* 0x000b280f01007387 */ /* 0x010fe80000100800 */
[----:B------:R-:W-:Y:S04]  /*b440*/  STL [R1+0x8d8], R11 ;  /* 0x0008d80b01007387 */ /* 0x000fe80000100800 */
[----:B------:R-:W2:Y:S04]  /*b450*/  LDL.LU R26, [R1+0x360] ;  /* 0x00036000011a7983 */ /* 0x000ea80000300800 */
[----:B------:R-:W3:Y:S04]  /*b460*/  LDL.LU R20, [R1+0x374] ;  /* 0x0003740001147983 */ /* 0x000ee80000300800 */
[----:B------:R-:W4:Y:S04]  /*b470*/  LDL.LU R19, [R1+0x3b8] ;  /* 0x0003b80001137983 */ /* 0x000f280000300800 */
[----:B------:R0:W-:Y:S04]  /*b480*/  STL [R1+0x298], R5 ;  /* 0x0002980501007387 */ /* 0x0001e80000100800 */
[----:B------:R-:W4:Y:S01]  /*b490*/  LDL.LU R37, [R1+0x3c0] ;  /* 0x0003c00001257983 */ /* 0x000f220000300800 */
[----:B------:R-:W-:-:S03]  /*b4a0*/  PRMT R3, R2, 0x7632, R3 ;  /* 0x0000763202037816 */ /* 0x000fc60000000003 */
[----:B------:R-:W4:Y:S01]  /*b4b0*/  LDL.LU R25, [R1+0x364] ;  /* 0x0003640001197983 */ /* 0x000f220000300800 */
[----:B------:R-:W-:-:S03]  /*b4c0*/  SEL R2, R24, RZ, P2 ;  /* 0x000000ff18027207 */ /* 0x000fc60001000000 */
[----:B------:R-:W4:Y:S04]  /*b4d0*/  LDL.LU R21, [R1+0x3b4] ;  /* 0x0003b40001157983 */ /* 0x000f280000300800 */
[----:B------:R-:W4:Y:S01]  /*b4e0*/  LDL.LU R24, [R1+0x3c8] ;  /* 0x0003c80001187983 */ /* 0x000f220000300800 */
[----:B------:R-:W-:Y:S02]  /*b4f0*/  SHF.L.U32 R16, R2, 0x10, RZ ;  /* 0x0000001002107819 */ /* 0x000fe400000006ff */
[----:B-----5:R-:W-:Y:S02]  /*b500*/  SEL R17, R17, RZ, !P0 ;  /* 0x000000ff11117207 */ /* 0x020fe40004000000 */
[----:B------:R-:W-:Y:S02]  /*b510*/  SHF.L.U32 R3, R3, 0x10, RZ ;  /* 0x0000001003037819 */ /* 0x000fe400000006ff */
[----:B------:R-:W-:Y:S01]  /*b520*/  SEL R18, R18, RZ, !P0 ;  /* 0x000000ff12127207 */ /* 0x000fe20004000000 */
[----:B------:R-:W-:Y:S01]  /*b530*/  FMUL R16, R16, R23 ;  /* 0x0000001710107220 */ /* 0x000fe20000400000 */
[----:B------:R-:W-:Y:S01]  /*b540*/  FADD R17, R17, 1 ;  /* 0x3f80000011117421 */ /* 0x000fe20000000000 */
[----:B------:R-:W-:-:S02]  /*b550*/  FMUL R3, R3, R29 ;  /* 0x0000001d03037220 */ /* 0x000fc40000400000 */
[----:B------:R-:W-:Y:S01]  /*b560*/  FADD R18, R18, 1 ;  /* 0x3f80000012127421 */ /* 0x000fe20000000000 */
[----:B0-----:R-:W-:Y:S01]  /*b570*/  FFMA R5, R16, R17, R5 ;  /* 0x0000001110057223 */ /* 0x001fe20000000005 */
[----:B------:R-:W-:Y:S02]  /*b580*/  SEL R16, R34, RZ, P2 ;  /* 0x000000ff22107207 */ /* 0x000fe40001000000 */
[----:B------:R-:W-:Y:S01]  /*b590*/  FFMA R6, R3, R18, R6 ;  /* 0x0000001203067223 */ /* 0x000fe20000000006 */
[----:B------:R-:W-:Y:S02]  /*b5a0*/  PRMT R3, R2, 0x7632, R3 ;  /* 0x0000763202037816 */ /* 0x000fe40000000003 */
[----:B------:R-:W-:Y:S02]  /*b5b0*/  SEL R2, R32, RZ, !P0 ;  /* 0x000000ff20027207 */ /* 0x000fe40004000000 */
[----:B------:R-:W-:Y:S02]  /*b5c0*/  SHF.L.U32 R17, R16, 0x10, RZ ;  /* 0x0000001010117819 */ /* 0x000fe400000006ff */
[----:B------:R-:W-:-:S02]  /*b5d0*/  SHF.L.U32 R3, R3, 0x10, RZ ;  /* 0x0000001003037819 */ /* 0x000fc400000006ff */
[----:B------:R-:W-:Y:S01]  /*b5e0*/  SEL R18, R36, RZ, !P0 ;  /* 0x000000ff24127207 */ /* 0x000fe20004000000 */
[----:B------:R-:W-:Y:S01]  /*b5f0*/  FADD R2, R2, 1 ;  /* 0x3f80000002027421 */ /* 0x000fe20000000000 */
[----:B------:R-:W-:Y:S01]  /*b600*/  FMUL R17, R17, R29 ;  /* 0x0000001d11117220 */ /* 0x000fe20000400000 */
[----:B------:R-:W-:Y:S02]  /*b610*/  FMUL R3, R3, R23 ;  /* 0x0000001703037220 */ /* 0x000fe40000400000 */
[----:B------:R-:W-:Y:S01]  /*b620*/  FADD R18, R18, 1 ;  /* 0x3f80000012127421 */ /* 0x000fe20000000000 */
[----:B------:R0:W-:Y:S01]  /*b630*/  STL [R1+0x29c], R6 ;  /* 0x00029c0601007387 */ /* 0x0001e20000100800 */
[----:B------:R-:W-:Y:S02]  /*b640*/  FFMA R8, R17, R2, R27 ;  /* 0x0000000211087223 */ /* 0x000fe4000000001b */
[----:B0-----:R-:W-:Y:S01]  /*b650*/  FFMA R6, R3, R18, R6 ;  /* 0x0000001203067223 */ /* 0x001fe20000000006 */
[----:B------:R-:W-:Y:S04]  /*b660*/  STL [R1+0x8d0], R5 ;  /* 0x0008d00501007387 */ /* 0x000fe80000100800 */
[----:B------:R-:W-:Y:S04]  /*b670*/  STL [R1+0x8cc], R6 ;  /* 0x0008cc0601007387 */ /* 0x000fe80000100800 */
[----:B------:R0:W-:Y:S01]  /*b680*/  STL [R1+0x280], R8 ;  /* 0x0002800801007387 */ /* 0x0001e20000100800 */
[----:B--2---:R-:W-:-:S02]  /*b690*/  SEL R2, R26, RZ, P2 ;  /* 0x000000ff1a027207 */ /* 0x004fc40001000000 */
[----:B---3--:R-:W-:Y:S02]  /*b6a0*/  SEL R3, R20, RZ, P2 ;  /* 0x000000ff14037207 */ /* 0x008fe40001000000 */
[----:B----4-:R-:W-:Y:S02]  /*b6b0*/  SEL R18, R19, RZ, !P0 ;  /* 0x000000ff13127207 */ /* 0x010fe40004000000 */
[----:B------:R-:W-:Y:S02]  /*b6c0*/  SHF.L.U32 R19, R2, 0x10, RZ ;  /* 0x0000001002137819 */ /* 0x000fe400000006ff */
[----:B------:R-:W-:Y:S02]  /*b6d0*/  SHF.L.U32 R17, R3, 0x10, RZ ;  /* 0x0000001003117819 */ /* 0x000fe400000006ff */
[----:B------:R-:W-:Y:S01]  /*b6e0*/  SEL R20, R37, RZ, !P0 ;  /* 0x000000ff25147207 */ /* 0x000fe20004000000 */
[----:B------:R-:W-:Y:S01]  /*b6f0*/  FMUL R19, R19, R23 ;  /* 0x0000001713137220 */ /* 0x000fe20000400000 */
[----:B------:R-:W-:Y:S01]  /*b700*/  FADD R18, R18, 1 ;  /* 0x3f80000012127421 */ /* 0x000fe20000000000 */
[----:B------:R-:W-:Y:S01]  /*b710*/  FMUL R17, R17, R29 ;  /* 0x0000001d11117220 */ /* 0x000fe20000400000 */
[----:B------:R-:W-:Y:S01]  /*b720*/  PRMT R2, R16, 0x7632, R2 ;  /* 0x0000763210027816 */ /* 0x000fe20000000002 */
[----:B------:R-:W-:Y:S01]  /*b730*/  FADD R20, R20, 1 ;  /* 0x3f80000014147421 */ /* 0x000fe20000000000 */
[----:B------:R-:W2:Y:S03]  /*b740*/  LDL.LU R37, [R1+0x3bc] ;  /* 0x0003bc0001257983 */ /* 0x000ea60000300800 */
[----:B------:R-:W-:Y:S01]  /*b750*/  FFMA R15, R19, R20, R8 ;  /* 0x00000014130f7223 */ /* 0x000fe20000000008 */
[----:B0-----:R-:W-:Y:S01]  /*b760*/  FFMA R8, R17, R18, R22 ;  /* 0x0000001211087223 */ /* 0x001fe20000000016 */
[----:B------:R-:W-:-:S02]  /*b770*/  SEL R22, R25, RZ, P2 ;  /* 0x000000ff19167207 */ /* 0x000fc40001000000 */
[----:B------:R-:W-:Y:S02]  /*b780*/  SEL R18, R21, RZ, !P0 ;  /* 0x000000ff15127207 */ /* 0x000fe40004000000 */
[----:B------:R-:W-:Y:S02]  /*b790*/  SEL R19, R24, RZ, !P0 ;  /* 0x000000ff18137207 */ /* 0x000fe40004000000 */
[----:B------:R-:W-:Y:S02]  /*b7a0*/  SHF.L.U32 R16, R2, 0x10, RZ ;  /* 0x0000001002107819 */ /* 0x000fe400000006ff */
[----:B------:R-:W-:Y:S01]  /*b7b0*/  SHF.L.U32 R17, R22, 0x10, RZ ;  /* 0x0000001016117819 */ /* 0x000fe200000006ff */
[----:B------:R-:W-:Y:S01]  /*b7c0*/  FADD R18, R18, 1 ;  /* 0x3f80000012127421 */ /* 0x000fe20000000000 */
[----:B------:R-:W-:Y:S01]  /*b7d0*/  FADD R19, R19, 1 ;  /* 0x3f80000013137421 */ /* 0x000fe20000000000 */
[----:B------:R-:W-:Y:S02]  /*b7e0*/  FMUL R16, R16, R29 ;  /* 0x0000001d10107220 */ /* 0x000fe40000400000 */
[----:B------:R-:W-:Y:S01]  /*b7f0*/  FMUL R17, R17, R23 ;  /* 0x0000001711117220 */ /* 0x000fe20000400000 */
[----:B------:R-:W-:Y:S01]  /*b800*/  IADD3 R20, P3, R7, c[0x0][0x610], RZ ;  /* 0x0001840007147a10 */ /* 0x000fe20007f7e0ff */
[----:B------:R0:W-:Y:S01]  /*b810*/  STL [R1+0x288], R8 ;  /* 0x0002880801007387 */ /* 0x0001e20000100800 */
[----:B------:R-:W-:Y:S01]  /*b820*/  FFMA R9, R16, R18, R9 ;  /* 0x0000001210097223 */ /* 0x000fe20000000009 */
[----:B------:R-:W-:-:S02]  /*b830*/  MOV R16, RZ ;  /* 0x000000ff00107202 */ /* 0x000fc40000000f00 */
[----:B------:R-:W-:Y:S01]  /*b840*/  IADD3.X R21, R35, c[0x0][0x614], RZ, P3, !PT ;  /* 0x0001850023157a10 */ /* 0x000fe20001ffe4ff */
[----:B------:R-:W3:Y:S04]  /*b850*/  LDL.LU R32, [R1+0x3c4] ;  /* 0x0003c40001207983 */ /* 0x000ee80000300800 */
[----:B------:R-:W4:Y:S01]  /*b860*/  LDL.LU R36, [R1+0x3d8] ;  /* 0x0003d80001247983 */ /* 0x000f220000300800 */
[----:B0-----:R-:W-:Y:S01]  /*b870*/  FFMA R8, R17, R19, R8 ;  /* 0x0000001311087223 */ /* 0x001fe20000000008 */
[----:B------:R-:W-:Y:S01]  /*b880*/  MOV R17, RZ ;  /* 0x000000ff00117202 */ /* 0x000fe20000000f00 */
[----:B------:R-:W-:-:S06]  /*b890*/  CS2R R18, SRZ ;  /* 0x0000000000127805 */ /* 0x000fcc000001ff00 */
[----:B------:R0:W5:Y:S04]  /*b8a0*/  @!P0 LDG.E.EL.128 R16, [R20.64+0x10] ;  /* 0x0000100614108981 */ /* 0x000168000c2e1d00 */
[----:B------:R-:W-:Y:S04]  /*b8b0*/  STL [R1+0x8c8], R15 ;  /* 0x0008c80f01007387 */ /* 0x000fe80000100800 */
[----:B------:R-:W4:Y:S01]  /*b8c0*/  LDL.LU R27, [R1+0x3cc] ;  /* 0x0003cc00011b7983 */ /* 0x000f220000300800 */
[----:B0-----:R-:W-:Y:S02]  /*b8d0*/  PRMT R20, R2, 0x7632, R20 ;  /* 0x0000763202147816 */ /* 0x001fe40000000014 */
[----:B------:R-:W-:Y:S01]  /*b8e0*/  PRMT R2, R3, 0x7632, R2 ;  /* 0x0000763203027816 */ /* 0x000fe20000000002 */
[----:B------:R-:W4:Y:S01]  /*b8f0*/  LDL.LU R26, [R1+0x270] ;  /* 0x00027000011a7983 */ /* 0x000f220000300800 */
[----:B------:R-:W-:-:S03]  /*b900*/  SHF.L.U32 R20, R20, 0x10, RZ ;  /* 0x0000001014147819 */ /* 0x000fc600000006ff */
[----:B------:R-:W4:Y:S01]  /*b910*/  LDL.LU R24, [R1+0x3e8] ;  /* 0x0003e80001187983 */ /* 0x000f220000300800 */
[----:B------:R-:W-:-:S03]  /*b920*/  SHF.L.U32 R2, R2, 0x10, RZ ;  /* 0x0000001002027819 */ /* 0x000fc600000006ff */
[----:B------:R0:W-:Y:S04]  /*b930*/  STL [R1+0x284], R9 ;  /* 0x0002840901007387 */ /* 0x0001e80000100800 */
[----:B------:R-:W-:Y:S01]  /*b940*/  STL [R1+0x8c4], R8 ;  /* 0x0008c40801007387 */ /* 0x000fe20000100800 */
[----:B------:R-:W-:Y:S01]  /*b950*/  FMUL R20, R20, R23 ;  /* 0x0000001714147220 */ /* 0x000fe20000400000 */
[----:B------:R-:W-:Y:S01]  /*b960*/  FMUL R2, R2, R29 ;  /* 0x0000001d02027220 */ /* 0x000fe20000400000 */
[----:B--2---:R-:W-:-:S05]  /*b970*/  SEL R3, R37, RZ, !P0 ;  /* 0x000000ff25037207 */ /* 0x004fca0004000000 */
[----:B------:R-:W-:-:S04]  /*b980*/  FADD R3, R3, 1 ;  /* 0x3f80000003037421 */ /* 0x000fc80000000000 */
[----:B------:R-:W-:Y:S01]  /*b990*/  FFMA R10, R2, R3, R10 ;  /* 0x00000003020a7223 */ /* 0x000fe2000000000a */
[----:B---3--:R-:W-:-:S05]  /*b9a0*/  SEL R21, R32, RZ, !P0 ;  /* 0x000000ff20157207 */ /* 0x008fca0004000000 */
[----:B------:R-:W-:Y:S01]  /*b9b0*/  FADD R21, R21, 1 ;  /* 0x3f80000015157421 */ /* 0x000fe20000000000 */
[----:B-----5:R1:W-:Y:S04]  /*b9c0*/  STL.64 [R1+0xb38], R18 ;  /* 0x000b381201007387 */ /* 0x0203e80000100a00 */
[----:B------:R2:W-:Y:S04]  /*b9d0*/  STL.64 [R1+0xb30], R16 ;  /* 0x000b301001007387 */ /* 0x0005e80000100a00 */
[----:B------:R-:W3:Y:S04]  /*b9e0*/  LDL.LU R25, [R1+0x3a0] ;  /* 0x0003a00001197983 */ /* 0x000ee80000300800 */
[----:B------:R-:W5:Y:S01]  /*b9f0*/  LDL.LU R37, [R1+0x274] ;  /* 0x0002740001257983 */ /* 0x000f620000300800 */
[----:B0-----:R-:W-:-:S03]  /*ba00*/  FFMA R9, R20, R21, R9 ;  /* 0x0000001514097223 */ /* 0x001fc60000000009 */
[----:B-1----:R-:W5:Y:S04]  /*ba10*/  LDL R18, [R1+0x818] ;  /* 0x0008180001127983 */ /* 0x002f680000100800 */
[----:B------:R-:W-:Y:S04]  /*ba20*/  STL [R1+0x8bc], R9 ;  /* 0x0008bc0901007387 */ /* 0x000fe80000100800 */
[----:B------:R0:W-:Y:S04]  /*ba30*/  STL [R1+0x28c], R10 ;  /* 0x00028c0a01007387 */ /* 0x0001e80000100800 */
[----:B--2---:R-:W2:Y:S01]  /*ba40*/  LDL R17, [R1+0x814] ;  /* 0x0008140001117983 */ /* 0x004ea20000100800 */
[----:B------:R-:W-:-:S02]  /*ba50*/  PRMT R3, R22, 0x7632, R3 ;  /* 0x0000763216037816 */ /* 0x000fc40000000003 */
[----:B----4-:R-:W-:Y:S01]  /*ba60*/  SEL R2, R36, RZ, P2 ;  /* 0x000000ff24027207 */ /* 0x010fe20001000000 */
[----:B------:R-:W4:Y:S01]  /*ba70*/  LDL.LU R32, [R1+0x3a4] ;  /* 0x0003a40001207983 */ /* 0x000f220000300800 */
[----:B------:R-:W-:Y:S02]  /*ba80*/  SEL R21, R27, RZ, !P0 ;  /* 0x000000ff1b157207 */ /* 0x000fe40004000000 */
[----:B------:R-:W-:Y:S02]  /*ba90*/  SHF.L.U32 R3, R3, 0x10, RZ ;  /* 0x0000001003037819 */ /* 0x000fe400000006ff */
[----:B------:R-:W-:Y:S01]  /*baa0*/  SHF.L.U32 R20, R2, 0x10, RZ ;  /* 0x0000001002147819 */ /* 0x000fe200000006ff */
[----:B------:R-:W-:Y:S01]  /*bab0*/  FADD R21, R21, 1 ;  /* 0x3f80000015157421 */ /* 0x000fe20000000000 */
[----:B------:R-:W-:Y:S01]  /*bac0*/  SEL R22, R26, RZ, !P0 ;  /* 0x000000ff1a167207 */ /* 0x000fe20004000000 */
[----:B------:R-:W-:Y:S01]  /*bad0*/  FMUL R3, R3, R23 ;  /* 0x0000001703037220 */ /* 0x000fe20000400000 */
[----:B------:R-:W-:-:S03]  /*bae0*/  SEL R24, R24, RZ, P2 ;  /* 0x000000ff18187207 */ /* 0x000fc60001000000 */
[----:B------:R-:W-:Y:S01]  /*baf0*/  FADD R22, R22, 1 ;  /* 0x3f80000016167421 */ /* 0x000fe20000000000 */
[----:B0-----:R-:W-:Y:S01]  /*bb00*/  FFMA R10, R3, R21, R10 ;  /* 0x00000015030a7223 */ /* 0x001fe2000000000a */
[----:B------:R-:W-:-:S04]  /*bb10*/  PRMT R3, R2, 0x7632, R3 ;  /* 0x0000763202037816 */ /* 0x000fc80000000003 */
[----:B------:R-:W-:Y:S02]  /*bb20*/  SHF.L.U32 R3, R3, 0x10, RZ ;  /* 0x0000001003037819 */ /* 0x000fe400000006ff */
[----:B------:R-:W-:Y:S02]  /*bb30*/  MOV R19, 0x4 ;  /* 0x0000000400137802 */ /* 0x000fe40000000f00 */
[----:B---3--:R-:W-:Y:S01]  /*bb40*/  SEL R2, R25, RZ, !P0 ;  /* 0x000000ff19027207 */ /* 0x008fe20004000000 */
[----:B-----5:R-:W-:Y:S01]  /*bb50*/  FMUL R20, R20, R18 ;  /* 0x0000001214147220 */ /* 0x020fe20000400000 */
[----:B------:R-:W-:-:S03]  /*bb60*/  SEL R21, R37, RZ, !P0 ;  /* 0x000000ff25157207 */ /* 0x000fc60004000000 */
[----:B------:R-:W-:Y:S01]  /*bb70*/  FFMA R4, R20, R22, R4 ;  /* 0x0000001614047223 */ /* 0x000fe20000000004 */
[----:B------:R-:W-:Y:S01]  /*bb80*/  SHF.L.U32 R20, R24, 0x10, RZ ;  /* 0x0000001018147819 */ /* 0x000fe200000006ff */
[----:B------:R-:W-:Y:S01]  /*bb90*/  FMUL R3, R3, R18 ;  /* 0x0000001203037220 */ /* 0x000fe20000400000 */
[----:B------:R-:W-:Y:S01]  /*bba0*/  FADD R2, R2, 1 ;  /* 0x3f80000002027421 */ /* 0x000fe20000000000 */
[----:B------:R-:W-:Y:S01]  /*bbb0*/  FADD R21, R21, 1 ;  /* 0x3f80000015157421 */ /* 0x000fe20000000000 */
[----:B------:R0:W-:Y:S01]  /*bbc0*/  STL [R1+0x270], R4 ;  /* 0x0002700401007387 */ /* 0x0001e20000100800 */
[----:B--2---:R-:W-:Y:S02]  /*bbd0*/  FMUL R20, R20, R17 ;  /* 0x0000001114147220 */ /* 0x004fe40000400000 */
[----:B------:R-:W-:Y:S01]  /*bbe0*/  FFMA R11, R3, R21, R11 ;  /* 0x00000015030b7223 */ /* 0x000fe2000000000b */
[----:B------:R-:W-:Y:S01]  /*bbf0*/  CS2R R22, SRZ ;  /* 0x0000000000167805 */ /* 0x000fe2000001ff00 */
[----:B------:R-:W2:Y:S01]  /*bc00*/  LDL.LU R36, [R1+0x3dc] ;  /* 0x0003dc0001247983 */ /* 0x000ea20000300800 */
[----:B0-----:R-:W-:Y:S01]  /*bc10*/  FFMA R4, R20, R2, R4 ;  /* 0x0000000214047223 */ /* 0x001fe20000000004 */
[----:B------:R-:W-:Y:S01]  /*bc20*/  IMAD.WIDE.U32 R2, R28, R19, c[0x0][0x610] ;  /* 0x000184001c027625 */ /* 0x000fe200078e0013 */
[----:B------:R-:W-:Y:S01]  /*bc30*/  CS2R R20, SRZ ;  /* 0x0000000000147805 */ /* 0x000fe2000001ff00 */
[----:B------:R-:W3:Y:S05]  /*bc40*/  LDL.LU R27, [R1+0x278] ;  /* 0x00027800011b7983 */ /* 0x000eea0000300800 */
[----:B------:R0:W5:Y:S04]  /*bc50*/  @!P0 LDG.E.EL.128 R20, [R2.64] ;  /* 0x0000000602148981 */ /* 0x000168000c2e1d00 */
[----:B------:R-:W-:Y:S04]  /*bc60*/  STL [R1+0x8b4], R10 ;  /* 0x0008b40a01007387 */ /* 0x000fe80000100800 */
[----:B------:R-:W5:Y:S04]  /*bc70*/  LDL.LU R25, [R1+0x3ec] ;  /* 0x0003ec0001197983 */ /* 0x000f680000300800 */
[----:B------:R-:W5:Y:S01]  /*bc80*/  LDL.LU R31, [R1+0x3a8] ;  /* 0x0003a800011f7983 */ /* 0x000f620000300800 */
[----:B0-----:R-:W-:-:S03]  /*bc90*/  PRMT R3, R24, 0x7632, R3 ;  /* 0x0000763218037816 */ /* 0x001fc60000000003 */
[----:B------:R-:W5:Y:S01]  /*bca0*/  LDL.LU R26, [R1+0x27c] ;  /* 0x00027c00011a7983 */ /* 0x000f620000300800 */
[----:B------:R-:W-:Y:S02]  /*bcb0*/  SHF.L.U32 R3, R3, 0x10, RZ ;  /* 0x0000001003037819 */ /* 0x000fe400000006ff */
[----:B----4-:R-:W-:Y:S01]  /*bcc0*/  SEL R2, R32, RZ, !P0 ;  /* 0x000000ff20027207 */ /* 0x010fe20004000000 */
[----:B------:R0:W-:Y:S04]  /*bcd0*/  STL [R1+0x274], R11 ;  /* 0x0002740b01007387 */ /* 0x0001e80000100800 */
[----:B------:R-:W4:Y:S01]  /*bce0*/  LDL.LU R29, [R1+0x3d0] ;  /* 0x0003d000011d7983 */ /* 0x000f220000300800 */
[----:B------:R-:W-:Y:S01]  /*bcf0*/  FMUL R3, R3, R17 ;  /* 0x0000001103037220 */ /* 0x000fe20000400000 */
[----:B------:R-:W-:-:S02]  /*bd00*/  FADD R2, R2, 1 ;  /* 0x3f80000002027421 */ /* 0x000fc40000000000 */
[----:B------:R-:W4:Y:S02]  /*bd10*/  LDL.LU R34, [R1+0x410] ;  /* 0x0004100001227983 */ /* 0x000f240000300800 */
[----:B0-----:R-:W-:Y:S02]  /*bd20*/  FFMA R11, R3, R2, R11 ;  /* 0x00000002030b7223 */ /* 0x001fe4000000000b */
[----:B------:R-:W4:Y:S04]  /*bd30*/  LDL.LU R37, [R1+0x3ac] ;  /* 0x0003ac0001257983 */ /* 0x000f280000300800 */
[----:B------:R-:W-:Y:S01]  /*bd40*/  STL [R1+0x8c0], R4 ;  /* 0x0008c00401007387 */ /* 0x000fe20000100800 */
[----:B--2---:R-:W-:-:S04]  /*bd50*/  SEL R2, R36, RZ, P2 ;  /* 0x000000ff24027207 */ /* 0x004fc80001000000 */
[----:B------:R-:W-:Y:S02]  /*bd60*/  SHF.L.U32 R24, R2, 0x10, RZ ;  /* 0x0000001002187819 */ /* 0x000fe400000006ff */
[----:B---3--:R-:W-:Y:S01]  /*bd70*/  SEL R3, R27, RZ, !P0 ;  /* 0x000000ff1b037207 */ /* 0x008fe20004000000 */
[----:B-----5:R-:W-:Y:S04]  /*bd80*/  STL.64 [R1+0xb48], R22 ;  /* 0x000b481601007387 */ /* 0x020fe80000100a00 */
[----:B------:R-:W-:Y:S04]  /*bd90*/  STL.64 [R1+0xb40], R20 ;  /* 0x000b401401007387 */ /* 0x000fe80000100a00 */
[----:B------:R-:W-:Y:S04]  /*bda0*/  STL [R1+0x8b8], R11 ;  /* 0x0008b80b01007387 */ /* 0x000fe80000100800 */
[----:B------:R-:W2:Y:S04]  /*bdb0*/  LDL.LU R30, [R1+0x3e0] ;  /* 0x0003e000011e7983 */ /* 0x000ea80000300800 */
[----:B------:R-:W3:Y:S01]  /*bdc0*/  LDL.LU R32, [R1+0x3d4] ;  /* 0x0003d40001207983 */ /* 0x000ee20000300800 */
[----:B------:R-:W-:Y:S01]  /*bdd0*/  FMUL R24, R24, R18 ;  /* 0x0000001218187220 */ /* 0x000fe20000400000 */
[----:B------:R-:W-:-:S02]  /*bde0*/  FADD R3, R3, 1 ;  /* 0x3f80000003037421 */ /* 0x000fc40000000000 */
[----:B------:R-:W5:Y:S02]  /*bdf0*/  LDL.LU R27, [R1+0x418] ;  /* 0x00041800011b7983 */ /* 0x000f640000300800 */
[----:B------:R-:W-:-:S05]  /*be00*/  FFMA R5, R24, R3, R5 ;  /* 0x0000000318057223 */ /* 0x000fca0000000005 */
[----:B------:R0:W-:Y:S04]  /*be10*/  STL [R1+0x278], R5 ;  /* 0x0002780501007387 */ /* 0x0001e80000100800 */
[----:B------:R-:W2:Y:S01]  /*be20*/  LDL.LU R36, [R1+0x420] ;  /* 0x0004200001247983 */ /* 0x000ea20000300800 */
[----:B------:R-:W-:Y:S02]  /*be30*/  PRMT R3, R2, 0x7632, R3 ;  /* 0x0000763202037816 */ /* 0x000fe40000000003 */
[----:B------:R-:W-:Y:S02]  /*be40*/  SEL R2, R25, RZ, P2 ;  /* 0x000000ff19027207 */ /* 0x000fe40001000000 */
[----:B------:R-:W-:Y:S02]  /*be50*/  SHF.L.U32 R24, R3, 0x10, RZ ;  /* 0x0000001003187819 */ /* 0x000fe400000006ff */
[----:B------:R-:W-:-:S02]  /*be60*/  SHF.L.U32 R25, R2, 0x10, RZ ;  /* 0x0000001002197819 */ /* 0x000fc400000006ff */
[----:B------:R-:W-:Y:S02]  /*be70*/  SEL R3, R31, RZ, !P0 ;  /* 0x000000ff1f037207 */ /* 0x000fe40004000000 */
[----:B------:R-:W-:Y:S01]  /*be80*/  SEL R26, R26, RZ, !P0 ;  /* 0x000000ff1a1a7207 */ /* 0x000fe20004000000 */
[----:B------:R-:W-:Y:S01]  /*be90*/  FMUL R25, R25, R17 ;  /* 0x0000001119197220 */ /* 0x000fe20000400000 */
[----:B------:R-:W-:Y:S01]  /*bea0*/  FMUL R24, R24, R18 ;  /* 0x0000001218187220 */ /* 0x000fe20000400000 */
[----:B------:R-:W-:Y:S01]  /*beb0*/  FADD R3, R3, 1 ;  /* 0x3f80000003037421 */ /* 0x000fe20000000000 */
[----:B------:R-:W2:Y:S01]  /*bec0*/  LDL.LU R31, [R1+0x3e4] ;  /* 0x0003e400011f7983 */ /* 0x000ea20000300800 */
[----:B------:R-:W-:Y:S02]  /*bed0*/  FADD R26, R26, 1 ;  /* 0x3f8000001a1a7421 */ /* 0x000fe40000000000 */
[----:B0-----:R-:W-:Y:S01]  /*bee0*/  FFMA R5, R25, R3, R5 ;  /* 0x0000000319057223 */ /* 0x001fe20000000005 */
[----:B------:R-:W-:-:S02]  /*bef0*/  PRMT R3, R2, 0x7632, R3 ;  /* 0x0000763202037816 */ /* 0x000fc40000000003 */
[----:B----4-:R-:W-:Y:S01]  /*bf00*/  SEL R2, R29, RZ, P2 ;  /* 0x000000ff1d027207 */ /* 0x010fe20001000000 */
[----:B------:R-:W-:Y:S01]  /*bf10*/  FFMA R6, R24, R26, R6 ;  /* 0x0000001a18067223 */ /* 0x000fe20000000006 */
[----:B------:R-:W-:Y:S02]  /*bf20*/  SHF.L.U32 R26, R3, 0x10, RZ ;  /* 0x00000010031a7819 */ /* 0x000fe400000006ff */
[----:B------:R-:W-:Y:S02]  /*bf30*/  SEL R24, R34, RZ, !P0 ;  /* 0x000000ff22187207 */ /* 0x000fe40004000000 */
[----:B------:R-:W-:Y:S02]  /*bf40*/  SHF.L.U32 R3, R2, 0x10, RZ ;  /* 0x0000001002037819 */ /* 0x000fe400000006ff */
[----:B------:R-:W-:Y:S01]  /*bf50*/  SEL R25, R37, RZ, !P0 ;  /* 0x000000ff25197207 */ /* 0x000fe20004000000 */
[----:B------:R-:W-:Y:S02]  /*bf60*/  FADD R24, R24, 1 ;  /* 0x3f80000018187421 */ /* 0x000fe40000000000 */
[----:B------:R-:W-:Y:S01]  /*bf70*/  FMUL R3, R3, R18 ;  /* 0x0000001203037220 */ /* 0x000fe20000400000 */
[----:B------:R-:W-:Y:S01]  /*bf80*/  FMUL R26, R26, R17 ;  /* 0x000000111a1a7220 */ /* 0x000fe20000400000 */
[----:B------:R-:W-:Y:S01]  /*bf90*/  FADD R25, R25, 1 ;  /* 0x3f80000019197421 */ /* 0x000fe20000000000 */
[----:B------:R0:W-:Y:S01]  /*bfa0*/  STL [R1+0x27c], R6 ;  /* 0x00027c0601007387 */ /* 0x0001e20000100800 */
[----:B------:R-:W-:-:S03]  /*bfb0*/  FFMA R15, R3, R24, R15 ;  /* 0x00000018030f7223 */ /* 0x000fc6000000000f */
[----:B------:R-:W-:Y:S04]  /*bfc0*/  STL [R1+0x8b0], R5 ;  /* 0x0008b00501007387 */ /* 0x000fe80000100800 */
[----:B------:R-:W4:Y:S01]  /*bfd0*/  LDL.LU R34, [R1+0x414] ;  /* 0x0004140001227983 */ /* 0x000f220000300800 */
[----:B0-----:R-:W-:-:S03]  /*bfe0*/  FFMA R6, R26, R25, R6 ;  /* 0x000000191a067223 */ /* 0x001fc60000000006 */
[----:B------:R-:W4:Y:S04]  /*bff0*/  LDL.LU R37, [R1+0x428] ;  /* 0x0004280001257983 */ /* 0x000f280000300800 */
[----:B------:R-:W-:Y:S04]  /*c000*/  STL [R1+0x8ac], R6 ;  /* 0x0008ac0601007387 */ /* 0x000fe80000100800 */
[----:B------:R0:W-:Y:S01]  /*c010*/  STL [R1+0x260], R15 ;  /* 0x0002600f01007387 */ /* 0x0001e20000100800 */
[----:B---3--:R-:W-:Y:S02]  /*c020*/  SEL R3, R32, RZ, P2 ;  /* 0x000000ff20037207 */ /* 0x008fe40001000000 */
[----:B-----5:R-:W-:-:S02]  /*c030*/  SEL R27, R27, RZ, !P0 ;  /* 0x000000ff1b1b7207 */ /* 0x020fc40004000000 */
[----:B------:R-:W-:-:S03]  /*c040*/  SHF.L.U32 R25, R3, 0x10, RZ ;  /* 0x0000001003197819 */ /* 0x000fc600000006ff */
[----:B------:R-:W-:Y:S02]  /*c050*/  FADD R27, R27, 1 ;  /* 0x3f8000001b1b7421 */ /* 0x000fe40000000000 */
[----:B------:R-:W-:-:S04]  /*c060*/  FMUL R25, R25, R18 ;  /* 0x0000001219197220 */ /* 0x000fc80000400000 */
[----:B------:R-:W-:Y:S01]  /*c070*/  FFMA R8, R25, R27, R8 ;  /* 0x0000001b19087223 */ /* 0x000fe20000000008 */
[----:B--2---:R-:W-:Y:S02]  /*c080*/  SEL R32, R36, RZ, !P0 ;  /* 0x000000ff24207207 */ /* 0x004fe40004000000 */
[----:B------:R-:W2:Y:S04]  /*c090*/  LDL.LU R36, [R1+0x41c] ;  /* 0x00041c0001247983 */ /* 0x000ea80000300800 */
[----:B------:R-:W-:Y:S04]  /*c0a0*/  STL [R1+0x268], R8 ;  /* 0x0002680801007387 */ /* 0x000fe80000100800 */
[----:B------:R-:W3:Y:S01]  /*c0b0*/  LDL.LU R23, [R1+0x424] ;  /* 0x0004240001177983 */ /* 0x000ee20000300800 */
[----:B------:R-:W-:Y:S01]  /*c0c0*/  SEL R26, R30, RZ, P2 ;  /* 0x000000ff1e1a7207 */ /* 0x000fe20001000000 */
[----:B------:R-:W-:Y:S01]  /*c0d0*/  FADD R32, R32, 1 ;  /* 0x3f80000020207421 */ /* 0x000fe20000000000 */
[----:B------:R-:W-:Y:S01]  /*c0e0*/  PRMT R3, R2, 0x7632, R3 ;  /* 0x0000763202037816 */ /* 0x000fe20000000003 */
[----:B------:R-:W5:Y:S01]  /*c0f0*/  LDL.LU R29, [R1+0x438] ;  /* 0x00043800011d7983 */ /* 0x000f620000300800 */
[----:B------:R-:W-:-:S02]  /*c100*/  SHF.L.U32 R24, R26, 0x10, RZ ;  /* 0x000000101a187819 */ /* 0x000fc400000006ff */
[----:B------:R-:W-:Y:S01]  /*c110*/  SEL R2, R31, RZ, P2 ;  /* 0x000000ff1f027207 */ /* 0x000fe20001000000 */
[----:B------:R-:W5:Y:S02]  /*c120*/  LDL.LU R30, [R1+0x42c] ;  /* 0x00042c00011e7983 */ /* 0x000f640000300800 */
[----:B------:R-:W-:Y:S01]  /*c130*/  FMUL R24, R24, R17 ;  /* 0x0000001118187220 */ /* 0x000fe20000400000 */
[----:B------:R-:W-:-:S03]  /*c140*/  SHF.L.U32 R25, R2, 0x10, RZ ;  /* 0x0000001002197819 */ /* 0x000fc600000006ff */
[----:B0-----:R-:W-:Y:S01]  /*c150*/  FFMA R15, R24, R32, R15 ;  /* 0x00000020180f7223 */ /* 0x001fe2000000000f */
[----:B------:R-:W-:Y:S01]  /*c160*/  SHF.L.U32 R24, R3, 0x10, RZ ;  /* 0x0000001003187819 */ /* 0x000fe200000006ff */
[----:B------:R-:W-:-:S03]  /*c170*/  FMUL R25, R25, R17 ;  /* 0x0000001119197220 */ /* 0x000fc60000400000 */
[----:B------:R-:W-:Y:S01]  /*c180*/  STL [R1+0x8a8], R15 ;  /* 0x0008a80f01007387 */ /* 0x000fe20000100800 */
[----:B------:R-:W-:-:S03]  /*c190*/  FMUL R24, R24, R18 ;  /* 0x0000001218187220 */ /* 0x000fc60000400000 */
[----:B------:R0:W-:Y:S01]  /*c1a0*/  STL.64 [R1+0xbb0], R14 ;  /* 0x000bb00e01007387 */ /* 0x0001e20000100a00 */
[----:B----4-:R-:W-:Y:S02]  /*c1b0*/  SEL R27, R34, RZ, !P0 ;  /* 0x000000ff221b7207 */ /* 0x010fe40004000000 */
[----:B------:R-:W-:-:S03]  /*c1c0*/  SEL R32, R37, RZ, !P0 ;  /* 0x000000ff25207207 */ /* 0x000fc60004000000 */
[----:B------:R-:W-:Y:S01]  /*c1d0*/  FADD R27, R27, 1 ;  /* 0x3f8000001b1b7421 */ /* 0x000fe20000000000 */
[----:B------:R1:W-:Y:S01]  /*c1e0*/  STL.64 [R1+0xba8], R12 ;  /* 0x000ba80c01007387 */ /* 0x0003e20000100a00 */
[----:B------:R-:W-:Y:S02]  /*c1f0*/  FADD R32, R32, 1 ;  /* 0x3f80000020207421 */ /* 0x000fe40000000000 */
[----:B------:R-:W-:Y:S01]  /*c200*/  FFMA R9, R24, R27, R9 ;  /* 0x0000001b18097223 */ /* 0x000fe20000000009 */
[----:B0-----:R-:W-:Y:S01]  /*c210*/  CS2R R14, SRZ ;  /* 0x00000000000e7805 */ /* 0x001fe2000001ff00 */
[----:B------:R-:W-:Y:S01]  /*c220*/  PRMT R2, R26, 0x7632, R2 ;  /* 0x000076321a027816 */ /* 0x000fe20000000002 */
[----:B------:R-:W-:Y:S01]  /*c230*/  FFMA R8, R25, R32, R8 ;  /* 0x0000002019087223 */ /* 0x000fe20000000008 */
[----:B------:R-:W-:Y:S01]  /*c240*/  IMAD.WIDE R24, R0, R33, c[0x0][0x620] ;  /* 0x0001880000187625 */ /* 0x000fe200078e0221 */
[----:B------:R-:W-:Y:S01]  /*c250*/  PRMT R3, R3, 0x7632, R3 ;  /* 0x0000763203037816 */ /* 0x000fe20000000003 */
[----:B------:R-:W4:Y:S01]  /*c260*/  LDL.LU R31, [R1+0x3f0] ;  /* 0x0003f000011f7983 */ /* 0x000f220000300800 */
[----:B-1----:R-:W-:-:S02]  /*c270*/  MOV R12, RZ ;  /* 0x000000ff000c7202 */ /* 0x002fc40000000f00 */
[----:B------:R-:W-:Y:S01]  /*c280*/  MOV R13, RZ ;  /* 0x000000ff000d7202 */ /* 0x000fe20000000f00 */
[----:B------:R0:W-:Y:S01]  /*c290*/  STL [R1+0x264], R9 ;  /* 0x0002640901007387 */ /* 0x0001e20000100800 */
[----:B------:R-:W-:-:S04]  /*c2a0*/  SHF.L.U32 R3, R3, 0x10, RZ ;  /* 0x0000001003037819 */ /* 0x000fc800000006ff */
[----:B------:R1:W4:Y:S04]  /*c2b0*/  @P2 LDG.E.EF.128 R12, [R24.64] ;  /* 0x00000006180c2981 */ /* 0x000328000c0e1d00 */
[----:B------:R-:W-:Y:S04]  /*c2c0*/  STL [R1+0x420], R8 ;  /* 0x0004200801007387 */ /* 0x000fe80000100800 */
[----:B------:R-:W4:Y:S01]  /*c2d0*/  LDL.LU R37, [R1+0x448] ;  /* 0x0004480001257983 */ /* 0x000f220000300800 */
[----:B-1----:R-:W-:-:S03]  /*c2e0*/  SHF.L.U32 R25, R2, 0x10, RZ ;  /* 0x0000001002197819 */ /* 0x002fc600000006ff */
[----:B------:R-:W4:Y:S01]  /*c2f0*/  LDL.LU R34, [R1+0x400] ;  /* 0x0004000001227983 */ /* 0x000f220000300800 */
[----:B------:R-:W-:Y:S01]  /*c300*/  FMUL R3, R3, R18 ;  /* 0x0000001203037220 */ /* 0x000fe20000400000 */
[----:B------:R-:W-:Y:S01]  /*c310*/  FMUL R25, R25, R17 ;  /* 0x0000001119197220 */ /* 0x000fe20000400000 */
[----:B--2---:R-:W-:Y:S02]  /*c320*/  SEL R24, R36, RZ, !P0 ;  /* 0x000000ff24187207 */ /* 0x004fe40004000000 */
[----:B------:R-:W2:Y:S01]  /*c330*/  LDL.LU R36, [R1+0x3f4] ;  /* 0x0003f40001247983 */ /* 0x000ea20000300800 */
[----:B---3--:R-:W-:-:S03]  /*c340*/  SEL R26, R23, RZ, !P0 ;  /* 0x000000ff171a7207 */ /* 0x008fc60004000000 */
[----:B------:R-:W3:Y:S01]  /*c350*/  LDL R16, [R1+0x80c] ;  /* 0x00080c0001107983 */ /* 0x000ee20000100800 */
[----:B------:R-:W-:Y:S01]  /*c360*/  FADD R24, R24, 1 ;  /* 0x3f80000018187421 */ /* 0x000fe20000000000 */
[----:B------:R-:W-:-:S03]  /*c370*/  FADD R26, R26, 1 ;  /* 0x3f8000001a1a7421 */ /* 0x000fc60000000000 */
[----:B------:R-:W-:Y:S01]  /*c380*/  FFMA R10, R3, R24, R10 ;  /* 0x00000018030a7223 */ /* 0x000fe2000000000a */
[----:B0-----:R-:W-:-:S05]  /*c390*/  FFMA R9, R25, R26, R9 ;  /* 0x0000001a19097223 */ /* 0x001fca0000000009 */
[----:B------:R-:W-:Y:S04]  /*c3a0*/  STL [R1+0x414], R9 ;  /* 0x0004140901007387 */ /* 0x000fe80000100800 */
[----:B------:R0:W-:Y:S04]  /*c3b0*/  STL [R1+0x26c], R10 ;  /* 0x00026c0a01007387 */ /* 0x0001e80000100800 */
[----:B------:R-:W2:Y:S01]  /*c3c0*/  LDL R18, [R1+0x808] ;  /* 0x0008080001127983 */ /* 0x000ea20000100800 */
[----:B------:R-:W-:Y:S02]  /*c3d0*/  PRMT R3, R2, 0x7632, R3 ;  /* 0x0000763202037816 */ /* 0x000fe40000000003 */
[----:B-----5:R-:W-:-:S02]  /*c3e0*/  SEL R2, R29, RZ, P2 ;  /* 0x000000ff1d027207 */ /* 0x020fc40001000000 */
[----:B------:R-:W-:Y:S02]  /*c3f0*/  SEL R24, R30, RZ, !P0 ;  /* 0x000000ff1e187207 */ /* 0x000fe40004000000 */
[----:B------:R-:W-:Y:S02]  /*c400*/  SHF.L.U32 R25, R3, 0x10, RZ ;  /* 0x0000001003197819 */ /* 0x000fe400000006ff */
[----:B------:R-:W-:Y:S01]  /*c410*/  SHF.L.U32 R26, R2, 0x10, RZ ;  /* 0x00000010021a7819 */ /* 0x000fe200000006ff */
[----:B------:R-:W-:Y:S02]  /*c420*/  FADD R24, R24, 1 ;  /* 0x3f80000018187421 */ /* 0x000fe40000000000 */
[----:B------:R-:W-:Y:S01]  /*c430*/  FMUL R25, R25, R17 ;  /* 0x0000001119197220 */ /* 0x000fe20000400000 */
[----:B------:R-:W-:-:S03]  /*c440*/  PRMT R2, R2, 0x7632, R2 ;  /* 0x0000763202027816 */ /* 0x000fc60000000002 */
[----:B0-----:R-:W-:Y:S01]  /*c450*/  FFMA R10, R25, R24, R10 ;  /* 0x00000018190a7223 */ /* 0x001fe2000000000a */
[----:B----4-:R-:W-:-:S05]  /*c460*/  SEL R3, R31, RZ, !P0 ;  /* 0x000000ff1f037207 */ /* 0x010fca0004000000 */
[----:B------:R-:W-:Y:S01]  /*c470*/  FADD R3, R3, 1 ;  /* 0x3f80000003037421 */ /* 0x000fe20000000000 */
[----:B------:R-:W-:Y:S02]  /*c480*/  SEL R24, R37, RZ, P2 ;  /* 0x000000ff25187207 */ /* 0x000fe40001000000 */
[----:B------:R-:W-:Y:S01]  /*c490*/  SEL R25, R34, RZ, !P0 ;  /* 0x000000ff22197207 */ /* 0x000fe20004000000 */
[----:B------:R0:W-:Y:S04]  /*c4a0*/  STL.64 [R1+0x170], R12 ;  /* 0x0001700c01007387 */ /* 0x0001e80000100a00 */
[----:B------:R-:W-:Y:S01]  /*c4b0*/  FADD R25, R25, 1 ;  /* 0x3f80000019197421 */ /* 0x000fe20000000000 */
[----:B------:R1:W-:Y:S04]  /*c4c0*/  STL.64 [R1+0x178], R14 ;  /* 0x0001780e01007387 */ /* 0x0003e80000100a00 */
[----:B------:R-:W4:Y:S01]  /*c4d0*/  LDL.LU R29, [R1+0x404] ;  /* 0x00040400011d7983 */ /* 0x000f220000300800 */
[----:B0-----:R-:W-:-:S02]  /*c4e0*/  MOV R12, RZ ;  /* 0x000000ff000c7202 */ /* 0x001fc40000000f00 */
[----:B------:R-:W-:Y:S01]  /*c4f0*/  MOV R13, RZ ;  /* 0x000000ff000d7202 */ /* 0x000fe20000000f00 */
[----:B-1----:R-:W-:Y:S01]  /*c500*/  CS2R R14, SRZ ;  /* 0x00000000000e7805 */ /* 0x002fe2000001ff00 */
[----:B---3--:R-:W-:-:S04]  /*c510*/  FMUL R26, R26, R16 ;  /* 0x000000101a1a7220 */ /* 0x008fc80000400000 */
[----:B------:R-:W-:Y:S01]  /*c520*/  FFMA R4, R26, R3, R4 ;  /* 0x000000031a047223 */ /* 0x000fe20000000004 */
[----:B------:R-:W-:Y:S02]  /*c530*/  SHF.L.U32 R26, R2, 0x10, RZ ;  /* 0x00000010021a7819 */ /* 0x000fe400000006ff */
[----:B------:R-:W-:Y:S02]  /*c540*/  SHF.L.U32 R3, R24, 0x10, RZ ;  /* 0x0000001018037819 */ /* 0x000fe400000006ff */
[----:B--2---:R-:W-:Y:S01]  /*c550*/  SEL R2, R36, RZ, !P0 ;  /* 0x000000ff24027207 */ /* 0x004fe20004000000 */
[----:B------:R-:W-:Y:S01]  /*c560*/  FMUL R26, R26, R16 ;  /* 0x000000101a1a7220 */ /* 0x000fe20000400000 */
[----:B------:R0:W-:Y:S03]  /*c570*/  STL [R1+0x250], R4 ;  /* 0x0002500401007387 */ /* 0x0001e60000100800 */
[----:B------:R-:W-:Y:S01]  /*c580*/  FADD R2, R2, 1 ;  /* 0x3f80000002027421 */ /* 0x000fe20000000000 */
[----:B------:R-:W2:Y:S01]  /*c590*/  LDL.LU R30, [R1+0x43c] ;  /* 0x00043c00011e7983 */ /* 0x000ea20000300800 */
[----:B------:R-:W-:-:S02]  /*c5a0*/  FMUL R3, R3, R18 ;  /* 0x0000001203037220 */ /* 0x000fc40000400000 */
[----:B------:R-:W-:Y:S01]  /*c5b0*/  FFMA R11, R26, R2, R11 ;  /* 0x000000021a0b7223 */ /* 0x000fe2000000000b */
[----:B------:R-:W3:Y:S01]  /*c5c0*/  LDL.LU R37, [R1+0x3f8] ;  /* 0x0003f80001257983 */ /* 0x000ee20000300800 */
[----:B0-----:R-:W-:Y:S01]  /*c5d0*/  FFMA R4, R3, R25, R4 ;  /* 0x0000001903047223 */ /* 0x001fe20000000004 */
[----:B------:R-:W-:-:S05]  /*c5e0*/  IMAD.WIDE.U32 R2, R28, R19, c[0x0][0x630] ;  /* 0x00018c001c027625 */ /* 0x000fca00078e0013 */
[----:B------:R0:W5:Y:S04]  /*c5f0*/  @!P0 LDG.E.EL.128 R12, [R2.64] ;  /* 0x00000006020c8981 */ /* 0x000168000c2e1d00 */
[----:B------:R-:W-:Y:S04]  /*c600*/  STL [R1+0x410], R10 ;  /* 0x0004100a01007387 */ /* 0x000fe80000100800 */
[----:B------:R-:W3:Y:S04]  /*c610*/  LDL.LU R21, [R1+0x44c] ;  /* 0x00044c0001157983 */ /* 0x000ee80000300800 */
[----:B------:R-:W3:Y:S04]  /*c620*/  LDL.LU R22, [R1+0x408] ;  /* 0x0004080001167983 */ /* 0x000ee80000300800 */
[----:B------:R-:W3:Y:S01]  /*c630*/  LDL.LU R31, [R1+0x3fc] ;  /* 0x0003fc00011f7983 */ /* 0x000ee20000300800 */
[----:B0-----:R-:W-:-:S03]  /*c640*/  PRMT R3, R24, 0x7632, R3 ;  /* 0x0000763218037816 */ /* 0x001fc60000000003 */
[----:B------:R0:W-:Y:S01]  /*c650*/  STL [R1+0x254], R11 ;  /* 0x0002540b01007387 */ /* 0x0001e20000100800 */
[----:B------:R-:W-:-:S03]  /*c660*/  SHF.L.U32 R3, R3, 0x10, RZ ;  /* 0x0000001003037819 */ /* 0x000fc600000006ff */
[----:B------:R-:W-:Y:S02]  /*c670*/  STL [R1+0x418], R4 ;  /* 0x0004180401007387 */ /* 0x000fe40000100800 */
[----:B------:R-:W-:Y:S01]  /*c680*/  FMUL R3, R3, R18 ;  /* 0x0000001203037220 */ /* 0x000fe20000400000 */
[----:B----4-:R-:W-:-:S05]  /*c690*/  SEL R2, R29, RZ, !P0 ;  /* 0x000000ff1d027207 */ /* 0x010fca0004000000 */
[----:B------:R-:W-:-:S04]  /*c6a0*/  FADD R2, R2, 1 ;  /* 0x3f80000002027421 */ /* 0x000fc80000000000 */
[----:B0-----:R-:W-:Y:S01]  /*c6b0*/  FFMA R11, R3, R2, R11 ;  /* 0x00000002030b7223 */ /* 0x001fe2000000000b */
[----:B--2---:R-:W-:Y:S01]  /*c6c0*/  SEL R2, R30, RZ, P2 ;  /* 0x000000ff1e027207 */ /* 0x004fe20001000000 */
[----:B-----5:R-:W-:Y:S04]  /*c6d0*/  STL.64 [R1+0x150], R12 ;  /* 0x0001500c01007387 */ /* 0x020fe80000100a00 */
[----:B------:R0:W-:Y:S04]  /*c6e0*/  STL.64 [R1+0x158], R14 ;  /* 0x0001580e01007387 */ /* 0x0001e80000100a00 */
[----:B0-----:R-:W2:Y:S04]  /*c6f0*/  LDL.LU.64 R14, [R1+0xbb0] ;  /* 0x000bb000010e7983 */ /* 0x001ea80000300a00 */
[----:B------:R-:W4:Y:S04]  /*c700*/  LDL.LU.64 R12, [R1+0xba8] ;  /* 0x000ba800010c7983 */ /* 0x000f280000300a00 */
[----:B------:R-:W5:Y:S04]  /*c710*/  LDL.LU R23, [R1+0x430] ;  /* 0x0004300001177983 */ /* 0x000f680000300800 */
[----:B------:R-:W2:Y:S04]  /*c720*/  LDL.LU R34, [R1+0x480] ;  /* 0x0004800001227983 */ /* 0x000ea80000300800 */
[----:B------:R-:W4:Y:S01]  /*c730*/  LDL.LU R36, [R1+0x40c] ;  /* 0x00040c0001247983 */ /* 0x000f220000300800 */
[----:B---3--:R-:W-:-:S03]  /*c740*/  SEL R3, R37, RZ, !P0 ;  /* 0x000000ff25037207 */ /* 0x008fc60004000000 */
[----:B------:R-:W-:Y:S01]  /*c750*/  STL [R1+0x400], R11 ;  /* 0x0004000b01007387 */ /* 0x000fe20000100800 */
[----:B------:R-:W-:-:S03]  /*c760*/  SHF.L.U32 R24, R2, 0x10, RZ ;  /* 0x0000001002187819 */ /* 0x000fc600000006ff */
[----:B------:R-:W3:Y:S04]  /*c770*/  LDL.LU R17, [R1+0x440] ;  /* 0x0004400001117983 */ /* 0x000ee80000300800 */
[----:B------:R-:W3:Y:S01]  /*c780*/  LDL.LU R29, [R1+0x434] ;  /* 0x00043400011d7983 */ /* 0x000ee20000300800 */
[----:B------:R-:W-:Y:S01]  /*c790*/  FMUL R24, R24, R16 ;  /* 0x0000001018187220 */ /* 0x000fe20000400000 */
[----:B------:R-:W-:Y:S02]  /*c7a0*/  FADD R3, R3, 1 ;  /* 0x3f80000003037421 */ /* 0x000fe40000000000 */
[----:B------:R-:W3:Y:S02]  /*c7b0*/  LDL.LU R30, [R1+0x488] ;  /* 0x00048800011e7983 */ /* 0x000ee40000300800 */
[----:B------:R-:W-:-:S05]  /*c7c0*/  FFMA R5, R24, R3, R5 ;  /* 0x0000000318057223 */ /* 0x000fca0000000005 */
[----:B------:R0:W-:Y:S04]  /*c7d0*/  STL [R1+0x258], R5 ;  /* 0x0002580501007387 */ /* 0x0001e80000100800 */
[----:B------:R-:W3:Y:S01]  /*c7e0*/  LDL.LU R37, [R1+0x4c0] ;  /* 0x0004c00001257983 */ /* 0x000ee20000300800 */
[----:B------:R-:W-:Y:S02]  /*c7f0*/  PRMT R3, R2, 0x7632, R3 ;  /* 0x0000763202037816 */ /* 0x000fe40000000003 */
[----:B------:R-:W-:Y:S02]  /*c800*/  SEL R2, R21, RZ, P2 ;  /* 0x000000ff15027207 */ /* 0x000fe40001000000 */
[----:B------:R-:W-:Y:S02]  /*c810*/  SHF.L.U32 R26, R3, 0x10, RZ ;  /* 0x00000010031a7819 */ /* 0x000fe400000006ff */
[----:B------:R-:W-:-:S02]  /*c820*/  SEL R3, R31, RZ, !P0 ;  /* 0x000000ff1f037207 */ /* 0x000fc40004000000 */
[----:B------:R-:W-:Y:S01]  /*c830*/  SHF.L.U32 R24, R2, 0x10, RZ ;  /* 0x0000001002187819 */ /* 0x000fe200000006ff */
[----:B------:R-:W-:Y:S01]  /*c840*/  FMUL R26, R26, R16 ;  /* 0x000000101a1a7220 */ /* 0x000fe20000400000 */
[----:B------:R-:W-:Y:S01]  /*c850*/  SEL R25, R22, RZ, !P0 ;  /* 0x000000ff16197207 */ /* 0x000fe20004000000 */
[----:B------:R-:W-:Y:S01]  /*c860*/  FADD R3, R3, 1 ;  /* 0x3f80000003037421 */ /* 0x000fe20000000000 */
[----:B------:R-:W3:Y:S01]  /*c870*/  LDL.LU R31, [R1+0x444] ;  /* 0x00044400011f7983 */ /* 0x000ee20000300800 */
[----:B------:R-:W-:Y:S02]  /*c880*/  FMUL R24, R24, R18 ;  /* 0x0000001218187220 */ /* 0x000fe40000400000 */
[----:B------:R-:W-:Y:S01]  /*c890*/  FFMA R6, R26, R3, R6 ;  /* 0x000000031a067223 */ /* 0x000fe20000000006 */
[----:B------:R-:W-:Y:S01]  /*c8a0*/  FADD R25, R25, 1 ;  /* 0x3f80000019197421 */ /* 0x000fe20000000000 */
[----:B------:R-:W-:-:S03]  /*c8b0*/  PRMT R3, R2, 0x7632, R3 ;  /* 0x0000763202037816 */ /* 0x000fc60000000003 */
[----:B0-----:R-:W-:Y:S01]  /*c8c0*/  FFMA R5, R24, R25, R5 ;  /* 0x0000001918057223 */ /* 0x001fe20000000005 */
[----:B------:R-:W-:Y:S01]  /*c8d0*/  SHF.L.U32 R26, R3, 0x10, RZ ;  /* 0x00000010031a7819 */ /* 0x000fe200000006ff */
[----:B------:R0:W-:Y:S04]  /*c8e0*/  STL [R1+0x25c], R6 ;  /* 0x00025c0601007387 */ /* 0x0001e80000100800 */
[----:B------:R-:W-:Y:S01]  /*c8f0*/  STL [R1+0x3f4], R5 ;  /* 0x0003f40501007387 */ /* 0x000fe20000100800 */
[----:B------:R-:W-:Y:S01]  /*c900*/  FMUL R26, R26, R18 ;  /* 0x000000121a1a7220 */ /* 0x000fe20000400000 */
[----:B-----5:R-:W-:Y:S02]  /*c910*/  SEL R2, R23, RZ, P2 ;  /* 0x000000ff17027207 */ /* 0x020fe40001000000 */
[----:B--2---:R-:W-:-:S02]  /*c920*/  SEL R24, R34, RZ, !P0 ;  /* 0x000000ff22187207 */ /* 0x004fc40004000000 */
[----:B------:R-:W-:Y:S01]  /*c930*/  SHF.L.U32 R3, R2, 0x10, RZ ;  /* 0x0000001002037819 */ /* 0x000fe200000006ff */
[----:B------:R-:W2:Y:S01]  /*c940*/  LDL.LU R34, [R1+0x484] ;  /* 0x0004840001227983 */ /* 0x000ea20000300800 */
[----:B----4-:R-:W-:Y:S01]  /*c950*/  SEL R25, R36, RZ, !P0 ;  /* 0x000000ff24197207 */ /* 0x010fe20004000000 */
[----:B------:R-:W-:Y:S02]  /*c960*/  FADD R24, R24, 1 ;  /* 0x3f80000018187421 */ /* 0x000fe40000000000 */
[----:B------:R-:W-:Y:S01]  /*c970*/  FMUL R3, R3, R16 ;  /* 0x0000001003037220 */ /* 0x000fe20000400000 */
[----:B------:R-:W4:Y:S01]  /*c980*/  LDL.LU R36, [R1+0x4c8] ;  /* 0x0004c80001247983 */ /* 0x000f220000300800 */
[----:B------:R-:W-:Y:S02]  /*c990*/  FADD R25, R25, 1 ;  /* 0x3f80000019197421 */ /* 0x000fe40000000000 */
[----:B------:R-:W-:Y:S02]  /*c9a0*/  FFMA R15, R3, R24, R15 ;  /* 0x00000018030f7223 */ /* 0x000fe4000000000f */
[----:B0-----:R-:W-:Y:S01]  /*c9b0*/  FFMA R6, R26, R25, R6 ;  /* 0x000000191a067223 */ /* 0x001fe20000000006 */
[----:B---3--:R-:W-:-:S02]  /*c9c0*/  SEL R3, R29, RZ, P2 ;  /* 0x000000ff1d037207 */ /* 0x008fc40001000000 */
[----:B------:R-:W-:Y:S02]  /*c9d0*/  SEL R27, R30, RZ, !P0 ;  /* 0x000000ff1e1b7207 */ /* 0x000fe40004000000 */
[----:B------:R-:W-:-:S03]  /*c9e0*/  SHF.L.U32 R25, R3, 0x10, RZ ;  /* 0x0000001003197819 */ /* 0x000fc600000006ff */
[----:B------:R-:W-:Y:S02]  /*c9f0*/  FADD R27, R27, 1 ;  /* 0x3f8000001b1b7421 */ /* 0x000fe40000000000 */
[----:B------:R-:W-:Y:S01]  /*ca00*/  FMUL R25, R25, R16 ;  /* 0x0000001019197220 */ /* 0x000fe20000400000 */
[----:B------:R-:W-:Y:S03]  /*ca10*/  STL [R1+0x3f0], R6 ;  /* 0x0003f00601007387 */ /* 0x000fe60000100800 */
[----:B------:R-:W-:Y:S01]  /*ca20*/  FFMA R8, R25, R27, R8 ;  /* 0x0000001b19087223 */ /* 0x000fe20000000008 */
[----:B------:R0:W-:Y:S01]  /*ca30*/  STL [R1+0x230], R15 ;  /* 0x0002300f01007387 */ /* 0x0001e20000100800 */
[----:B------:R-:W-:-:S03]  /*ca40*/  SEL R32, R37, RZ, !P0 ;  /* 0x000000ff25207207 */ /* 0x000fc60004000000 */
[----:B------:R-:W3:Y:S04]  /*ca50*/  LDL.LU R37, [R1+0x48c] ;  /* 0x00048c0001257983 */ /* 0x000ee80000300800 */
[----:B------:R-:W-:Y:S04]  /*ca60*/  STL [R1+0x238], R8 ;  /* 0x0002380801007387 */ /* 0x000fe80000100800 */
[----:B------:R-:W5:Y:S01]  /*ca70*/  LDL.LU R23, [R1+0x4c4] ;  /* 0x0004c40001177983 */ /* 0x000f620000300800 */
[----:B------:R-:W-:Y:S01]  /*ca80*/  SEL R26, R17, RZ, P2 ;  /* 0x000000ff111a7207 */ /* 0x000fe20001000000 */
[----:B------:R-:W-:Y:S01]  /*ca90*/  FADD R32, R32, 1 ;  /* 0x3f80000020207421 */ /* 0x000fe20000000000 */
[----:B------:R-:W-:Y:S01]  /*caa0*/  PRMT R3, R2, 0x7632, R3 ;  /* 0x0000763202037816 */ /* 0x000fe20000000003 */
[----:B------:R-:W5:Y:S01]  /*cab0*/  LDL.LU R29, [R1+0x478] ;  /* 0x00047800011d7983 */ /* 0x000f620000300800 */
[----:B------:R-:W-:-:S02]  /*cac0*/  SHF.L.U32 R24, R26, 0x10, RZ ;  /* 0x000000101a187819 */ /* 0x000fc400000006ff */
[----:B------:R-:W-:Y:S01]  /*cad0*/  SEL R2, R31, RZ, P2 ;  /* 0x000000ff1f027207 */ /* 0x000fe20001000000 */
[----:B------:R-:W5:Y:S02]  /*cae0*/  LDL.LU R30, [R1+0x4cc] ;  /* 0x0004cc00011e7983 */ /* 0x000f640000300800 */
[----:B------:R-:W-:-:S04]  /*caf0*/  FMUL R24, R24, R18 ;  /* 0x0000001218187220 */ /* 0x000fc80000400000 */
[----:B0-----:R-:W-:Y:S01]  /*cb00*/  FFMA R15, R24, R32, R15 ;  /* 0x00000020180f7223 */ /* 0x001fe2000000000f */
[----:B------:R-:W-:Y:S02]  /*cb10*/  SHF.L.U32 R24, R3, 0x10, RZ ;  /* 0x0000001003187819 */ /* 0x000fe400000006ff */
[----:B------:R-:W-:-:S03]  /*cb20*/  SHF.L.U32 R25, R2, 0x10, RZ ;  /* 0x0000001002197819 */ /* 0x000fc600000006ff */
[----:B------:R-:W-:Y:S01]  /*cb30*/  FMUL R24, R24, R16 ;  /* 0x0000001018187220 */ /* 0x000fe20000400000 */
[----:B------:R-:W-:Y:S01]  /*cb40*/  STL [R1+0x3ec], R15 ;  /* 0x0003ec0f01007387 */ /* 0x000fe20000100800 */
[----:B------:R-:W-:-:S03]  /*cb50*/  FMUL R25, R25, R18 ;  /* 0x0000001219197220 */ /* 0x000fc60000400000 */
[----:B------:R0:W-:Y:S04]  /*cb60*/  STL.64 [R1+0xba0], R14 ;  /* 0x000ba00e01007387 */ /* 0x0001e80000100a00 */
[----:B------:R1:W-:Y:S01]  /*cb70*/  STL.64 [R1+0xb98], R12 ;  /* 0x000b980c01007387 */ /* 0x0003e20000100a00 */
[----:B------:R-:W-:Y:S02]  /*cb80*/  PRMT R2, R26, 0x7632, R2 ;  /* 0x000076321a027816 */ /* 0x000fe40000000002 */
[----:B------:R-:W-:Y:S01]  /*cb90*/  PRMT R3, R3, 0x7632, R3 ;  /* 0x0000763203037816 */ /* 0x000fe20000000003 */
[----:B------:R-:W5:Y:S01]  /*cba0*/  LDL.LU R31, [R1+0x450] ;  /* 0x00045000011f7983 */ /* 0x000f620000300800 */
[----:B0-----:R-:W-:Y:S01]  /*cbb0*/  CS2R R14, SRZ ;  /* 0x00000000000e7805 */ /* 0x001fe2000001ff00 */
[----:B-1----:R-:W-:-:S02]  /*cbc0*/  MOV R12, RZ ;  /* 0x000000ff000c7202 */ /* 0x002fc40000000f00 */
[----:B------:R-:W-:Y:S02]  /*cbd0*/  MOV R13, RZ ;  /* 0x000000ff000d7202 */ /* 0x000fe40000000f00 */
[----:B------:R-:W-:-:S05]  /*cbe0*/  SHF.L.U32 R3, R3, 0x10, RZ ;  /* 0x0000001003037819 */ /* 0x000fca00000006ff */
[----:B------:R-:W-:Y:S01]  /*cbf0*/  FMUL R3, R3, R16 ;  /* 0x0000001003037220 */ /* 0x000fe20000400000 */
[----:B--2---:R-:W-:Y:S02]  /*cc00*/  SEL R27, R34, RZ, !P0 ;  /* 0x000000ff221b7207 */ /* 0x004fe40004000000 */
[----:B----4-:R-:W-:-:S03]  /*cc10*/  SEL R32, R36, RZ, !P0 ;  /* 0x000000ff24207207 */ /* 0x010fc60004000000 */
[----:B------:R-:W-:Y:S02]  /*cc20*/  FADD R27, R27, 1 ;  /* 0x3f8000001b1b7421 */ /* 0x000fe40000000000 */
[----:B------:R-:W-:Y:S02]  /*cc30*/  FADD R32, R32, 1 ;  /* 0x3f80000020207421 */ /* 0x000fe40000000000 */
[----:B------:R-:W-:Y:S01]  /*cc40*/  FFMA R9, R24, R27, R9 ;  /* 0x0000001b18097223 */ /* 0x000fe20000000009 */
[----:B------:R-:W-:Y:S01]  /*cc50*/  IADD3 R24, P3, R7, c[0x0][0x630], RZ ;  /* 0x00018c0007187a10 */ /* 0x000fe20007f7e0ff */
[----:B------:R-:W-:-:S03]  /*cc60*/  FFMA R8, R25, R32, R8 ;  /* 0x0000002019087223 */ /* 0x000fc60000000008 */
[----:B------:R-:W-:Y:S01]  /*cc70*/  IADD3.X R25, R35, c[0x0][0x634], RZ, P3, !PT ;  /* 0x00018d0023197a10 */ /* 0x000fe20001ffe4ff */
[----:B------:R0:W-:Y:S04]  /*cc80*/  STL [R1+0x234], R9 ;  /* 0x0002340901007387 */ /* 0x0001e80000100800 */
[----:B------:R1:W2:Y:S04]  /*cc90*/  @!P0 LDG.E.EL.128 R12, [R24.64+0x10] ;  /* 0x00001006180c8981 */ /* 0x0002a8000c2e1d00 */
[----:B------:R-:W-:Y:S04]  /*cca0*/  STL [R1+0x3e8], R8 ;  /* 0x0003e80801007387 */ /* 0x000fe80000100800 */
[----:B------:R-:W4:Y:S01]  /*ccb0*/  LDL.LU R36, [R1+0x498] ;  /* 0x0004980001247983 */ /* 0x000f220000300800 */
[----:B-1----:R-:W-:-:S02]  /*ccc0*/  SHF.L.U32 R25, R2, 0x10, RZ ;  /* 0x0000001002197819 */ /* 0x002fc400000006ff */
[----:B---3--:R-:W-:Y:S01]  /*ccd0*/  SEL R24, R37, RZ, !P0 ;  /* 0x000000ff25187207 */ /* 0x008fe20004000000 */
[----:B------:R-:W3:Y:S02]  /*cce0*/  LDL.LU R34, [R1+0x460] ;  /* 0x0004600001227983 */ /* 0x000ee40000300800 */
[----:B------:R-:W-:Y:S02]  /*ccf0*/  FMUL R25, R25, R18 ;  /* 0x0000001219197220 */ /* 0x000fe40000400000 */
[----:B------:R-:W2:Y:S01]  /*cd00*/  LDL.LU R37, [R1+0x454] ;  /* 0x0004540001257983 */ /* 0x000ea20000300800 */
[----:B-----5:R-:W-:-:S03]  /*cd10*/  SEL R26, R23, RZ, !P0 ;  /* 0x000000ff171a7207 */ /* 0x020fc60004000000 */
[----:B------:R-:W5:Y:S01]  /*cd20*/  LDL R17, [R1+0x800] ;  /* 0x0008000001117983 */ /* 0x000f620000100800 */
        /* <DEDUP_REMOVED lines=8> */
[----:B------:R-:W-:-:S02]  /*cdb0*/  SEL R2, R29, RZ, P2 ;  /* 0x000000ff1d027207 */ /* 0x000fc40001000000 */
[----:B------:R-:W-:Y:S02]  /*cdc0*/  SEL R24, R30, RZ, !P0 ;  /* 0x000000ff1e187207 */ /* 0x000fe40004000000 */
[----:B------:R-:W-:Y:S02]  /*cdd0*/  SHF.L.U32 R25, R3, 0x10, RZ ;  /* 0x0000001003197819 */ /* 0x000fe400000006ff */
[----:B------:R-:W-:Y:S02]  /*cde0*/  SHF.L.U32 R26, R2, 0x10, RZ ;  /* 0x00000010021a7819 */ /* 0x000fe400000006ff */
[----:B------:R-:W-:Y:S01]  /*cdf0*/  SEL R3, R31, RZ, !P0 ;  /* 0x000000ff1f037207 */ /* 0x000fe20004000000 */
[----:B------:R-:W-:Y:S01]  /*ce00*/  FADD R24, R24, 1 ;  /* 0x3f80000018187421 */ /* 0x000fe20000000000 */
[----:B------:R-:W-:Y:S01]  /*ce10*/  FMUL R25, R25, R18 ;  /* 0x0000001219197220 */ /* 0x000fe20000400000 */
[----:B------:R-:W-:Y:S02]  /*ce20*/  PRMT R2, R2, 0x7632, R2 ;  /* 0x0000763202027816 */ /* 0x000fe40000000002 */
[----:B------:R-:W-:Y:S01]  /*ce30*/  FADD R3, R3, 1 ;  /* 0x3f80000003037421 */ /* 0x000fe20000000000 */
[----:B0-----:R-:W-:Y:S01]  /*ce40*/  FFMA R10, R25, R24, R10 ;  /* 0x00000018190a7223 */ /* 0x001fe2000000000a */
[----:B----4-:R-:W-:-:S02]  /*ce50*/  SEL R24, R36, RZ, P2 ;  /* 0x000000ff24187207 */ /* 0x010fc40001000000 */
[----:B---3--:R-:W-:Y:S01]  /*ce60*/  SEL R25, R34, RZ, !P0 ;  /* 0x000000ff22197207 */ /* 0x008fe20004000000 */
[----:B-----5:R-:W-:-:S04]  /*ce70*/  FMUL R26, R26, R17 ;  /* 0x000000111a1a7220 */ /* 0x020fc80000400000 */
[----:B------:R-:W-:Y:S01]  /*ce80*/  FFMA R4, R26, R3, R4 ;  /* 0x000000031a047223 */ /* 0x000fe20000000004 */
[----:B------:R-:W-:Y:S02]  /*ce90*/  SHF.L.U32 R26, R2, 0x10, RZ ;  /* 0x00000010021a7819 */ /* 0x000fe400000006ff */
[----:B------:R-:W-:Y:S02]  /*cea0*/  SHF.L.U32 R3, R24, 0x10, RZ ;  /* 0x0000001018037819 */ /* 0x000fe400000006ff */
[----:B--2---:R-:W-:Y:S01]  /*ceb0*/  SEL R2, R37, RZ, !P0 ;  /* 0x000000ff25027207 */ /* 0x004fe20004000000 */
[----:B------:R0:W-:Y:S01]  /*cec0*/  STL.64 [R1+0x90], R12 ;  /* 0x0000900c01007387 */ /* 0x0001e20000100a00 */
[----:B------:R-:W-:Y:S01]  /*ced0*/  FMUL R26, R26, R17 ;  /* 0x000000111a1a7220 */ /* 0x000fe20000400000 */
[----:B------:R-:W-:Y:S02]  /*cee0*/  FADD R25, R25, 1 ;  /* 0x3f80000019197421 */ /* 0x000fe40000000000 */
[----:B------:R-:W-:Y:S01]  /*cef0*/  FADD R2, R2, 1 ;  /* 0x3f80000002027421 */ /* 0x000fe20000000000 */
[----:B------:R1:W-:Y:S04]  /*cf00*/  STL.64 [R1+0x98], R14 ;  /* 0x0000980e01007387 */ /* 0x0003e80000100a00 */
[----:B------:R-:W2:Y:S01]  /*cf10*/  LDL.LU R29, [R1+0x464] ;  /* 0x00046400011d7983 */ /* 0x000ea20000300800 */
[----:B------:R-:W-:Y:S01]  /*cf20*/  FMUL R3, R3, R16 ;  /* 0x0000001003037220 */ /* 0x000fe20000400000 */
[----:B------:R-:W-:-:S02]  /*cf30*/  FFMA R11, R26, R2, R11 ;  /* 0x000000021a0b7223 */ /* 0x000fc4000000000b */
[----:B------:R3:W-:Y:S01]  /*cf40*/  STL [R1+0x220], R4 ;  /* 0x0002200401007387 */ /* 0x0007e20000100800 */
[----:B0-----:R-:W-:Y:S02]  /*cf50*/  MOV R12, RZ ;  /* 0x000000ff000c7202 */ /* 0x001fe40000000f00 */
[----:B------:R-:W-:Y:S01]  /*cf60*/  MOV R13, RZ ;  /* 0x000000ff000d7202 */ /* 0x000fe20000000f00 */
[----:B-1----:R-:W-:Y:S01]  /*cf70*/  CS2R R14, SRZ ;  /* 0x00000000000e7805 */ /* 0x002fe2000001ff00 */
[----:B------:R-:W4:Y:S04]  /*cf80*/  LDL.LU R30, [R1+0x47c] ;  /* 0x00047c00011e7983 */ /* 0x000f280000300800 */
[----:B------:R-:W5:Y:S01]  /*cf90*/  LDL.LU R36, [R1+0x458] ;  /* 0x0004580001247983 */ /* 0x000f620000300800 */
[----:B---3--:R-:W-:Y:S01]  /*cfa0*/  FFMA R4, R3, R25, R4 ;  /* 0x0000001903047223 */ /* 0x008fe20000000004 */
[----:B------:R-:W-:-:S05]  /*cfb0*/  IMAD.WIDE R2, R0, R33, c[0x0][0x638] ;  /* 0x00018e0000027625 */ /* 0x000fca00078e0221 */
[----:B------:R0:W3:Y:S04]  /*cfc0*/  @P2 LDG.E.EF.128 R12, [R2.64] ;  /* 0x00000006020c2981 */ /* 0x0000e8000c0e1d00 */
[----:B------:R-:W-:Y:S04]  /*cfd0*/  STL [R1+0x3d8], R10 ;  /* 0x0003d80a01007387 */ /* 0x000fe80000100800 */
[----:B------:R-:W4:Y:S04]  /*cfe0*/  LDL.LU R21, [R1+0x49c] ;  /* 0x00049c0001157983 */ /* 0x000f280000300800 */
[----:B------:R-:W4:Y:S04]  /*cff0*/  LDL.LU R22, [R1+0x468] ;  /* 0x0004680001167983 */ /* 0x000f280000300800 */
[----:B------:R-:W4:Y:S01]  /*d000*/  LDL.LU R31, [R1+0x45c] ;  /* 0x00045c00011f7983 */ /* 0x000f220000300800 */
[----:B0-----:R-:W-:-:S03]  /*d010*/  PRMT R3, R24, 0x7632, R3 ;  /* 0x0000763218037816 */ /* 0x001fc60000000003 */
[----:B------:R0:W-:Y:S01]  /*d020*/  STL [R1+0x224], R11 ;  /* 0x0002240b01007387 */ /* 0x0001e20000100800 */
[----:B------:R-:W-:-:S03]  /*d030*/  SHF.L.U32 R3, R3, 0x10, RZ ;  /* 0x0000001003037819 */ /* 0x000fc600000006ff */
[----:B------:R-:W-:Y:S02]  /*d040*/  STL [R1+0x3e4], R4 ;  /* 0x0003e40401007387 */ /* 0x000fe40000100800 */
[----:B------:R-:W-:Y:S01]  /*d050*/  FMUL R3, R3, R16 ;  /* 0x0000001003037220 */ /* 0x000fe20000400000 */
[----:B--2---:R-:W-:-:S05]  /*d060*/  SEL R2, R29, RZ, !P0 ;  /* 0x000000ff1d027207 */ /* 0x004fca0004000000 */
[----:B------:R-:W-:-:S04]  /*d070*/  FADD R2, R2, 1 ;  /* 0x3f80000002027421 */ /* 0x000fc80000000000 */
[----:B0-----:R-:W-:Y:S01]  /*d080*/  FFMA R11, R3, R2, R11 ;  /* 0x00000002030b7223 */ /* 0x001fe2000000000b */
[----:B---3--:R-:W-:Y:S04]  /*d090*/  STL.64 [R1+0x80], R12 ;  /* 0x0000800c01007387 */ /* 0x008fe80000100a00 */
[----:B------:R0:W-:Y:S04]  /*d0a0*/  STL.64 [R1+0x88], R14 ;  /* 0x0000880e01007387 */ /* 0x0001e80000100a00 */
[----:B0-----:R-:W2:Y:S04]  /*d0b0*/  LDL.LU.64 R14, [R1+0xba0] ;  /* 0x000ba000010e7983 */ /* 0x001ea80000300a00 */
[----:B------:R-:W3:Y:S04]  /*d0c0*/  LDL.LU.64 R12, [R1+0xb98] ;  /* 0x000b9800010c7983 */ /* 0x000ee80000300a00 */
[----:B------:R-:W2:Y:S04]  /*d0d0*/  LDL.LU R23, [R1+0x470] ;  /* 0x0004700001177983 */ /* 0x000ea80000300800 */
[----:B------:R-:W3:Y:S01]  /*d0e0*/  LDL.LU R34, [R1+0x520] ;  /* 0x0005200001227983 */ /* 0x000ee20000300800 */
[----:B----4-:R-:W-:-:S03]  /*d0f0*/  SEL R2, R30, RZ, P2 ;  /* 0x000000ff1e027207 */ /* 0x010fc60001000000 */
[----:B------:R-:W4:Y:S01]  /*d100*/  LDL.LU R37, [R1+0x46c] ;  /* 0x00046c0001257983 */ /* 0x000f220000300800 */
[----:B-----5:R-:W-:-:S03]  /*d110*/  SEL R3, R36, RZ, !P0 ;  /* 0x000000ff24037207 */ /* 0x020fc60004000000 */
[----:B------:R-:W-:Y:S01]  /*d120*/  STL [R1+0x3dc], R11 ;  /* 0x0003dc0b01007387 */ /* 0x000fe20000100800 */
[----:B------:R-:W-:-:S03]  /*d130*/  SHF.L.U32 R24, R2, 0x10, RZ ;  /* 0x0000001002187819 */ /* 0x000fc600000006ff */
[----:B------:R-:W5:Y:S04]  /*d140*/  LDL.LU R18, [R1+0x490] ;  /* 0x0004900001127983 */ /* 0x000f680000300800 */
[----:B------:R-:W5:Y:S01]  /*d150*/  LDL.LU R29, [R1+0x474] ;  /* 0x00047400011d7983 */ /* 0x000f620000300800 */
[----:B------:R-:W-:Y:S01]  /*d160*/  FMUL R24, R24, R17 ;  /* 0x0000001118187220 */ /* 0x000fe20000400000 */
[----:B------:R-:W-:Y:S02]  /*d170*/  FADD R3, R3, 1 ;  /* 0x3f80000003037421 */ /* 0x000fe40000000000 */
[----:B------:R-:W5:Y:S02]  /*d180*/  LDL.LU R30, [R1+0x528] ;  /* 0x00052800011e7983 */ /* 0x000f640000300800 */
[----:B------:R-:W-:-:S05]  /*d190*/  FFMA R5, R24, R3, R5 ;  /* 0x0000000318057223 */ /* 0x000fca0000000005 */
[----:B------:R0:W-:Y:S04]  /*d1a0*/  STL [R1+0x228], R5 ;  /* 0x0002280501007387 */ /* 0x0001e80000100800 */
[----:B------:R-:W5:Y:S01]  /*d1b0*/  LDL.LU R36, [R1+0x530] ;  /* 0x0005300001247983 */ /* 0x000f620000300800 */
        /* <DEDUP_REMOVED lines=8> */
[----:B------:R-:W5:Y:S01]  /*d240*/  LDL.LU R31, [R1+0x494] ;  /* 0x00049400011f7983 */ /* 0x000f620000300800 */
        /* <DEDUP_REMOVED lines=9> */
[----:B--2---:R-:W-:Y:S02]  /*d2e0*/  SEL R2, R23, RZ, P2 ;  /* 0x000000ff17027207 */ /* 0x004fe40001000000 */
[----:B---3--:R-:W-:-:S02]  /*d2f0*/  SEL R24, R34, RZ, !P0 ;  /* 0x000000ff22187207 */ /* 0x008fc40004000000 */
[----:B------:R-:W-:Y:S01]  /*d300*/  SHF.L.U32 R3, R2, 0x10, RZ ;  /* 0x0000001002037819 */ /* 0x000fe200000006ff */
[----:B------:R-:W2:Y:S01]  /*d310*/  LDL.LU R34, [R1+0x524] ;  /* 0x0005240001227983 */ /* 0x000ea20000300800 */
[----:B----4-:R-:W-:Y:S01]  /*d320*/  SEL R25, R37, RZ, !P0 ;  /* 0x000000ff25197207 */ /* 0x010fe20004000000 */
[----:B------:R-:W-:Y:S02]  /*d330*/  FADD R24, R24, 1 ;  /* 0x3f80000018187421 */ /* 0x000fe40000000000 */
[----:B------:R-:W-:Y:S01]  /*d340*/  FMUL R3, R3, R17 ;  /* 0x0000001103037220 */ /* 0x000fe20000400000 */
[----:B------:R-:W3:Y:S01]  /*d350*/  LDL.LU R37, [R1+0x538] ;  /* 0x0005380001257983 */ /* 0x000ee20000300800 */
[----:B------:R-:W-:Y:S02]  /*d360*/  FADD R25, R25, 1 ;  /* 0x3f80000019197421 */ /* 0x000fe40000000000 */
[----:B------:R-:W-:Y:S02]  /*d370*/  FFMA R15, R3, R24, R15 ;  /* 0x00000018030f7223 */ /* 0x000fe4000000000f */
[----:B0-----:R-:W-:Y:S01]  /*d380*/  FFMA R6, R26, R25, R6 ;  /* 0x000000191a067223 */ /* 0x001fe20000000006 */
[----:B-----5:R-:W-:-:S02]  /*d390*/  SEL R3, R29, RZ, P2 ;  /* 0x000000ff1d037207 */ /* 0x020fc40001000000 */
        /* <DEDUP_REMOVED lines=8> */
[----:B------:R-:W4:Y:S04]  /*d420*/  LDL.LU R36, [R1+0x52c] ;  /* 0x00052c0001247983 */ /* 0x000f280000300800 */
        /* <DEDUP_REMOVED lines=18> */
[----:B------:R-:W-:-:S03]  /*d550*/  PRMT R2, R26, 0x7632, R2 ;  /* 0x000076321a027816 */ /* 0x000fc60000000002 */
[----:B------:R-:W5:Y:S01]  /*d560*/  LDL.LU R31, [R1+0x4d0] ;  /* 0x0004d000011f7983 */ /* 0x000f620000300800 */
[----:B0-----:R-:W-:Y:S01]  /*d570*/  CS2R R14, SRZ ;  /* 0x00000000000e7805 */ /* 0x001fe2000001ff00 */
[----:B-1----:R-:W-:Y:S02]  /*d580*/  MOV R12, RZ ;  /* 0x000000ff000c7202 */ /* 0x002fe40000000f00 */
[----:B------:R-:W-:Y:S02]  /*d590*/  MOV R13, RZ ;  /* 0x000000ff000d7202 */ /* 0x000fe40000000f00 */
[----:B------:R-:W-:-:S04]  /*d5a0*/  PRMT R3, R3, 0x7632, R3 ;  /* 0x0000763203037816 */ /* 0x000fc80000000003 */
[----:B------:R-:W-:-:S05]  /*d5b0*/  SHF.L.U32 R3, R3, 0x10, RZ ;  /* 0x0000001003037819 */ /* 0x000fca00000006ff */
[----:B------:R-:W-:Y:S01]  /*d5c0*/  FMUL R3, R3, R17 ;  /* 0x0000001103037220 */ /* 0x000fe20000400000 */
[----:B--2---:R-:W-:Y:S02]  /*d5d0*/  SEL R27, R34, RZ, !P0 ;  /* 0x000000ff221b7207 */ /* 0x004fe40004000000 */
[----:B---3--:R-:W-:-:S03]  /*d5e0*/  SEL R32, R37, RZ, !P0 ;  /* 0x000000ff25207207 */ /* 0x008fc60004000000 */
[----:B------:R-:W-:Y:S02]  /*d5f0*/  FADD R27, R27, 1 ;  /* 0x3f8000001b1b7421 */ /* 0x000fe40000000000 */
[----:B------:R-:W-:Y:S02]  /*d600*/  FADD R32, R32, 1 ;  /* 0x3f80000020207421 */ /* 0x000fe40000000000 */
[----:B------:R-:W-:Y:S01]  /*d610*/  FFMA R9, R24, R27, R9 ;  /* 0x0000001b18097223 */ /* 0x000fe20000000009 */
[----:B------:R-:W-:Y:S01]  /*d620*/  IADD3 R24, P3, R7, c[0x0][0x648], RZ ;  /* 0x0001920007187a10 */ /* 0x000fe20007f7e0ff */
[----:B------:R-:W-:-:S03]  /*d630*/  FFMA R8, R25, R32, R8 ;  /* 0x0000002019087223 */ /* 0x000fc60000000008 */
[----:B------:R-:W-:Y:S01]  /*d640*/  IADD3.X R25, R35, c[0x0][0x64c], RZ, P3, !PT ;  /* 0x0001930023197a10 */ /* 0x000fe20001ffe4ff */
[----:B------:R0:W-:Y:S04]  /*d650*/  STL [R1+0x214], R9 ;  /* 0x0002140901007387 */ /* 0x0001e80000100800 */
[----:B------:R-:W-:Y:S04]  /*d660*/  STL [R1+0x3c8], R8 ;  /* 0x0003c80801007387 */ /* 0x000fe80000100800 */
[----:B------:R4:W2:Y:S04]  /*d670*/  @!P0 LDG.E.EL.128 R12, [R24.64+0x10] ;  /* 0x00001006180c8981 */ /* 0x0008a8000c2e1d00 */
[----:B------:R-:W3:Y:S04]  /*d680*/  LDL.LU R37, [R1+0x518] ;  /* 0x0005180001257983 */ /* 0x000ee80000300800 */
[----:B------:R-:W3:Y:S01]  /*d690*/  LDL.LU R34, [R1+0x4f0] ;  /* 0x0004f00001227983 */ /* 0x000ee20000300800 */
[----:B----4-:R-:W-:-:S03]  /*d6a0*/  SEL R24, R36, RZ, !P0 ;  /* 0x000000ff24187207 */ /* 0x010fc60004000000 */
[----:B------:R-:W4:Y:S01]  /*d6b0*/  LDL.LU R36, [R1+0x4d4] ;  /* 0x0004d40001247983 */ /* 0x000f220000300800 */
[----:B------:R-:W-:Y:S02]  /*d6c0*/  SHF.L.U32 R25, R2, 0x10, RZ ;  /* 0x0000001002197819 */ /* 0x000fe400000006ff */
[----:B-----5:R-:W-:Y:S01]  /*d6d0*/  SEL R26, R23, RZ, !P0 ;  /* 0x000000ff171a7207 */ /* 0x020fe20004000000 */
[----:B------:R-:W5:Y:S02]  /*d6e0*/  LDL R18, [R1+0x7f4] ;  /* 0x0007f40001127983 */ /* 0x000f640000100800 */
[----:B------:R-:W-:Y:S01]  /*d6f0*/  FMUL R25, R25, R16 ;  /* 0x0000001019197220 */ /* 0x000fe20000400000 */
[----:B------:R-:W-:Y:S01]  /*d700*/  FADD R24, R24, 1 ;  /* 0x3f80000018187421 */ /* 0x000fe20000000000 */
[----:B------:R-:W-:-:S03]  /*d710*/  FADD R26, R26, 1 ;  /* 0x3f8000001a1a7421 */ /* 0x000fc60000000000 */
[----:B------:R-:W-:Y:S01]  /*d720*/  FFMA R10, R3, R24, R10 ;  /* 0x00000018030a7223 */ /* 0x000fe2000000000a */
[----:B0-----:R-:W-:-:S05]  /*d730*/  FFMA R9, R25, R26, R9 ;  /* 0x0000001a19097223 */ /* 0x001fca0000000009 */
[----:B------:R-:W-:Y:S04]  /*d740*/  STL [R1+0x3c0], R9 ;  /* 0x0003c00901007387 */ /* 0x000fe80000100800 */
[----:B------:R0:W-:Y:S04]  /*d750*/  STL [R1+0x21c], R10 ;  /* 0x00021c0a01007387 */ /* 0x0001e80000100800 */
[----:B------:R-:W4:Y:S01]  /*d760*/  LDL R17, [R1+0x7f0] ;  /* 0x0007f00001117983 */ /* 0x000f220000100800 */
[----:B------:R-:W-:Y:S02]  /*d770*/  PRMT R3, R2, 0x7632, R3 ;  /* 0x0000763202037816 */ /* 0x000fe40000000003 */
[----:B------:R-:W-:-:S02]  /*d780*/  SEL R2, R29, RZ, P2 ;  /* 0x000000ff1d027207 */ /* 0x000fc40001000000 */
[----:B------:R-:W-:Y:S02]  /*d790*/  SHF.L.U32 R25, R3, 0x10, RZ ;  /* 0x0000001003197819 */ /* 0x000fe400000006ff */
[----:B------:R-:W-:Y:S02]  /*d7a0*/  SHF.L.U32 R26, R2, 0x10, RZ ;  /* 0x00000010021a7819 */ /* 0x000fe400000006ff */
[----:B------:R-:W-:Y:S02]  /*d7b0*/  SEL R3, R31, RZ, !P0 ;  /* 0x000000ff1f037207 */ /* 0x000fe40004000000 */
[----:B------:R-:W-:-:S03]  /*d7c0*/  SEL R24, R30, RZ, !P0 ;  /* 0x000000ff1e187207 */ /* 0x000fc60004000000 */
[----:B------:R-:W-:Y:S01]  /*d7d0*/  FADD R3, R3, 1 ;  /* 0x3f80000003037421 */ /* 0x000fe20000000000 */
[----:B------:R-:W-:Y:S01]  /*d7e0*/  FMUL R25, R25, R16 ;  /* 0x0000001019197220 */ /* 0x000fe20000400000 */
[----:B------:R-:W-:-:S04]  /*d7f0*/  FADD R24, R24, 1 ;  /* 0x3f80000018187421 */ /* 0x000fc80000000000 */
[----:B0-----:R-:W-:Y:S01]  /*d800*/  FFMA R10, R25, R24, R10 ;  /* 0x00000018190a7223 */ /* 0x001fe2000000000a */
[----:B--2---:R0:W-:Y:S01]  /*d810*/  STL.64 [R1+0x50], R12 ;  /* 0x0000500c01007387 */ /* 0x0041e20000100a00 */
[----:B-----5:R-:W-:-:S04]  /*d820*/  FMUL R26, R26, R18 ;  /* 0x000000121a1a7220 */ /* 0x020fc80000400000 */
[----:B------:R-:W-:Y:S01]  /*d830*/  FFMA R4, R26, R3, R4 ;  /* 0x000000031a047223 */ /* 0x000fe20000000004 */
[----:B------:R-:W-:Y:S02]  /*d840*/  PRMT R3, R2, 0x7632, R3 ;  /* 0x0000763202037816 */ /* 0x000fe40000000003 */
[----:B---3--:R-:W-:Y:S02]  /*d850*/  SEL R2, R37, RZ, P2 ;  /* 0x000000ff25027207 */ /* 0x008fe40001000000 */
[----:B------:R-:W-:Y:S02]  /*d860*/  SEL R25, R34, RZ, !P0 ;  /* 0x000000ff22197207 */ /* 0x000fe40004000000 */
[----:B------:R-:W-:Y:S01]  /*d870*/  SHF.L.U32 R24, R2, 0x10, RZ ;  /* 0x0000001002187819 */ /* 0x000fe200000006ff */
[----:B------:R1:W-:Y:S02]  /*d880*/  STL.64 [R1+0x58], R14 ;  /* 0x0000580e01007387 */ /* 0x0003e40000100a00 */
[----:B------:R-:W-:-:S02]  /*d890*/  FADD R25, R25, 1 ;  /* 0x3f80000019197421 */ /* 0x000fc40000000000 */
[----:B------:R-:W2:Y:S01]  /*d8a0*/  LDL.LU R22, [R1+0x4f4] ;  /* 0x0004f40001167983 */ /* 0x000ea20000300800 */
[----:B0-----:R-:W-:Y:S01]  /*d8b0*/  MOV R12, RZ ;  /* 0x000000ff000c7202 */ /* 0x001fe20000000f00 */
[----:B----4-:R-:W-:Y:S02]  /*d8c0*/  FMUL R24, R24, R17 ;  /* 0x0000001118187220 */ /* 0x010fe40000400000 */
[----:B------:R0:W-:Y:S01]  /*d8d0*/  STL [R1+0x200], R4 ;  /* 0x0002000401007387 */ /* 0x0001e20000100800 */
[----:B------:R-:W-:Y:S01]  /*d8e0*/  MOV R13, RZ ;  /* 0x000000ff000d7202 */ /* 0x000fe20000000f00 */
[----:B-1----:R-:W-:Y:S02]  /*d8f0*/  CS2R R14, SRZ ;  /* 0x00000000000e7805 */ /* 0x002fe4000001ff00 */
[----:B------:R-:W3:Y:S04]  /*d900*/  LDL.LU R16, [R1+0x50c] ;  /* 0x00050c0001107983 */ /* 0x000ee80000300800 */
[----:B------:R-:W4:Y:S01]  /*d910*/  LDL.LU R37, [R1+0x4d8] ;  /* 0x0004d80001257983 */ /* 0x000f220000300800 */
[----:B0-----:R-:W-:Y:S01]  /*d920*/  FFMA R4, R24, R25, R4 ;  /* 0x0000001918047223 */ /* 0x001fe20000000004 */
[----:B------:R-:W-:Y:S01]  /*d930*/  IMAD.WIDE.U32 R24, R28, R19, c[0x0][0x648] ;  /* 0x000192001c187625 */ /* 0x000fe200078e0013 */
[----:B------:R-:W-:Y:S01]  /*d940*/  SHF.L.U32 R26, R3, 0x10, RZ ;  /* 0x00000010031a7819 */ /* 0x000fe200000006ff */
[----:B------:R-:W5:Y:S04]  /*d950*/  LDL.LU R29, [R1+0x51c] ;  /* 0x00051c00011d7983 */ /* 0x000f680000300800 */
[----:B------:R-:W2:Y:S01]  /*d960*/  @!P0 LDG.E.EL.128 R12, [R24.64] ;  /* 0x00000006180c8981 */ /* 0x000ea2000c2e1d00 */
[----:B------:R-:W-:Y:S01]  /*d970*/  SEL R3, R36, RZ, !P0 ;  /* 0x000000ff24037207 */ /* 0x000fe20004000000 */
[----:B------:R-:W-:-:S02]  /*d980*/  FMUL R26, R26, R18 ;  /* 0x000000121a1a7220 */ /* 0x000fc40000400000 */
[----:B------:R-:W-:Y:S02]  /*d990*/  STL [R1+0x3b8], R10 ;  /* 0x0003b80a01007387 */ /* 0x000fe40000100800 */
[----:B------:R-:W-:Y:S02]  /*d9a0*/  FADD R3, R3, 1 ;  /* 0x3f80000003037421 */ /* 0x000fe40000000000 */
[----:B------:R-:W3:Y:S04]  /*d9b0*/  LDL.LU R30, [R1+0x4f8] ;  /* 0x0004f800011e7983 */ /* 0x000ee80000300800 */
[----:B------:R-:W3:Y:S01]  /*d9c0*/  LDL.LU R31, [R1+0x4dc] ;  /* 0x0004dc00011f7983 */ /* 0x000ee20000300800 */
[----:B------:R-:W-:-:S05]  /*d9d0*/  FFMA R11, R26, R3, R11 ;  /* 0x000000031a0b7223 */ /* 0x000fca000000000b */
[----:B------:R-:W-:Y:S04]  /*d9e0*/  STL [R1+0x204], R11 ;  /* 0x0002040b01007387 */ /* 0x000fe80000100800 */
[----:B------:R-:W-:Y:S01]  /*d9f0*/  STL [R1+0x3c4], R4 ;  /* 0x0003c40401007387 */ /* 0x000fe20000100800 */
[----:B------:R-:W-:-:S04]  /*da00*/  PRMT R3, R2, 0x7632, R3 ;  /* 0x0000763202037816 */ /* 0x000fc80000000003 */
[----:B------:R-:W-:-:S05]  /*da10*/  SHF.L.U32 R3, R3, 0x10, RZ ;  /* 0x0000001003037819 */ /* 0x000fca00000006ff */
[----:B------:R-:W-:Y:S01]  /*da20*/  FMUL R3, R3, R17 ;  /* 0x0000001103037220 */ /* 0x000fe20000400000 */
[----:B--2---:R-:W-:Y:S04]  /*da30*/  STL.64 [R1+0x60], R12 ;  /* 0x0000600c01007387 */ /* 0x004fe80000100a00 */
[----:B------:R0:W-:Y:S04]  /*da40*/  STL.64 [R1+0x68], R14 ;  /* 0x0000680e01007387 */ /* 0x0001e80000100a00 */
[----:B0-----:R-:W2:Y:S04]  /*da50*/  LDL.LU.64 R14, [R1+0xb90] ;  /* 0x000b9000010e7983 */ /* 0x001ea80000300a00 */
[----:B------:R-:W2:Y:S04]  /*da60*/  LDL.LU.64 R12, [R1+0xb88] ;  /* 0x000b8800010c7983 */ /* 0x000ea80000300a00 */
[----:B------:R-:W2:Y:S04]  /*da70*/  LDL.LU R23, [R1+0x500] ;  /* 0x0005000001177983 */ /* 0x000ea80000300800 */
[----:B------:R-:W2:Y:S04]  /*da80*/  LDL.LU R34, [R1+0x580] ;  /* 0x0005800001227983 */ /* 0x000ea80000300800 */
[----:B------:R-:W2:Y:S01]  /*da90*/  LDL.LU R36, [R1+0x4fc] ;  /* 0x0004fc0001247983 */ /* 0x000ea20000300800 */
[----:B------:R-:W-:-:S05]  /*daa0*/  SEL R2, R22, RZ, !P0 ;  /* 0x000000ff16027207 */ /* 0x000fca0004000000 */
[----:B------:R-:W-:-:S04]  /*dab0*/  FADD R2, R2, 1 ;  /* 0x3f80000002027421 */ /* 0x000fc80000000000 */
[----:B------:R-:W-:Y:S01]  /*dac0*/  FFMA R11, R3, R2, R11 ;  /* 0x00000002030b7223 */ /* 0x000fe2000000000b */
[----:B---3--:R-:W-:Y:S02]  /*dad0*/  SEL R2, R16, RZ, P2 ;  /* 0x000000ff10027207 */ /* 0x008fe40001000000 */
[----:B----4-:R-:W-:Y:S02]  /*dae0*/  SEL R3, R37, RZ, !P0 ;  /* 0x000000ff25037207 */ /* 0x010fe40004000000 */
[----:B------:R-:W-:-:S03]  /*daf0*/  SHF.L.U32 R24, R2, 0x10, RZ ;  /* 0x0000001002187819 */ /* 0x000fc600000006ff */
[----:B------:R-:W-:Y:S02]  /*db00*/  FADD R3, R3, 1 ;  /* 0x3f80000003037421 */ /* 0x000fe40000000000 */
[----:B------:R-:W-:Y:S01]  /*db10*/  FMUL R24, R24, R18 ;  /* 0x0000001218187220 */ /* 0x000fe20000400000 */
[----:B------:R-:W-:Y:S03]  /*db20*/  STL [R1+0x3bc], R11 ;  /* 0x0003bc0b01007387 */ /* 0x000fe60000100800 */
[----:B------:R-:W-:Y:S01]  /*db30*/  FFMA R5, R24, R3, R5 ;  /* 0x0000000318057223 */ /* 0x000fe20000000005 */
[----:B------:R-:W-:Y:S01]  /*db40*/  PRMT R3, R2, 0x7632, R3 ;  /* 0x0000763202037816 */ /* 0x000fe20000000003 */
[----:B------:R-:W3:Y:S01]  /*db50*/  LDL.LU R16, [R1+0x510] ;  /* 0x0005100001107983 */ /* 0x000ee20000300800 */
[----:B-----5:R-:W-:Y:S02]  /*db60*/  SEL R2, R29, RZ, P2 ;  /* 0x000000ff1d027207 */ /* 0x020fe40001000000 */
[----:B------:R-:W-:Y:S01]  /*db70*/  SHF.L.U32 R26, R3, 0x10, RZ ;  /* 0x00000010031a7819 */ /* 0x000fe200000006ff */
[----:B------:R-:W4:Y:S01]  /*db80*/  LDL.LU R37, [R1+0x504] ;  /* 0x0005040001257983 */ /* 0x000f220000300800 */
[----:B------:R-:W-:-:S02]  /*db90*/  SEL R3, R31, RZ, !P0 ;  /* 0x000000ff1f037207 */ /* 0x000fc40004000000 */
[----:B------:R-:W-:Y:S01]  /*dba0*/  SHF.L.U32 R24, R2, 0x10, RZ ;  /* 0x0000001002187819 */ /* 0x000fe200000006ff */
[----:B------:R0:W-:Y:S01]  /*dbb0*/  STL [R1+0x208], R5 ;  /* 0x0002080501007387 */ /* 0x0001e20000100800 */
[----:B------:R-:W-:Y:S01]  /*dbc0*/  SEL R25, R30, RZ, !P0 ;  /* 0x000000ff1e197207 */ /* 0x000fe20004000000 */
[----:B------:R-:W-:Y:S02]  /*dbd0*/  FMUL R26, R26, R18 ;  /* 0x000000121a1a7220 */ /* 0x000fe40000400000 */
[----:B------:R-:W5:Y:S01]  /*dbe0*/  LDL.LU R29, [R1+0x588] ;  /* 0x00058800011d7983 */ /* 0x000f620000300800 */
[----:B------:R-:W-:Y:S01]  /*dbf0*/  FADD R3, R3, 1 ;  /* 0x3f80000003037421 */ /* 0x000fe20000000000 */
[----:B------:R-:W-:Y:S01]  /*dc00*/  FMUL R24, R24, R17 ;  /* 0x0000001118187220 */ /* 0x000fe20000400000 */
[----:B------:R-:W-:Y:S01]  /*dc10*/  FADD R25, R25, 1 ;  /* 0x3f80000019197421 */ /* 0x000fe20000000000 */
[----:B------:R-:W5:Y:S01]  /*dc20*/  LDL.LU R30, [R1+0x5a0] ;  /* 0x0005a000011e7983 */ /* 0x000f620000300800 */
[----:B------:R-:W-:-:S02]  /*dc30*/  FFMA R6, R26, R3, R6 ;  /* 0x000000031a067223 */ /* 0x000fc40000000006 */
[----:B0-----:R-:W-:Y:S01]  /*dc40*/  FFMA R5, R24, R25, R5 ;  /* 0x0000001918057223 */ /* 0x001fe20000000005 */
[----:B------:R-:W5:Y:S04]  /*dc50*/  LDL.LU R31, [R1+0x514] ;  /* 0x00051400011f7983 */ /* 0x000f680000300800 */
[----:B------:R0:W-:Y:S04]  /*dc60*/  STL [R1+0x20c], R6 ;  /* 0x00020c0601007387 */ /* 0x0001e80000100800 */
[----:B------:R-:W-:Y:S01]  /*dc70*/  STL [R1+0x3b4], R5 ;  /* 0x0003b40501007387 */ /* 0x000fe20000100800 */
[----:B--2---:R-:W-:-:S03]  /*dc80*/  SEL R3, R34, RZ, !P0 ;  /* 0x000000ff22037207 */ /* 0x004fc60004000000 */
[----:B------:R-:W2:Y:S01]  /*dc90*/  LDL.LU R34, [R1+0x584] ;  /* 0x0005840001227983 */ /* 0x000ea20000300800 */
[----:B------:R-:W-:-:S03]  /*dca0*/  SEL R25, R36, RZ, !P0 ;  /* 0x000000ff24197207 */ /* 0x000fc60004000000 */
[----:B------:R-:W2:Y:S01]  /*dcb0*/  LDL.LU R36, [R1+0x5a8] ;  /* 0x0005a80001247983 */ /* 0x000ea20000300800 */
[----:B------:R-:W-:Y:S02]  /*dcc0*/  PRMT R2, R2, 0x7632, R2 ;  /* 0x0000763202027816 */ /* 0x000fe40000000002 */
[----:B------:R-:W-:Y:S02]  /*dcd0*/  SEL R24, R23, RZ, P2 ;  /* 0x000000ff17187207 */ /* 0x000fe40001000000 */
[----:B------:R-:W-:Y:S02]  /*dce0*/  SHF.L.U32 R26, R2, 0x10, RZ ;  /* 0x00000010021a7819 */ /* 0x000fe400000006ff */
[----:B------:R-:W-:Y:S01]  /*dcf0*/  SHF.L.U32 R2, R24, 0x10, RZ ;  /* 0x0000001018027819 */ /* 0x000fe200000006ff */
[----:B------:R-:W-:-:S04]  /*dd00*/  FADD R3, R3, 1 ;  /* 0x3f80000003037421 */ /* 0x000fc80000000000 */
[----:B------:R-:W-:Y:S01]  /*dd10*/  FMUL R2, R2, R18 ;  /* 0x0000001202027220 */ /* 0x000fe20000400000 */
[----:B------:R-:W-:Y:S01]  /*dd20*/  FMUL R26, R26, R17 ;  /* 0x000000111a1a7220 */ /* 0x000fe20000400000 */
[----:B------:R-:W-:Y:S02]  /*dd30*/  FADD R25, R25, 1 ;  /* 0x3f80000019197421 */ /* 0x000fe40000000000 */
[----:B------:R-:W-:Y:S02]  /*dd40*/  FFMA R15, R2, R3, R15 ;  /* 0x00000003020f7223 */ /* 0x000fe4000000000f */
[----:B0-----:R-:W-:Y:S01]  /*dd50*/  FFMA R6, R26, R25, R6 ;  /* 0x000000191a067223 */ /* 0x001fe20000000006 */
[----:B---3--:R-:W-:Y:S02]  /*dd60*/  SEL R3, R16, RZ, P2 ;  /* 0x000000ff10037207 */ /* 0x008fe40001000000 */
[----:B----4-:R-:W-:Y:S02]  /*dd70*/  SEL R2, R37, RZ, P2 ;  /* 0x000000ff25027207 */ /* 0x010fe40001000000 */
[----:B------:R-:W3:Y:S02]  /*dd80*/  LDL.LU R37, [R1+0x58c] ;  /* 0x00058c0001257983 */ /* 0x000ee40000300800 */
[----:B------:R-:W-:-:S02]  /*dd90*/  SHF.L.U32 R26, R2, 0x10, RZ ;  /* 0x00000010021a7819 */ /* 0x000fc400000006ff */
[----:B-----5:R-:W-:Y:S01]  /*dda0*/  SEL R27, R29, RZ, !P0 ;  /* 0x000000ff1d1b7207 */ /* 0x020fe20004000000 */
[----:B------:R0:W-:Y:S01]  /*ddb0*/  STL [R1+0x1e0], R15 ;  /* 0x0001e00f01007387 */ /* 0x0001e20000100800 */
[----:B------:R-:W-:Y:S01]  /*ddc0*/  SHF.L.U32 R25, R3, 0x10, RZ ;  /* 0x0000001003197819 */ /* 0x000fe200000006ff */
[----:B------:R-:W-:Y:S01]  /*ddd0*/  FMUL R26, R26, R18 ;  /* 0x000000121a1a7220 */ /* 0x000fe20000400000 */
[----:B------:R-:W-:Y:S01]  /*dde0*/  SEL R32, R30, RZ, !P0 ;  /* 0x000000ff1e207207 */ /* 0x000fe20004000000 */
[----:B------:R-:W-:Y:S01]  /*ddf0*/  FADD R27, R27, 1 ;  /* 0x3f8000001b1b7421 */ /* 0x000fe20000000000 */
[----:B------:R-:W-:Y:S01]  /*de00*/  STL [R1+0x3b0], R6 ;  /* 0x0003b00601007387 */ /* 0x000fe20000100800 */
[----:B------:R-:W-:-:S03]  /*de10*/  FMUL R25, R25, R17 ;  /* 0x0000001119197220 */ /* 0x000fc60000400000 */
[----:B------:R-:W-:Y:S01]  /*de20*/  STL.64 [R1+0xb80], R6 ;  /* 0x000b800601007387 */ /* 0x000fe20000100a00 */
[----:B------:R-:W-:-:S03]  /*de30*/  FADD R32, R32, 1 ;  /* 0x3f80000020207421 */ /* 0x000fc60000000000 */
[----:B------:R1:W-:Y:S01]  /*de40*/  STL.64 [R1+0xb78], R4 ;  /* 0x000b780401007387 */ /* 0x0003e20000100a00 */
[----:B------:R-:W-:Y:S01]  /*de50*/  PRMT R2, R24, 0x7632, R2 ;  /* 0x0000763218027816 */ /* 0x000fe20000000002 */
[----:B0-----:R-:W-:Y:S02]  /*de60*/  FFMA R15, R25, R32, R15 ;  /* 0x00000020190f7223 */ /* 0x001fe4000000000f */
[----:B------:R-:W4:Y:S01]  /*de70*/  LDL.LU R23, [R1+0x5a4] ;  /* 0x0005a40001177983 */ /* 0x000f220000300800 */
[----:B------:R-:W-:Y:S01]  /*de80*/  SHF.L.U32 R24, R2, 0x10, RZ ;  /* 0x0000001002187819 */ /* 0x000fe200000006ff */
[----:B-1----:R-:W-:Y:S01]  /*de90*/  FFMA R4, R26, R27, R8 ;  /* 0x0000001b1a047223 */ /* 0x002fe20000000008 */
[----:B------:R-:W-:-:S04]  /*dea0*/  SEL R26, R31, RZ, P2 ;  /* 0x000000ff1f1a7207 */ /* 0x000fc80001000000 */
[----:B------:R-:W-:Y:S01]  /*deb0*/  SHF.L.U32 R25, R26, 0x10, RZ ;  /* 0x000000101a197819 */ /* 0x000fe200000006ff */
[----:B------:R-:W-:-:S04]  /*dec0*/  FMUL R24, R24, R18 ;  /* 0x0000001218187220 */ /* 0x000fc80000400000 */
[----:B------:R-:W-:Y:S01]  /*ded0*/  FMUL R25, R25, R17 ;  /* 0x0000001119197220 */ /* 0x000fe20000400000 */
[----:B------:R0:W-:Y:S01]  /*dee0*/  STL [R1+0x1e8], R4 ;  /* 0x0001e80401007387 */ /* 0x0001e20000100800 */
[----:B------:R-:W-:Y:S02]  /*def0*/  MOV R6, RZ ;  /* 0x000000ff00067202 */ /* 0x000fe40000000f00 */
[----:B------:R-:W-:Y:S01]  /*df00*/  MOV R7, RZ ;  /* 0x000000ff00077202 */ /* 0x000fe20000000f00 */
[----:B------:R-:W5:Y:S04]  /*df10*/  LDL.LU R29, [R1+0x558] ;  /* 0x00055800011d7983 */ /* 0x000f680000300800 */
[----:B------:R-:W5:Y:S01]  /*df20*/  LDL.LU R30, [R1+0x5ac] ;  /* 0x0005ac00011e7983 */ /* 0x000f620000300800 */
[----:B--2---:R-:W-:-:S02]  /*df30*/  SEL R27, R34, RZ, !P0 ;  /* 0x000000ff221b7207 */ /* 0x004fc40004000000 */
[----:B------:R-:W-:-:S03]  /*df40*/  SEL R32, R36, RZ, !P0 ;  /* 0x000000ff24207207 */ /* 0x000fc60004000000 */
[----:B------:R-:W-:Y:S02]  /*df50*/  FADD R27, R27, 1 ;  /* 0x3f8000001b1b7421 */ /* 0x000fe40000000000 */
[----:B------:R-:W-:Y:S02]  /*df60*/  FADD R32, R32, 1 ;  /* 0x3f80000020207421 */ /* 0x000fe40000000000 */
[----:B------:R-:W-:Y:S02]  /*df70*/  FFMA R9, R24, R27, R9 ;  /* 0x0000001b18097223 */ /* 0x000fe40000000009 */
[----:B------:R-:W-:Y:S01]  /*df80*/  FFMA R8, R25, R32, R4 ;  /* 0x0000002019087223 */ /* 0x000fe20000000004 */
[----:B------:R-:W-:Y:S01]  /*df90*/  IMAD.WIDE R24, R0, R33, c[0x0][0x658] ;  /* 0x0001960000187625 */ /* 0x000fe200078e0221 */
[----:B0-----:R-:W-:-:S06]  /*dfa0*/  CS2R R4, SRZ ;  /* 0x0000000000047805 */ /* 0x001fcc000001ff00 */
[----:B------:R0:W2:Y:S04]  /*dfb0*/  @P2 LDG.E.EF.128 R4, [R24.64] ;  /* 0x0000000618042981 */ /* 0x0000a8000c0e1d00 */
[----:B------:R-:W-:Y:S04]  /*dfc0*/  STL [R1+0x3ac], R15 ;  /* 0x0003ac0f01007387 */ /* 0x000fe80000100800 */
[----:B------:R-:W5:Y:S04]  /*dfd0*/  LDL.LU R31, [R1+0x540] ;  /* 0x00054000011f7983 */ /* 0x000f680000300800 */
[----:B------:R1:W-:Y:S01]  /*dfe0*/  STL [R1+0x1e4], R9 ;  /* 0x0001e40901007387 */ /* 0x0003e20000100800 */
[----:B0-----:R-:W-:-:S03]  /*dff0*/  PRMT R24, R3, 0x7632, R24 ;  /* 0x0000763203187816 */ /* 0x001fc60000000018 */
[----:B------:R-:W-:Y:S01]  /*e000*/  STL [R1+0x3a8], R8 ;  /* 0x0003a80801007387 */ /* 0x000fe20000100800 */
[----:B------:R-:W-:Y:S02]  /*e010*/  PRMT R2, R2, 0x7632, R2 ;  /* 0x0000763202027816 */ /* 0x000fe40000000002 */
[----:B---3--:R-:W-:Y:S02]  /*e020*/  SEL R3, R37, RZ, !P0 ;  /* 0x000000ff25037207 */ /* 0x008fe40004000000 */
[----:B------:R-:W-:Y:S02]  /*e030*/  SHF.L.U32 R24, R24, 0x10, RZ ;  /* 0x0000001018187819 */ /* 0x000fe400000006ff */
[----:B------:R-:W-:Y:S01]  /*e040*/  SHF.L.U32 R2, R2, 0x10, RZ ;  /* 0x0000001002027819 */ /* 0x000fe200000006ff */
[----:B------:R-:W-:Y:S02]  /*e050*/  FADD R3, R3, 1 ;  /* 0x3f80000003037421 */ /* 0x000fe40000000000 */
[----:B------:R-:W-:-:S02]  /*e060*/  FMUL R24, R24, R17 ;  /* 0x0000001118187220 */ /* 0x000fc40000400000 */
[----:B------:R-:W-:Y:S01]  /*e070*/  FMUL R2, R2, R18 ;  /* 0x0000001202027220 */ /* 0x000fe20000400000 */
[----:B----4-:R-:W-:-:S05]  /*e080*/  SEL R25, R23, RZ, !P0 ;  /* 0x000000ff17197207 */ /* 0x010fca0004000000 */
[----:B------:R-:W-:Y:S01]  /*e090*/  FADD R25, R25, 1 ;  /* 0x3f80000019197421 */ /* 0x000fe20000000000 */
[----:B------:R-:W-:-:S03]  /*e0a0*/  FFMA R10, R2, R3, R10 ;  /* 0x00000003020a7223 */ /* 0x000fc6000000000a */
[----:B-1----:R-:W-:Y:S01]  /*e0b0*/  FFMA R9, R24, R25, R9 ;  /* 0x0000001918097223 */ /* 0x002fe20000000009 */
[----:B--2---:R-:W-:Y:S04]  /*e0c0*/  STL.64 [R1+0x70], R4 ;  /* 0x0000700401007387 */ /* 0x004fe80000100a00 */
[----:B------:R0:W-:Y:S04]  /*e0d0*/  STL.64 [R1+0x78], R6 ;  /* 0x0000780601007387 */ /* 0x0001e80000100a00 */
[----:B0-----:R-:W2:Y:S04]  /*e0e0*/  LDL.LU.64 R6, [R1+0xb80] ;  /* 0x000b800001067983 */ /* 0x001ea80000300a00 */
[----:B------:R-:W3:Y:S04]  /*e0f0*/  LDL.LU.64 R4, [R1+0xb78] ;  /* 0x000b780001047983 */ /* 0x000ee80000300a00 */
[----:B------:R-:W4:Y:S04]  /*e100*/  LDL.LU R34, [R1+0x578] ;  /* 0x0005780001227983 */ /* 0x000f280000300800 */
[----:B------:R-:W2:Y:S04]  /*e110*/  LDL.LU R36, [R1+0x560] ;  /* 0x0005600001247983 */ /* 0x000ea80000300800 */
[----:B------:R-:W2:Y:S04]  /*e120*/  LDL.LU R37, [R1+0x544] ;  /* 0x0005440001257983 */ /* 0x000ea80000300800 */
[----:B------:R-:W2:Y:S04]  /*e130*/  LDL R16, [R1+0x7e8] ;  /* 0x0007e80001107983 */ /* 0x000ea80000100800 */
[----:B------:R-:W-:Y:S04]  /*e140*/  STL [R1+0x3a0], R9 ;  /* 0x0003a00901007387 */ /* 0x000fe80000100800 */
[----:B------:R0:W-:Y:S04]  /*e150*/  STL [R1+0x1ec], R10 ;  /* 0x0001ec0a01007387 */ /* 0x0001e80000100800 */
[----:B------:R-:W4:Y:S01]  /*e160*/  LDL R18, [R1+0x7e4] ;  /* 0x0007e40001127983 */ /* 0x000f220000100800 */
[----:B------:R-:W-:-:S02]  /*e170*/  PRMT R3, R26, 0x7632, R3 ;  /* 0x000076321a037816 */ /* 0x000fc40000000003 */
[----:B-----5:R-:W-:Y:S02]  /*e180*/  SEL R2, R29, RZ, P2 ;  /* 0x000000ff1d027207 */ /* 0x020fe40001000000 */
[----:B------:R-:W-:Y:S01]  /*e190*/  SHF.L.U32 R25, R3, 0x10, RZ ;  /* 0x0000001003197819 */ /* 0x000fe200000006ff */
[----:B------:R-:W5:Y:S01]  /*e1a0*/  LDL.LU R29, [R1+0x564] ;  /* 0x00056400011d7983 */ /* 0x000f620000300800 */
[----:B------:R-:W-:Y:S02]  /*e1b0*/  SHF.L.U32 R26, R2, 0x10, RZ ;  /* 0x00000010021a7819 */ /* 0x000fe400000006ff */
[----:B------:R-:W-:Y:S02]  /*e1c0*/  SEL R3, R31, RZ, !P0 ;  /* 0x000000ff1f037207 */ /* 0x000fe40004000000 */
[----:B------:R-:W-:-:S03]  /*e1d0*/  SEL R24, R30, RZ, !P0 ;  /* 0x000000ff1e187207 */ /* 0x000fc60004000000 */
[----:B------:R-:W-:Y:S01]  /*e1e0*/  FADD R3, R3, 1 ;  /* 0x3f80000003037421 */ /* 0x000fe20000000000 */
[----:B------:R-:W-:Y:S01]  /*e1f0*/  FMUL R25, R25, R17 ;  /* 0x0000001119197220 */ /* 0x000fe20000400000 */
[----:B------:R-:W-:-:S04]  /*e200*/  FADD R24, R24, 1 ;  /* 0x3f80000018187421 */ /* 0x000fc80000000000 */
[----:B0-----:R-:W-:Y:S01]  /*e210*/  FFMA R10, R25, R24, R10 ;  /* 0x00000018190a7223 */ /* 0x001fe2000000000a */
[----:B------:R-:W-:Y:S01]  /*e220*/  CS2R R20, SRZ ;  /* 0x0000000000147805 */ /* 0x000fe2000001ff00 */
[----:B------:R-:W-:Y:S01]  /*e230*/  CS2R R22, SRZ ;  /* 0x0000000000167805 */ /* 0x000fe2000001ff00 */
[----:B--2---:R-:W-:-:S04]  /*e240*/  FMUL R26, R26, R16 ;  /* 0x000000101a1a7220 */ /* 0x004fc80000400000 */
[----:B---3--:R-:W-:Y:S01]  /*e250*/  FFMA R4, R26, R3, R4 ;  /* 0x000000031a047223 */ /* 0x008fe20000000004 */
[----:B------:R-:W-:Y:S02]  /*e260*/  PRMT R3, R2, 0x7632, R3 ;  /* 0x0000763202037816 */ /* 0x000fe40000000003 */
[----:B----4-:R-:W-:Y:S02]  /*e270*/  SEL R2, R34, RZ, P2 ;  /* 0x000000ff22027207 */ /* 0x010fe40001000000 */
[----:B------:R-:W-:Y:S02]  /*e280*/  SEL R25, R36, RZ, !P0 ;  /* 0x000000ff24197207 */ /* 0x000fe40004000000 */
[----:B------:R-:W-:-:S03]  /*e290*/  SHF.L.U32 R24, R2, 0x10, RZ ;  /* 0x0000001002187819 */ /* 0x000fc600000006ff */
[----:B------:R-:W-:Y:S02]  /*e2a0*/  FADD R25, R25, 1 ;  /* 0x3f80000019197421 */ /* 0x000fe40000000000 */
[----:B------:R-:W-:Y:S01]  /*e2b0*/  FMUL R24, R24, R18 ;  /* 0x0000001218187220 */ /* 0x000fe20000400000 */
[----:B------:R0:W-:Y:S04]  /*e2c0*/  STL [R1+0x1d0], R4 ;  /* 0x0001d00401007387 */ /* 0x0001e80000100800 */
[----:B------:R-:W2:Y:S04]  /*e2d0*/  LDL.LU R31, [R1+0x55c] ;  /* 0x00055c00011f7983 */ /* 0x000ea80000300800 */
[----:B------:R-:W3:Y:S01]  /*e2e0*/  LDL.LU R34, [R1+0x548] ;  /* 0x0005480001227983 */ /* 0x000ee20000300800 */
[----:B0-----:R-:W-:Y:S01]  /*e2f0*/  FFMA R4, R24, R25, R4 ;  /* 0x0000001918047223 */ /* 0x001fe20000000004 */
[----:B------:R-:W-:-:S05]  /*e300*/  IMAD.WIDE.U32 R24, R28, R19, c[0x0][0x668] ;  /* 0x00019a001c187625 */ /* 0x000fca00078e0013 */
[----:B------:R-:W4:Y:S01]  /*e310*/  @!P0 LDG.E.EL.128 R20, [R24.64] ;  /* 0x0000000618148981 */ /* 0x000f22000c2e1d00 */
[----:B------:R-:W-:Y:S02]  /*e320*/  SHF.L.U32 R26, R3, 0x10, RZ ;  /* 0x00000010031a7819 */ /* 0x000fe400000006ff */
[----:B------:R-:W-:Y:S01]  /*e330*/  SEL R3, R37, RZ, !P0 ;  /* 0x000000ff25037207 */ /* 0x000fe20004000000 */
[----:B------:R-:W-:Y:S02]  /*e340*/  STL [R1+0x398], R10 ;  /* 0x0003980a01007387 */ /* 0x000fe40000100800 */
[----:B------:R-:W-:Y:S02]  /*e350*/  FMUL R26, R26, R16 ;  /* 0x000000101a1a7220 */ /* 0x000fe40000400000 */
[----:B------:R-:W-:Y:S01]  /*e360*/  FADD R3, R3, 1 ;  /* 0x3f80000003037421 */ /* 0x000fe20000000000 */
[----:B------:R-:W2:Y:S04]  /*e370*/  LDL.LU R30, [R1+0x57c] ;  /* 0x00057c00011e7983 */ /* 0x000ea80000300800 */
[----:B------:R-:W2:Y:S01]  /*e380*/  LDL.LU R36, [R1+0x568] ;  /* 0x0005680001247983 */ /* 0x000ea20000300800 */
[----:B------:R-:W-:-:S03]  /*e390*/  FFMA R11, R26, R3, R11 ;  /* 0x000000031a0b7223 */ /* 0x000fc6000000000b */
[----:B------:R-:W2:Y:S01]  /*e3a0*/  LDL.LU R37, [R1+0x54c] ;  /* 0x00054c0001257983 */ /* 0x000ea20000300800 */
[----:B------:R-:W-:-:S03]  /*e3b0*/  PRMT R3, R2, 0x7632, R3 ;  /* 0x0000763202037816 */ /* 0x000fc60000000003 */
[----:B------:R0:W-:Y:S01]  /*e3c0*/  STL [R1+0x1d4], R11 ;  /* 0x0001d40b01007387 */ /* 0x0001e20000100800 */
[----:B------:R-:W-:Y:S02]  /*e3d0*/  SHF.L.U32 R3, R3, 0x10, RZ ;  /* 0x0000001003037819 */ /* 0x000fe400000006ff */
[----:B-----5:R-:W-:Y:S01]  /*e3e0*/  SEL R2, R29, RZ, !P0 ;  /* 0x000000ff1d027207 */ /* 0x020fe20004000000 */
[----:B------:R-:W-:Y:S02]  /*e3f0*/  STL [R1+0x3a4], R4 ;  /* 0x0003a40401007387 */ /* 0x000fe40000100800 */
[----:B------:R-:W-:Y:S02]  /*e400*/  FMUL R3, R3, R18 ;  /* 0x0000001203037220 */ /* 0x000fe40000400000 */
[----:B------:R-:W-:-:S04]  /*e410*/  FADD R2, R2, 1 ;  /* 0x3f80000002027421 */ /* 0x000fc80000000000 */
[----:B0-----:R-:W-:Y:S01]  /*e420*/  FFMA R11, R3, R2, R11 ;  /* 0x00000002030b7223 */ /* 0x001fe2000000000b */
[----:B----4-:R-:W-:Y:S04]  /*e430*/  STL.64 [R1+0x120], R20 ;  /* 0x0001201401007387 */ /* 0x010fe80000100a00 */
[----:B------:R0:W-:Y:S04]  /*e440*/  STL.64 [R1+0x128], R22 ;  /* 0x0001281601007387 */ /* 0x0001e80000100a00 */
[----:B0-----:R-:W4:Y:S04]  /*e450*/  LDL.LU R22, [R1+0x550] ;  /* 0x0005500001167983 */ /* 0x001f280000300800 */
[----:B------:R-:W5:Y:S01]  /*e460*/  LDL.LU R23, [R1+0x5e0] ;  /* 0x0005e00001177983 */ /* 0x000f620000300800 */
[----:B--2---:R-:W-:-:S03]  /*e470*/  SEL R2, R31, RZ, P2 ;  /* 0x000000ff1f027207 */ /* 0x004fc60001000000 */
[----:B------:R-:W2:Y:S04]  /*e480*/  LDL.LU R17, [R1+0x56c] ;  /* 0x00056c0001117983 */ /* 0x000ea80000300800 */
[----:B------:R-:W-:Y:S04]  /*e490*/  STL [R1+0x39c], R11 ;  /* 0x00039c0b01007387 */ /* 0x000fe80000100800 */
[----:B------:R-:W2:Y:S04]  /*e4a0*/  LDL.LU R28, [R1+0x570] ;  /* 0x00057000011c7983 */ /* 0x000ea80000300800 */
[----:B------:R-:W2:Y:S01]  /*e4b0*/  LDL.LU R31, [R1+0x554] ;  /* 0x00055400011f7983 */ /* 0x000ea20000300800 */
[----:B---3--:R-:W-:-:S02]  /*e4c0*/  SEL R3, R34, RZ, !P0 ;  /* 0x000000ff22037207 */ /* 0x008fc40004000000 */
[----:B------:R-:W-:Y:S01]  /*e4d0*/  SHF.L.U32 R24, R2, 0x10, RZ ;  /* 0x0000001002187819 */ /* 0x000fe200000006ff */
[----:B------:R-:W3:Y:S02]  /*e4e0*/  LDL.LU R29, [R1+0x5e8] ;  /* 0x0005e800011d7983 */ /* 0x000ee40000300800 */
[----:B------:R-:W-:Y:S02]  /*e4f0*/  FADD R3, R3, 1 ;  /* 0x3f80000003037421 */ /* 0x000fe40000000000 */
[----:B------:R-:W-:-:S04]  /*e500*/  FMUL R24, R24, R16 ;  /* 0x0000001018187220 */ /* 0x000fc80000400000 */
[----:B------:R-:W-:Y:S01]  /*e510*/  FFMA R5, R24, R3, R5 ;  /* 0x0000000318057223 */ /* 0x000fe20000000005 */
[----:B------:R-:W-:Y:S02]  /*e520*/  PRMT R3, R2, 0x7632, R3 ;  /* 0x0000763202037816 */ /* 0x000fe40000000003 */
[----:B------:R-:W-:Y:S02]  /*e530*/  SEL R2, R30, RZ, P2 ;  /* 0x000000ff1e027207 */ /* 0x000fe40001000000 */
[----:B------:R-:W-:Y:S02]  /*e540*/  SHF.L.U32 R26, R3, 0x10, RZ ;  /* 0x00000010031a7819 */ /* 0x000fe400000006ff */
[----:B------:R-:W-:Y:S01]  /*e550*/  SEL R3, R37, RZ, !P0 ;  /* 0x000000ff25037207 */ /* 0x000fe20004000000 */
[----:B------:R0:W-:Y:S01]  /*e560*/  STL [R1+0x1d8], R5 ;  /* 0x0001d80501007387 */ /* 0x0001e20000100800 */
[----:B------:R-:W-:Y:S01]  /*e570*/  SHF.L.U32 R24, R2, 0x10, RZ ;  /* 0x0000001002187819 */ /* 0x000fe200000006ff */
[----:B------:R-:W-:Y:S01]  /*e580*/  FMUL R26, R26, R16 ;  /* 0x000000101a1a7220 */ /* 0x000fe20000400000 */
[----:B------:R-:W-:Y:S01]  /*e590*/  SEL R25, R36, RZ, !P0 ;  /* 0x000000ff24197207 */ /* 0x000fe20004000000 */
[----:B------:R-:W-:Y:S01]  /*e5a0*/  FADD R3, R3, 1 ;  /* 0x3f80000003037421 */ /* 0x000fe20000000000 */
[----:B------:R-:W3:Y:S01]  /*e5b0*/  LDL.LU R34, [R1+0x610] ;  /* 0x0006100001227983 */ /* 0x000ee20000300800 */
[----:B------:R-:W-:-:S02]  /*e5c0*/  FMUL R24, R24, R18 ;  /* 0x0000001218187220 */ /* 0x000fc40000400000 */
[----:B------:R-:W-:Y:S01]  /*e5d0*/  FFMA R6, R26, R3, R6 ;  /* 0x000000031a067223 */ /* 0x000fe20000000006 */
[----:B------:R-:W-:Y:S01]  /*e5e0*/  FADD R25, R25, 1 ;  /* 0x3f80000019197421 */ /* 0x000fe20000000000 */
[----:B------:R-:W-:Y:S01]  /*e5f0*/  PRMT R3, R2, 0x7632, R3 ;  /* 0x0000763202037816 */ /* 0x000fe20000000003 */
[----:B------:R-:W3:Y:S02]  /*e600*/  LDL.LU R36, [R1+0x574] ;  /* 0x0005740001247983 */ /* 0x000ee40000300800 */
[----:B0-----:R-:W-:Y:S01]  /*e610*/  FFMA R5, R24, R25, R5 ;  /* 0x0000001918057223 */ /* 0x001fe20000000005 */
[----:B------:R-:W-:Y:S01]  /*e620*/  SHF.L.U32 R26, R3, 0x10, RZ ;  /* 0x00000010031a7819 */ /* 0x000fe200000006ff */
[----:B------:R-:W3:Y:S04]  /*e630*/  LDL.LU R30, [R1+0x5e4] ;  /* 0x0005e400011e7983 */ /* 0x000ee80000300800 */
[----:B------:R-:W3:Y:S04]  /*e640*/  LDL.LU R37, [R1+0x618] ;  /* 0x0006180001257983 */ /* 0x000ee80000300800 */
[----:B------:R0:W-:Y:S04]  /*e650*/  STL [R1+0x1dc], R6 ;  /* 0x0001dc0601007387 */ /* 0x0001e80000100800 */
[----:B------:R-:W-:Y:S01]  /*e660*/  STL [R1+0x394], R5 ;  /* 0x0003940501007387 */ /* 0x000fe20000100800 */
[----:B----4-:R-:W-:-:S02]  /*e670*/  SEL R2, R22, RZ, P2 ;  /* 0x000000ff16027207 */ /* 0x010fc40001000000 */
[----:B-----5:R-:W-:Y:S02]  /*e680*/  SEL R24, R23, RZ, !P0 ;  /* 0x000000ff17187207 */ /* 0x020fe40004000000 */
[----:B------:R-:W-:-:S03]  /*e690*/  SHF.L.U32 R3, R2, 0x10, RZ ;  /* 0x0000001002037819 */ /* 0x000fc600000006ff */
[----:B------:R-:W-:Y:S02]  /*e6a0*/  FADD R24, R24, 1 ;  /* 0x3f80000018187421 */ /* 0x000fe40000000000 */
[----:B------:R-:W-:-:S04]  /*e6b0*/  FMUL R3, R3, R16 ;  /* 0x0000001003037220 */ /* 0x000fc80000400000 */
[----:B------:R-:W-:Y:S01]  /*e6c0*/  FFMA R15, R3, R24, R15 ;  /* 0x00000018030f7223 */ /* 0x000fe2000000000f */
[----:B--2---:R-:W-:Y:S02]  /*e6d0*/  SEL R3, R31, RZ, P2 ;  /* 0x000000ff1f037207 */ /* 0x004fe40001000000 */
[----:B------:R-:W2:Y:S01]  /*e6e0*/  LDL.LU R31, [R1+0x5ec] ;  /* 0x0005ec00011f7983 */ /* 0x000ea20000300800 */
[----:B------:R-:W-:Y:S01]  /*e6f0*/  SEL R25, R17, RZ, !P0 ;  /* 0x000000ff11197207 */ /* 0x000fe20004000000 */
[----:B------:R-:W-:-:S04]  /*e700*/  FMUL R26, R26, R18 ;  /* 0x000000121a1a7220 */ /* 0x000fc80000400000 */
[----:B------:R-:W-:-:S04]  /*e710*/  FADD R25, R25, 1 ;  /* 0x3f80000019197421 */ /* 0x000fc80000000000 */
[----:B0-----:R-:W-:Y:S01]  /*e720*/  FFMA R6, R26, R25, R6 ;  /* 0x000000191a067223 */ /* 0x001fe20000000006 */
[----:B------:R-:W-:Y:S02]  /*e730*/  SEL R26, R28, RZ, P2 ;  /* 0x000000ff1c1a7207 */ /* 0x000fe40001000000 */
[----:B---3--:R-:W-:Y:S02]  /*e740*/  SEL R27, R29, RZ, !P0 ;  /* 0x000000ff1d1b7207 */ /* 0x008fe40004000000 */
[----:B------:R-:W-:Y:S02]  /*e750*/  SHF.L.U32 R24, R26, 0x10, RZ ;  /* 0x000000101a187819 */ /* 0x000fe400000006ff */
[----:B------:R-:W-:Y:S01]  /*e760*/  SHF.L.U32 R25, R3, 0x10, RZ ;  /* 0x0000001003197819 */ /* 0x000fe200000006ff */
[----:B------:R-:W-:Y:S01]  /*e770*/  FADD R27, R27, 1 ;  /* 0x3f8000001b1b7421 */ /* 0x000fe20000000000 */
[----:B------:R-:W-:Y:S01]  /*e780*/  SEL R32, R34, RZ, !P0 ;  /* 0x000000ff22207207 */ /* 0x000fe20004000000 */
[----:B------:R-:W-:-:S02]  /*e790*/  FMUL R24, R24, R18 ;  /* 0x0000001218187220 */ /* 0x000fc40000400000 */
[----:B------:R-:W-:Y:S01]  /*e7a0*/  FMUL R25, R25, R16 ;  /* 0x0000001019197220 */ /* 0x000fe20000400000 */
[----:B------:R-:W-:Y:S01]  /*e7b0*/  PRMT R3, R2, 0x7632, R3 ;  /* 0x0000763202037816 */ /* 0x000fe20000000003 */
[----:B------:R-:W-:Y:S01]  /*e7c0*/  FADD R32, R32, 1 ;  /* 0x3f80000020207421 */ /* 0x000fe20000000000 */
[----:B------:R0:W-:Y:S01]  /*e7d0*/  STL [R1+0x1c0], R15 ;  /* 0x0001c00f01007387 */ /* 0x0001e20000100800 */
[----:B------:R-:W-:Y:S01]  /*e7e0*/  FFMA R8, R25, R27, R8 ;  /* 0x0000001b19087223 */ /* 0x000fe20000000008 */
[----:B------:R-:W-:Y:S02]  /*e7f0*/  SEL R2, R36, RZ, P2 ;  /* 0x000000ff24027207 */ /* 0x000fe40001000000 */
[----:B------:R-:W-:Y:S01]  /*e800*/  SEL R27, R30, RZ, !P0 ;  /* 0x000000ff1e1b7207 */ /* 0x000fe20004000000 */
[----:B0-----:R-:W-:Y:S01]  /*e810*/  FFMA R15, R24, R32, R15 ;  /* 0x00000020180f7223 */ /* 0x001fe2000000000f */
[----:B------:R-:W-:-:S03]  /*e820*/  SHF.L.U32 R24, R3, 0x10, RZ ;  /* 0x0000001003187819 */ /* 0x000fc600000006ff */
[----:B------:R-:W-:Y:S01]  /*e830*/  FADD R27, R27, 1 ;  /* 0x3f8000001b1b7421 */ /* 0x000fe20000000000 */
[----:B------:R-:W-:Y:S02]  /*e840*/  SEL R32, R37, RZ, !P0 ;  /* 0x000000ff25207207 */ /* 0x000fe40004000000 */
[----:B------:R-:W-:Y:S01]  /*e850*/  SHF.L.U32 R25, R2, 0x10, RZ ;  /* 0x0000001002197819 */ /* 0x000fe200000006ff */
[----:B------:R-:W-:Y:S02]  /*e860*/  FMUL R24, R24, R16 ;  /* 0x0000001018187220 */ /* 0x000fe40000400000 */
[----:B------:R-:W-:Y:S02]  /*e870*/  FADD R32, R32, 1 ;  /* 0x3f80000020207421 */ /* 0x000fe40000000000 */
[----:B------:R-:W-:Y:S01]  /*e880*/  FMUL R25, R25, R18 ;  /* 0x0000001219197220 */ /* 0x000fe20000400000 */
[----:B------:R-:W-:Y:S01]  /*e890*/  FFMA R9, R24, R27, R9 ;  /* 0x0000001b18097223 */ /* 0x000fe20000000009 */
[----:B------:R-:W-:Y:S01]  /*e8a0*/  IADD3 R24, P3, R7, c[0x0][0x668], RZ ;  /* 0x00019a0007187a10 */ /* 0x000fe20007f7e0ff */
[----:B------:R-:W-:Y:S01]  /*e8b0*/  CS2R R28, SRZ ;  /* 0x00000000001c7805 */ /* 0x000fe2000001ff00 */
[----:B--2---:R0:W-:Y:S04]  /*e8c0*/  STL [R1+0xb70], R31 ;  /* 0x000b701f01007387 */ /* 0x0041e80000100800 */
[----:B------:R-:W-:Y:S04]  /*e8d0*/  STL [R1+0x390], R6 ;  /* 0x0003900601007387 */ /* 0x000fe80000100800 */
[----:B------:R-:W2:Y:S01]  /*e8e0*/  LDL.LU R34, [R1+0x614] ;  /* 0x0006140001227983 */ /* 0x000ea20000300800 */
[----:B0-----:R-:W-:-:S03]  /*e8f0*/  CS2R R30, SRZ ;  /* 0x00000000001e7805 */ /* 0x001fc6000001ff00 */
[----:B------:R0:W-:Y:S04]  /*e900*/  STL [R1+0x1c8], R8 ;  /* 0x0001c80801007387 */ /* 0x0001e80000100800 */
[----:B------:R-:W3:Y:S01]  /*e910*/  LDL.LU R36, [R1+0x600] ;  /* 0x0006000001247983 */ /* 0x000ee20000300800 */
[----:B0-----:R-:W-:Y:S01]  /*e920*/  FFMA R8, R25, R32, R8 ;  /* 0x0000002019087223 */ /* 0x001fe20000000008 */
[----:B------:R-:W-:-:S05]  /*e930*/  IADD3.X R25, R35, c[0x0][0x66c], RZ, P3, !PT ;  /* 0x00019b0023197a10 */ /* 0x000fca0001ffe4ff */
[----:B------:R-:W4:Y:S04]  /*e940*/  @!P0 LDG.E.EL.128 R28, [R24.64+0x10] ;  /* 0x00001006181c8981 */ /* 0x000f28000c2e1d00 */
[----:B------:R-:W-:Y:S04]  /*e950*/  STL [R1+0x38c], R15 ;  /* 0x00038c0f01007387 */ /* 0x000fe80000100800 */
[----:B------:R-:W5:Y:S04]  /*e960*/  LDL.LU R37, [R1+0x61c] ;  /* 0x00061c0001257983 */ /* 0x000f680000300800 */
[----:B------:R-:W2:Y:S04]  /*e970*/  LDL.LU R23, [R1+0x650] ;  /* 0x0006500001177983 */ /* 0x000ea80000300800 */
[----:B------:R-:W-:Y:S04]  /*e980*/  STL [R1+0x1c4], R9 ;  /* 0x0001c40901007387 */ /* 0x000fe80000100800 */
[----:B------:R-:W-:Y:S04]  /*e990*/  STL [R1+0x388], R8 ;  /* 0x0003880801007387 */ /* 0x000fe80000100800 */
[----:B----4-:R-:W-:Y:S04]  /*e9a0*/  STL.64 [R1+0x40], R28 ;  /* 0x0000401c01007387 */ /* 0x010fe80000100a00 */
[----:B------:R0:W-:Y:S04]  /*e9b0*/  STL.64 [R1+0x48], R30 ;  /* 0x0000481e01007387 */ /* 0x0001e80000100a00 */
[----:B0-----:R-:W4:Y:S01]  /*e9c0*/  LDL.LU R31, [R1+0xb70] ;  /* 0x000b7000011f7983 */ /* 0x001f220000300800 */
[----:B------:R-:W-:-:S02]  /*e9d0*/  PRMT R3, R3, 0x7632, R3 ;  /* 0x0000763203037816 */ /* 0x000fc40000000003 */
[----:B------:R-:W-:Y:S01]  /*e9e0*/  PRMT R2, R26, 0x7632, R2 ;  /* 0x000076321a027816 */ /* 0x000fe20000000002 */
[----:B------:R-:W3:Y:S01]  /*e9f0*/  LDL.LU R28, [R1+0x620] ;  /* 0x00062000011c7983 */ /* 0x000ee20000300800 */
[----:B------:R-:W-:-:S03]  /*ea00*/  SHF.L.U32 R3, R3, 0x10, RZ ;  /* 0x0000001003037819 */ /* 0x000fc600000006ff */
[----:B------:R-:W3:Y:S01]  /*ea10*/  LDL.LU R29, [R1+0x604] ;  /* 0x00060400011d7983 */ /* 0x000ee20000300800 */
[----:B--2---:R-:W-:Y:S02]  /*ea20*/  SEL R26, R34, RZ, !P0 ;  /* 0x000000ff221a7207 */ /* 0x004fe40004000000 */
[----:B------:R-:W-:Y:S01]  /*ea30*/  SHF.L.U32 R25, R2, 0x10, RZ ;  /* 0x0000001002197819 */ /* 0x000fe200000006ff */
[----:B------:R-:W2:Y:S01]  /*ea40*/  LDL.LU R30, [R1+0x658] ;  /* 0x00065800011e7983 */ /* 0x000ea20000300800 */
[----:B------:R-:W-:Y:S01]  /*ea50*/  FMUL R3, R3, R16 ;  /* 0x0000001003037220 */ /* 0x000fe20000400000 */
[----:B------:R-:W-:Y:S02]  /*ea60*/  FADD R26, R26, 1 ;  /* 0x3f8000001a1a7421 */ /* 0x000fe40000000000 */
[----:B------:R-:W-:-:S04]  /*ea70*/  FMUL R25, R25, R18 ;  /* 0x0000001219197220 */ /* 0x000fc80000400000 */
[----:B------:R-:W-:Y:S01]  /*ea80*/  FFMA R9, R25, R26, R9 ;  /* 0x0000001a19097223 */ /* 0x000fe20000000009 */
[----:B----4-:R-:W-:Y:S02]  /*ea90*/  SEL R24, R31, RZ, !P0 ;  /* 0x000000ff1f187207 */ /* 0x010fe40004000000 */
[----:B------:R-:W4:Y:S04]  /*eaa0*/  LDL.LU R31, [R1+0x660] ;  /* 0x00066000011f7983 */ /* 0x000f280000300800 */
[----:B------:R-:W4:Y:S01]  /*eab0*/  LDL R17, [R1+0x7dc] ;  /* 0x0007dc0001117983 */ /* 0x000f220000100800 */
[----:B------:R-:W-:-:S03]  /*eac0*/  FADD R24, R24, 1 ;  /* 0x3f80000018187421 */ /* 0x000fc60000000000 */
[----:B------:R-:W4:Y:S01]  /*ead0*/  LDL.LU R34, [R1+0x624] ;  /* 0x0006240001227983 */ /* 0x000f220000300800 */
[----:B------:R-:W-:Y:S01]  /*eae0*/  FFMA R10, R3, R24, R10 ;  /* 0x00000018030a7223 */ /* 0x000fe2000000000a */
[----:B------:R-:W-:Y:S02]  /*eaf0*/  PRMT R3, R2, 0x7632, R3 ;  /* 0x0000763202037816 */ /* 0x000fe40000000003 */
[----:B---3--:R-:W-:Y:S02]  /*eb00*/  SEL R2, R36, RZ, P2 ;  /* 0x000000ff24027207 */ /* 0x008fe40001000000 */
[----:B------:R0:W-:Y:S01]  /*eb10*/  STL [R1+0x1cc], R10 ;  /* 0x0001cc0a01007387 */ /* 0x0001e20000100800 */
[----:B-----5:R-:W-:-:S03]  /*eb20*/  SEL R24, R37, RZ, !P0 ;  /* 0x000000ff25187207 */ /* 0x020fc60004000000 */
[----:B------:R-:W-:Y:S04]  /*eb30*/  STL [R1+0x380], R9 ;  /* 0x0003800901007387 */ /* 0x000fe80000100800 */
[----:B------:R-:W3:Y:S04]  /*eb40*/  LDL.LU R36, [R1+0x654] ;  /* 0x0006540001247983 */ /* 0x000ee80000300800 */
[----:B------:R-:W5:Y:S04]  /*eb50*/  LDL.LU R37, [R1+0x668] ;  /* 0x0006680001257983 */ /* 0x000f680000300800 */
[----:B------:R-:W5:Y:S01]  /*eb60*/  LDL R16, [R1+0x7d8] ;  /* 0x0007d80001107983 */ /* 0x000f620000100800 */
[----:B------:R-:W-:-:S02]  /*eb70*/  SHF.L.U32 R26, R3, 0x10, RZ ;  /* 0x00000010031a7819 */ /* 0x000fc400000006ff */
[----:B------:R-:W-:Y:S02]  /*eb80*/  SEL R25, R23, RZ, !P0 ;  /* 0x000000ff17197207 */ /* 0x000fe40004000000 */
[----:B------:R-:W-:Y:S01]  /*eb90*/  SHF.L.U32 R3, R2, 0x10, RZ ;  /* 0x0000001002037819 */ /* 0x000fe200000006ff */
[----:B------:R-:W-:Y:S02]  /*eba0*/  FADD R24, R24, 1 ;  /* 0x3f80000018187421 */ /* 0x000fe40000000000 */
[----:B------:R-:W-:Y:S01]  /*ebb0*/  FADD R25, R25, 1 ;  /* 0x3f80000019197421 */ /* 0x000fe20000000000 */
[----:B------:R-:W-:Y:S01]  /*ebc0*/  FMUL R26, R26, R18 ;  /* 0x000000121a1a7220 */ /* 0x000fe20000400000 */
[----:B--2---:R-:W-:-:S03]  /*ebd0*/  SEL R27, R30, RZ, !P0 ;  /* 0x000000ff1e1b7207 */ /* 0x004fc60004000000 */
[----:B0-----:R-:W-:Y:S01]  /*ebe0*/  FFMA R10, R26, R24, R10 ;  /* 0x000000181a0a7223 */ /* 0x001fe2000000000a */
[----:B------:R-:W-:Y:S01]  /*ebf0*/  SEL R26, R28, RZ, P2 ;  /* 0x000000ff1c1a7207 */ /* 0x000fe20001000000 */
[----:B------:R-:W-:-:S03]  /*ec00*/  FADD R27, R27, 1 ;  /* 0x3f8000001b1b7421 */ /* 0x000fc60000000000 */
[----:B------:R-:W-:Y:S01]  /*ec10*/  SHF.L.U32 R24, R26, 0x10, RZ ;  /* 0x000000101a187819 */ /* 0x000fe200000006ff */
[----:B------:R-:W-:Y:S01]  /*ec20*/  STL [R1+0x378], R10 ;  /* 0x0003780a01007387 */ /* 0x000fe20000100800 */
[----:B----4-:R-:W-:-:S04]  /*ec30*/  FMUL R3, R3, R17 ;  /* 0x0000001103037220 */ /* 0x010fc80000400000 */
[----:B------:R-:W-:Y:S01]  /*ec40*/  FFMA R15, R3, R25, R15 ;  /* 0x00000019030f7223 */ /* 0x000fe2000000000f */
[----:B------:R-:W-:Y:S02]  /*ec50*/  SEL R3, R29, RZ, P2 ;  /* 0x000000ff1d037207 */ /* 0x000fe40001000000 */
[----:B------:R-:W-:Y:S02]  /*ec60*/  SEL R32, R31, RZ, !P0 ;  /* 0x000000ff1f207207 */ /* 0x000fe40004000000 */
[----:B------:R-:W-:Y:S02]  /*ec70*/  SHF.L.U32 R25, R3, 0x10, RZ ;  /* 0x0000001003197819 */ /* 0x000fe400000006ff */
[----:B------:R-:W-:Y:S01]  /*ec80*/  PRMT R3, R2, 0x7632, R3 ;  /* 0x0000763202037816 */ /* 0x000fe20000000003 */
[----:B------:R-:W-:Y:S02]  /*ec90*/  FADD R32, R32, 1 ;  /* 0x3f80000020207421 */ /* 0x000fe40000000000 */
[----:B------:R-:W-:Y:S01]  /*eca0*/  FMUL R25, R25, R17 ;  /* 0x0000001119197220 */ /* 0x000fe20000400000 */
[----:B------:R-:W-:Y:S01]  /*ecb0*/  SEL R2, R34, RZ, P2 ;  /* 0x000000ff22027207 */ /* 0x000fe20001000000 */
[----:B------:R0:W-:Y:S02]  /*ecc0*/  STL [R1+0x1b0], R15 ;  /* 0x0001b00f01007387 */ /* 0x0001e40000100800 */
[----:B------:R-:W-:Y:S01]  /*ecd0*/  FFMA R8, R25, R27, R8 ;  /* 0x0000001b19087223 */ /* 0x000fe20000000008 */
[----:B---3--:R-:W-:Y:S01]  /*ece0*/  SEL R27, R36, RZ, !P0 ;  /* 0x000000ff241b7207 */ /* 0x008fe20004000000 */
[----:B------:R-:W2:Y:S01]  /*ecf0*/  LDL.LU R34, [R1+0x65c] ;  /* 0x00065c0001227983 */ /* 0x000ea20000300800 */
[----:B------:R-:W-:Y:S01]  /*ed00*/  SHF.L.U32 R25, R2, 0x10, RZ ;  /* 0x0000001002197819 */ /* 0x000fe200000006ff */
[----:B-----5:R-:W-:-:S02]  /*ed10*/  FMUL R24, R24, R16 ;  /* 0x0000001018187220 */ /* 0x020fc40000400000 */
[----:B------:R1:W-:Y:S02]  /*ed20*/  STL [R1+0x1b8], R8 ;  /* 0x0001b80801007387 */ /* 0x0003e40000100800 */
[----:B0-----:R-:W-:Y:S01]  /*ed30*/  FFMA R15, R24, R32, R15 ;  /* 0x00000020180f7223 */ /* 0x001fe2000000000f */
[----:B------:R-:W-:Y:S01]  /*ed40*/  SEL R32, R37, RZ, !P0 ;  /* 0x000000ff25207207 */ /* 0x000fe20004000000 */
[----:B------:R-:W3:Y:S01]  /*ed50*/  LDL.LU R18, [R1+0x664] ;  /* 0x0006640001127983 */ /* 0x000ee20000300800 */
[----:B------:R-:W-:Y:S01]  /*ed60*/  SHF.L.U32 R24, R3, 0x10, RZ ;  /* 0x0000001003187819 */ /* 0x000fe200000006ff */
[----:B------:R-:W-:Y:S01]  /*ed70*/  FADD R27, R27, 1 ;  /* 0x3f8000001b1b7421 */ /* 0x000fe20000000000 */
[----:B------:R-:W-:Y:S01]  /*ed80*/  FMUL R25, R25, R16 ;  /* 0x0000001019197220 */ /* 0x000fe20000400000 */
[----:B------:R-:W4:Y:S01]  /*ed90*/  LDL.LU R28, [R1+0x608] ;  /* 0x00060800011c7983 */ /* 0x000f220000300800 */
[----:B------:R-:W-:Y:S01]  /*eda0*/  FADD R32, R32, 1 ;  /* 0x3f80000020207421 */ /* 0x000fe20000000000 */
[----:B------:R-:W-:-:S02]  /*edb0*/  FMUL R24, R24, R17 ;  /* 0x0000001118187220 */ /* 0x000fc40000400000 */
[----:B------:R-:W5:Y:S01]  /*edc0*/  LDL.LU R29, [R1+0x66c] ;  /* 0x00066c00011d7983 */ /* 0x000f620000300800 */
[----:B-1----:R-:W-:-:S03]  /*edd0*/  FFMA R8, R25, R32, R8 ;  /* 0x0000002019087223 */ /* 0x002fc60000000008 */
[----:B------:R-:W-:Y:S01]  /*ede0*/  STL [R1+0x384], R15 ;  /* 0x0003840f01007387 */ /* 0x000fe20000100800 */
[----:B------:R-:W-:-:S03]  /*edf0*/  FFMA R9, R24, R27, R9 ;  /* 0x0000001b18097223 */ /* 0x000fc60000000009 */
[----:B------:R0:W-:Y:S01]  /*ee00*/  STL.64 [R1+0xb68], R14 ;  /* 0x000b680e01007387 */ /* 0x0001e20000100a00 */
[----:B------:R-:W-:-:S03]  /*ee10*/  IMAD.WIDE R24, R0, R33, c[0x0][0x670] ;  /* 0x00019c0000187625 */ /* 0x000fc600078e0221 */
[----:B------:R1:W-:Y:S04]  /*ee20*/  STL.64 [R1+0xb60], R12 ;  /* 0x000b600c01007387 */ /* 0x0003e80000100a00 */
[----:B------:R-:W3:Y:S01]  /*ee30*/  LDL.LU R30, [R1+0x630] ;  /* 0x00063000011e7983 */ /* 0x000ee20000300800 */
[----:B0-----:R-:W-:-:S03]  /*ee40*/  CS2R R14, SRZ ;  /* 0x00000000000e7805 */ /* 0x001fc6000001ff00 */
[----:B------:R-:W3:Y:S01]  /*ee50*/  LDL.LU R36, [R1+0x628] ;  /* 0x0006280001247983 */ /* 0x000ee20000300800 */
[----:B-1----:R-:W-:Y:S02]  /*ee60*/  MOV R12, RZ ;  /* 0x000000ff000c7202 */ /* 0x002fe40000000f00 */
[----:B------:R-:W-:-:S06]  /*ee70*/  MOV R13, RZ ;  /* 0x000000ff000d7202 */ /* 0x000fcc0000000f00 */
[----:B------:R2:W3:Y:S04]  /*ee80*/  @P2 LDG.E.EF.128 R12, [R24.64] ;  /* 0x00000006180c2981 */ /* 0x0004e8000c0e1d00 */
[----:B------:R0:W-:Y:S04]  /*ee90*/  STL [R1+0x1b4], R9 ;  /* 0x0001b40901007387 */ /* 0x0001e80000100800 */
[----:B------:R-:W-:Y:S01]  /*eea0*/  STL [R1+0x37c], R8 ;  /* 0x00037c0801007387 */ /* 0x000fe20000100800 */
[----:B--2---:R-:W-:Y:S02]  /*eeb0*/  SEL R24, R34, RZ, !P0 ;  /* 0x000000ff22187207 */ /* 0x004fe40004000000 */
[----:B---3--:R-:W-:Y:S01]  /*eec0*/  MOV R37, R12 ;  /* 0x0000000c00257202 */ /* 0x008fe20000000f00 */
[----:B------:R-:W-:Y:S04]  /*eed0*/  STL [R1+0x34], R13 ;  /* 0x0000340d01007387 */ /* 0x000fe80000100800 */
[----:B------:R-:W-:Y:S04]  /*eee0*/  STL.64 [R1+0x38], R14 ;  /* 0x0000380e01007387 */ /* 0x000fe80000100a00 */
[----:B------:R-:W-:Y:S04]  /*eef0*/  STL [R1+0xae8], R37 ;  /* 0x000ae82501007387 */ /* 0x000fe80000100800 */
[----:B------:R-:W2:Y:S04]  /*ef00*/  LDL.LU R31, [R1+0x640] ;  /* 0x00064000011f7983 */ /* 0x000ea80000300800 */
[----:B------:R-:W3:Y:S01]  /*ef10*/  LDL.LU R34, [R1+0x634] ;  /* 0x0006340001227983 */ /* 0x000ee20000300800 */
[----:B------:R-:W-:-:S02]  /*ef20*/  PRMT R3, R3, 0x7632, R3 ;  /* 0x0000763203037816 */ /* 0x000fc40000000003 */
[----:B------:R-:W-:Y:S02]  /*ef30*/  PRMT R2, R26, 0x7632, R2 ;  /* 0x000076321a027816 */ /* 0x000fe40000000002 */
[----:B------:R-:W-:Y:S01]  /*ef40*/  SHF.L.U32 R3, R3, 0x10, RZ ;  /* 0x0000001003037819 */ /* 0x000fe200000006ff */
[----:B------:R-:W-:Y:S01]  /*ef50*/  FADD R24, R24, 1 ;  /* 0x3f80000018187421 */ /* 0x000fe20000000000 */
[----:B------:R-:W-:Y:S02]  /*ef60*/  SEL R26, R18, RZ, !P0 ;  /* 0x000000ff121a7207 */ /* 0x000fe40004000000 */
[----:B------:R-:W-:Y:S01]  /*ef70*/  SHF.L.U32 R25, R2, 0x10, RZ ;  /* 0x0000001002197819 */ /* 0x000fe200000006ff */
[----:B------:R-:W-:Y:S02]  /*ef80*/  FMUL R3, R3, R17 ;  /* 0x0000001103037220 */ /* 0x000fe40000400000 */
[----:B------:R-:W-:Y:S02]  /*ef90*/  FADD R26, R26, 1 ;  /* 0x3f8000001a1a7421 */ /* 0x000fe40000000000 */
[----:B------:R-:W-:Y:S01]  /*efa0*/  FMUL R25, R25, R16 ;  /* 0x0000001019197220 */ /* 0x000fe20000400000 */
[----:B------:R-:W-:Y:S01]  /*efb0*/  FFMA R10, R3, R24, R10 ;  /* 0x00000018030a7223 */ /* 0x000fe2000000000a */
[----:B------:R-:W-:-:S02]  /*efc0*/  PRMT R3, R2, 0x7632, R3 ;  /* 0x0000763202037816 */ /* 0x000fc40000000003 */
[----:B----4-:R-:W-:Y:S01]  /*efd0*/  SEL R2, R28, RZ, P2 ;  /* 0x000000ff1c027207 */ /* 0x010fe20001000000 */
[----:B0-----:R-:W-:Y:S01]  /*efe0*/  FFMA R9, R25, R26, R9 ;  /* 0x0000001a19097223 */ /* 0x001fe20000000009 */
[----:B------:R-:W-:Y:S02]  /*eff0*/  SHF.L.U32 R25, R3, 0x10, RZ ;  /* 0x0000001003197819 */ /* 0x000fe400000006ff */
[----:B------:R-:W-:Y:S02]  /*f000*/  SHF.L.U32 R26, R2, 0x10, RZ ;  /* 0x00000010021a7819 */ /* 0x000fe400000006ff */
[----:B------:R-:W-:Y:S02]  /*f010*/  SEL R3, R30, RZ, !P0 ;  /* 0x000000ff1e037207 */ /* 0x000fe40004000000 */
[----:B-----5:R-:W-:Y:S01]  /*f020*/  SEL R24, R29, RZ, !P0 ;  /* 0x000000ff1d187207 */ /* 0x020fe20004000000 */
[----:B------:R-:W-:Y:S01]  /*f030*/  FMUL R26, R26, R17 ;  /* 0x000000111a1a7220 */ /* 0x000fe20000400000 */
[----:B------:R-:W-:Y:S01]  /*f040*/  FMUL R25, R25, R16 ;  /* 0x0000001019197220 */ /* 0x000fe20000400000 */
[----:B------:R-:W-:Y:S01]  /*f050*/  FADD R3, R3, 1 ;  /* 0x3f80000003037421 */ /* 0x000fe20000000000 */
[----:B------:R-:W-:Y:S01]  /*f060*/  PRMT R2, R2, 0x7632, R2 ;  /* 0x0000763202027816 */ /* 0x000fe20000000002 */
[----:B------:R-:W-:Y:S01]  /*f070*/  FADD R24, R24, 1 ;  /* 0x3f80000018187421 */ /* 0x000fe20000000000 */
[----:B------:R-:W-:Y:S01]  /*f080*/  STL [R1+0x374], R9 ;  /* 0x0003740901007387 */ /* 0x000fe20000100800 */
[----:B------:R-:W-:Y:S01]  /*f090*/  FFMA R4, R26, R3, R4 ;  /* 0x000000031a047223 */ /* 0x000fe20000000004 */
[----:B------:R-:W-:-:S02]  /*f0a0*/  SHF.L.U32 R26, R2, 0x10, RZ ;  /* 0x00000010021a7819 */ /* 0x000fc400000006ff */
[----:B------:R0:W-:Y:S04]  /*f0b0*/  STL [R1+0x1bc], R10 ;  /* 0x0001bc0a01007387 */ /* 0x0001e80000100800 */
[----:B------:R-:W4:Y:S01]  /*f0c0*/  LDL.LU R29, [R1+0x644] ;  /* 0x00064400011d7983 */ /* 0x000f220000300800 */
[----:B0-----:R-:W-:Y:S01]  /*f0d0*/  FFMA R10, R25, R24, R10 ;  /* 0x00000018190a7223 */ /* 0x001fe2000000000a */
[----:B------:R-:W-:Y:S01]  /*f0e0*/  SEL R24, R36, RZ, P2 ;  /* 0x000000ff24187207 */ /* 0x000fe20001000000 */
[----:B------:R-:W-:-:S03]  /*f0f0*/  FMUL R26, R26, R17 ;  /* 0x000000111a1a7220 */ /* 0x000fc60000400000 */
[----:B------:R-:W-:Y:S01]  /*f100*/  SHF.L.U32 R3, R24, 0x10, RZ ;  /* 0x0000001018037819 */ /* 0x000fe200000006ff */
[----:B------:R0:W-:Y:S04]  /*f110*/  STL [R1+0x1a0], R4 ;  /* 0x0001a00401007387 */ /* 0x0001e80000100800 */
[----:B------:R-:W-:Y:S01]  /*f120*/  FMUL R3, R3, R16 ;  /* 0x0000001003037220 */ /* 0x000fe20000400000 */
[----:B------:R-:W5:Y:S01]  /*f130*/  LDL.LU R30, [R1+0x60c] ;  /* 0x00060c00011e7983 */ /* 0x000f620000300800 */
[----:B------:R-:W-:Y:S01]  /*f140*/  MOV R12, RZ ;  /* 0x000000ff000c7202 */ /* 0x000fe20000000f00 */
[----:B------:R-:W-:Y:S01]  /*f150*/  CS2R R14, SRZ ;  /* 0x00000000000e7805 */ /* 0x000fe2000001ff00 */
[----:B------:R-:W-:Y:S01]  /*f160*/  MOV R13, RZ ;  /* 0x000000ff000d7202 */ /* 0x000fe20000000f00 */
[----:B------:R-:W5:Y:S04]  /*f170*/  LDL.LU R36, [R1+0x638] ;  /* 0x0006380001247983 */ /* 0x000f680000300800 */
[----:B------:R-:W-:Y:S04]  /*f180*/  STL [R1+0x370], R10 ;  /* 0x0003700a01007387 */ /* 0x000fe80000100800 */
[----:B------:R-:W5:Y:S01]  /*f190*/  LDL.LU R18, [R1+0x62c] ;  /* 0x00062c0001127983 */ /* 0x000f620000300800 */
[----:B--2---:R-:W-:-:S03]  /*f1a0*/  SEL R25, R31, RZ, !P0 ;  /* 0x000000ff1f197207 */ /* 0x004fc60004000000 */
[----:B------:R-:W2:Y:S01]  /*f1b0*/  LDL.LU R31, [R1+0x648] ;  /* 0x00064800011f7983 */ /* 0x000ea20000300800 */
[----:B---3--:R-:W-:Y:S01]  /*f1c0*/  SEL R2, R34, RZ, !P0 ;  /* 0x000000ff22027207 */ /* 0x008fe20004000000 */
[----:B------:R-:W-:Y:S02]  /*f1d0*/  FADD R25, R25, 1 ;  /* 0x3f80000019197421 */ /* 0x000fe40000000000 */
[----:B------:R-:W3:Y:S02]  /*f1e0*/  LDL.LU R34, [R1+0x63c] ;  /* 0x00063c0001227983 */ /* 0x000ee40000300800 */
[----:B------:R-:W-:-:S04]  /*f1f0*/  FADD R2, R2, 1 ;  /* 0x3f80000002027421 */ /* 0x000fc80000000000 */
[----:B------:R-:W-:Y:S01]  /*f200*/  FFMA R11, R26, R2, R11 ;  /* 0x000000021a0b7223 */ /* 0x000fe2000000000b */
[----:B------:R-:W-:Y:S01]  /*f210*/  IADD3 R2, P3, R7, c[0x0][0x680], RZ ;  /* 0x0001a00007027a10 */ /* 0x000fe20007f7e0ff */
[----:B0-----:R-:W-:-:S03]  /*f220*/  FFMA R4, R3, R25, R4 ;  /* 0x0000001903047223 */ /* 0x001fc60000000004 */
[----:B------:R-:W-:-:S05]  /*f230*/  IADD3.X R3, R35, c[0x0][0x684], RZ, P3, !PT ;  /* 0x0001a10023037a10 */ /* 0x000fca0001ffe4ff */
[----:B------:R0:W3:Y:S02]  /*f240*/  @!P0 LDG.E.EL.128 R12, [R2.64+0x10] ;  /* 0x00001006020c8981 */ /* 0x0000e4000c2e1d00 */
[----:B0-----:R-:W-:-:S04]  /*f250*/  PRMT R3, R24, 0x7632, R3 ;  /* 0x0000763218037816 */ /* 0x001fc80000000003 */
[----:B------:R-:W-:Y:S02]  /*f260*/  SHF.L.U32 R3, R3, 0x10, RZ ;  /* 0x0000001003037819 */ /* 0x000fe400000006ff */
[----:B----4-:R-:W-:-:S03]  /*f270*/  SEL R2, R29, RZ, !P0 ;  /* 0x000000ff1d027207 */ /* 0x010fc60004000000 */
[----:B------:R-:W-:Y:S01]  /*f280*/  FMUL R3, R3, R16 ;  /* 0x0000001003037220 */ /* 0x000fe20000400000 */
[----:B------:R0:W-:Y:S01]  /*f290*/  STL [R1+0x1a4], R11 ;  /* 0x0001a40b01007387 */ /* 0x0001e20000100800 */
[----:B------:R-:W-:-:S04]  /*f2a0*/  FADD R2, R2, 1 ;  /* 0x3f80000002027421 */ /* 0x000fc80000000000 */
[----:B0-----:R-:W-:Y:S01]  /*f2b0*/  FFMA R11, R3, R2, R11 ;  /* 0x00000002030b7223 */ /* 0x001fe2000000000b */
[----:B-----5:R-:W-:Y:S01]  /*f2c0*/  SEL R2, R30, RZ, P2 ;  /* 0x000000ff1e027207 */ /* 0x020fe20001000000 */
[----:B------:R-:W-:Y:S01]  /*f2d0*/  STL [R1+0x36c], R4 ;  /* 0x00036c0401007387 */ /* 0x000fe20000100800 */
[----:B------:R-:W-:Y:S02]  /*f2e0*/  SEL R3, R36, RZ, !P0 ;  /* 0x000000ff24037207 */ /* 0x000fe40004000000 */
[----:B------:R-:W-:-:S03]  /*f2f0*/  SHF.L.U32 R24, R2, 0x10, RZ ;  /* 0x0000001002187819 */ /* 0x000fc600000006ff */
[----:B------:R-:W-:Y:S02]  /*f300*/  FADD R3, R3, 1 ;  /* 0x3f80000003037421 */ /* 0x000fe40000000000 */
[----:B------:R-:W-:-:S04]  /*f310*/  FMUL R24, R24, R17 ;  /* 0x0000001118187220 */ /* 0x000fc80000400000 */
[----:B------:R-:W-:Y:S01]  /*f320*/  FFMA R5, R24, R3, R5 ;  /* 0x0000000318057223 */ /* 0x000fe20000000005 */
[----:B------:R-:W-:-:S04]  /*f330*/  PRMT R3, R2, 0x7632, R3 ;  /* 0x0000763202037816 */ /* 0x000fc80000000003 */
[----:B------:R-:W-:-:S05]  /*f340*/  SHF.L.U32 R26, R3, 0x10, RZ ;  /* 0x00000010031a7819 */ /* 0x000fca00000006ff */
[----:B------:R-:W-:Y:S01]  /*f350*/  FMUL R26, R26, R17 ;  /* 0x000000111a1a7220 */ /* 0x000fe20000400000 */
[----:B--2---:R-:W-:Y:S02]  /*f360*/  SEL R25, R31, RZ, !P0 ;  /* 0x000000ff1f197207 */ /* 0x004fe40004000000 */
[----:B---3--:R-:W-:Y:S01]  /*f370*/  MOV R37, R14 ;  /* 0x0000000e00257202 */ /* 0x008fe20000000f00 */
[----:B------:R-:W-:Y:S04]  /*f380*/  STL.64 [R1+0x20], R12 ;  /* 0x0000200c01007387 */ /* 0x000fe80000100a00 */
[----:B------:R-:W-:Y:S04]  /*f390*/  STL [R1+0x2c], R15 ;  /* 0x00002c0f01007387 */ /* 0x000fe80000100800 */
[----:B------:R-:W2:Y:S04]  /*f3a0*/  LDL.LU R28, [R1+0x678] ;  /* 0x00067800011c7983 */ /* 0x000ea80000300800 */
[----:B------:R-:W-:Y:S04]  /*f3b0*/  STL [R1+0xaec], R37 ;  /* 0x000aec2501007387 */ /* 0x000fe80000100800 */
[----:B------:R-:W3:Y:S04]  /*f3c0*/  LDL.LU R29, [R1+0x64c] ;  /* 0x00064c00011d7983 */ /* 0x000ee80000300800 */
[----:B------:R-:W4:Y:S04]  /*f3d0*/  LDL.LU R30, [R1+0x5f0] ;  /* 0x0005f000011e7983 */ /* 0x000f280000300800 */
[----:B------:R-:W-:Y:S04]  /*f3e0*/  STL [R1+0x368], R11 ;  /* 0x0003680b01007387 */ /* 0x000fe80000100800 */
[----:B------:R-:W5:Y:S04]  /*f3f0*/  LDL.LU R36, [R1+0xb8] ;  /* 0x0000b80001247983 */ /* 0x000f680000300800 */
[----:B------:R0:W-:Y:S04]  /*f400*/  STL [R1+0x1a8], R5 ;  /* 0x0001a80501007387 */ /* 0x0001e80000100800 */
[----:B------:R-:W5:Y:S01]  /*f410*/  LDL R20, [R1+0x7d0] ;  /* 0x0007d00001147983 */ /* 0x000f620000100800 */
[----:B------:R-:W-:-:S03]  /*f420*/  SEL R3, R34, RZ, !P0 ;  /* 0x000000ff22037207 */ /* 0x000fc60004000000 */
[----:B------:R-:W5:Y:S04]  /*f430*/  LDL.LU R31, [R1+0xa0] ;  /* 0x0000a000011f7983 */ /* 0x000f680000300800 */
[----:B------:R-:W5:Y:S04]  /*f440*/  LDL.LU R34, [R1+0x5f4] ;  /* 0x0005f40001227983 */ /* 0x000f680000300800 */
[----:B------:R-:W5:Y:S01]  /*f450*/  LDL R17, [R1+0x7cc] ;  /* 0x0007cc0001117983 */ /* 0x000f620000100800 */
[----:B------:R-:W-:Y:S01]  /*f460*/  SEL R2, R18, RZ, P2 ;  /* 0x000000ff12027207 */ /* 0x000fe20001000000 */
[----:B------:R-:W-:-:S03]  /*f470*/  FADD R3, R3, 1 ;  /* 0x3f80000003037421 */ /* 0x000fc60000000000 */
[----:B------:R-:W-:Y:S01]  /*f480*/  SHF.L.U32 R24, R2, 0x10, RZ ;  /* 0x0000001002187819 */ /* 0x000fe200000006ff */
[----:B------:R-:W-:Y:S01]  /*f490*/  FFMA R6, R26, R3, R6 ;  /* 0x000000031a067223 */ /* 0x000fe20000000006 */
[----:B------:R-:W-:Y:S01]  /*f4a0*/  FADD R25, R25, 1 ;  /* 0x3f80000019197421 */ /* 0x000fe20000000000 */
[----:B------:R-:W-:Y:S02]  /*f4b0*/  PRMT R3, R2, 0x7632, R3 ;  /* 0x0000763202037816 */ /* 0x000fe40000000003 */
[----:B------:R-:W-:Y:S02]  /*f4c0*/  FMUL R24, R24, R16 ;  /* 0x0000001018187220 */ /* 0x000fe40000400000 */
[----:B------:R-:W-:Y:S02]  /*f4d0*/  SHF.L.U32 R26, R3, 0x10, RZ ;  /* 0x00000010031a7819 */ /* 0x000fe400000006ff */
[----:B0-----:R-:W-:-:S03]  /*f4e0*/  FFMA R5, R24, R25, R5 ;  /* 0x0000001918057223 */ /* 0x001fc60000000005 */
[----:B------:R-:W-:Y:S02]  /*f4f0*/  FMUL R26, R26, R16 ;  /* 0x000000101a1a7220 */ /* 0x000fe40000400000 */
[----:B------:R-:W-:Y:S04]  /*f500*/  STL [R1+0x360], R5 ;  /* 0x0003600501007387 */ /* 0x000fe80000100800 */
[----:B------:R0:W-:Y:S01]  /*f510*/  STL [R1+0x1ac], R6 ;  /* 0x0001ac0601007387 */ /* 0x0001e20000100800 */
[----:B------:R-:W-:Y:S01]  /*f520*/  MOV R12, RZ ;  /* 0x000000ff000c7202 */ /* 0x000fe20000000f00 */
[----:B------:R-:W-:Y:S01]  /*f530*/  CS2R R14, SRZ ;  /* 0x00000000000e7805 */ /* 0x000fe2000001ff00 */
[----:B------:R-:W-:Y:S02]  /*f540*/  MOV R13, RZ ;  /* 0x000000ff000d7202 */ /* 0x000fe40000000f00 */
[----:B--2---:R-:W-:-:S02]  /*f550*/  SEL R2, R28, RZ, P2 ;  /* 0x000000ff1c027207 */ /* 0x004fc40001000000 */
[----:B------:R-:W2:Y:S02]  /*f560*/  LDL.LU R28, [R1+0xa4] ;  /* 0x0000a400011c7983 */ /* 0x000ea40000300800 */
[----:B------:R-:W-:Y:S02]  /*f570*/  SHF.L.U32 R24, R2, 0x10, RZ ;  /* 0x0000001002187819 */ /* 0x000fe400000006ff */
[----:B---3--:R-:W-:Y:S02]  /*f580*/  SEL R25, R29, RZ, !P0 ;  /* 0x000000ff1d197207 */ /* 0x008fe40004000000 */
[----:B----4-:R-:W-:-:S03]  /*f590*/  SEL R3, R30, RZ, !P0 ;  /* 0x000000ff1e037207 */ /* 0x010fc60004000000 */
[----:B------:R-:W-:Y:S02]  /*f5a0*/  FADD R25, R25, 1 ;  /* 0x3f80000019197421 */ /* 0x000fe40000000000 */
[----:B------:R-:W-:Y:S02]  /*f5b0*/  FADD R3, R3, 1 ;  /* 0x3f80000003037421 */ /* 0x000fe40000000000 */
[----:B0-----:R-:W-:Y:S01]  /*f5c0*/  FFMA R6, R26, R25, R6 ;  /* 0x000000191a067223 */ /* 0x001fe20000000006 */
[----:B-----5:R-:W-:-:S04]  /*f5d0*/  FMUL R24, R24, R20 ;  /* 0x0000001418187220 */ /* 0x020fc80000400000 */
[----:B------:R-:W-:Y:S01]  /*f5e0*/  FFMA R4, R24, R3, R4 ;  /* 0x0000000318047223 */ /* 0x000fe20000000004 */
[----:B------:R-:W-:-:S04]  /*f5f0*/  PRMT R3, R2, 0x7632, R3 ;  /* 0x0000763202037816 */ /* 0x000fc80000000003 */
[----:B------:R-:W-:Y:S02]  /*f600*/  SHF.L.U32 R26, R3, 0x10, RZ ;  /* 0x00000010031a7819 */ /* 0x000fe400000006ff */
[----:B------:R-:W-:Y:S02]  /*f610*/  SEL R3, R34, RZ, !P0 ;  /* 0x000000ff22037207 */ /* 0x000fe40004000000 */
[----:B------:R-:W0:Y:S01]  /*f620*/  S2R R34, SR_TID.X ;  /* 0x0000000000227919 */ /* 0x000e220000002100 */
[----:B------:R-:W-:Y:S02]  /*f630*/  SEL R2, R36, RZ, P2 ;  /* 0x000000ff24027207 */ /* 0x000fe40001000000 */
[----:B------:R-:W-:Y:S02]  /*f640*/  SEL R25, R31, RZ, !P0 ;  /* 0x000000ff1f197207 */ /* 0x000fe40004000000 */
[----:B------:R-:W-:-:S03]  /*f650*/  SHF.L.U32 R24, R2, 0x10, RZ ;  /* 0x0000001002187819 */ /* 0x000fc600000006ff */
[----:B------:R-:W-:Y:S02]  /*f660*/  FADD R25, R25, 1 ;  /* 0x3f80000019197421 */ /* 0x000fe40000000000 */
[----:B------:R-:W-:Y:S01]  /*f670*/  FMUL R24, R24, R17 ;  /* 0x0000001118187220 */ /* 0x000fe20000400000 */
[----:B------:R1:W-:Y:S04]  /*f680*/  STL [R1+0x190], R4 ;  /* 0x0001900401007387 */ /* 0x0003e80000100800 */
[----:B------:R-:W3:Y:S04]  /*f690*/  LDL.LU R29, [R1+0x67c] ;  /* 0x00067c00011d7983 */ /* 0x000ee80000300800 */
[----:B------:R-:W4:Y:S01]  /*f6a0*/  LDL.LU R36, [R1+0x5f8] ;  /* 0x0005f80001247983 */ /* 0x000f220000300800 */
[----:B0-----:R-:W-:-:S04]  /*f6b0*/  LOP3.LUT R34, R34, 0xff, RZ, 0xc0, !PT ;  /* 0x000000ff22227812 */ /* 0x001fc800078ec0ff */
[----:B------:R-:W-:-:S04]  /*f6c0*/  SHF.L.U32 R37, R34, 0x3, RZ ;  /* 0x0000000322257819 */ /* 0x000fc800000006ff */
[----:B------:R-:W-:Y:S01]  /*f6d0*/  LOP3.LUT R37, R37, UR4, RZ, 0xfc, !PT ;  /* 0x0000000425257c12 */ /* 0x000fe2000f8efcff */
[----:B-1----:R-:W-:-:S04]  /*f6e0*/  FFMA R4, R24, R25, R4 ;  /* 0x0000001918047223 */ /* 0x002fc80000000004 */
[----:B------:R-:W-:-:S05]  /*f6f0*/  IMAD.WIDE.U32 R24, R37, R19, c[0x0][0x680] ;  /* 0x0001a00025187625 */ /* 0x000fca00078e0013 */
[----:B------:R0:W5:Y:S01]  /*f700*/  @!P0 LDG.E.EL.128 R12, [R24.64] ;  /* 0x00000006180c8981 */ /* 0x000162000c2e1d00 */
[----:B------:R-:W-:Y:S01]  /*f710*/  FMUL R26, R26, R20 ;  /* 0x000000141a1a7220 */ /* 0x000fe20000400000 */
[----:B------:R-:W-:-:S04]  /*f720*/  FADD R3, R3, 1 ;  /* 0x3f80000003037421 */ /* 0x000fc80000000000 */
[----:B------:R-:W-:Y:S01]  /*f730*/  FFMA R11, R26, R3, R11 ;  /* 0x000000031a0b7223 */ /* 0x000fe2000000000b */
[----:B------:R-:W-:Y:S04]  /*f740*/  STL [R1+0x358], R6 ;  /* 0x0003580601007387 */ /* 0x000fe80000100800 */
[----:B------:R-:W5:Y:S04]  /*f750*/  LDL.LU R30, [R1+0xbc] ;  /* 0x0000bc00011e7983 */ /* 0x000f680000300800 */
[----:B------:R1:W-:Y:S04]  /*f760*/  STL [R1+0x194], R11 ;  /* 0x0001940b01007387 */ /* 0x0003e80000100800 */
[----:B------:R-:W5:Y:S04]  /*f770*/  LDL.LU R31, [R1+0xa8] ;  /* 0x0000a800011f7983 */ /* 0x000f680000300800 */
[----:B------:R-:W5:Y:S01]  /*f780*/  LDL.LU R34, [R1+0x5fc] ;  /* 0x0005fc0001227983 */ /* 0x000f620000300800 */
[----:B------:R-:W-:-:S03]  /*f790*/  PRMT R3, R2, 0x7632, R3 ;  /* 0x0000763202037816 */ /* 0x000fc60000000003 */
[----:B------:R-:W-:Y:S01]  /*f7a0*/  STL [R1+0x364], R4 ;  /* 0x0003640401007387 */ /* 0x000fe20000100800 */
[----:B------:R-:W-:-:S05]  /*f7b0*/  SHF.L.U32 R3, R3, 0x10, RZ ;  /* 0x0000001003037819 */ /* 0x000fca00000006ff */
[----:B------:R-:W-:Y:S01]  /*f7c0*/  FMUL R3, R3, R17 ;  /* 0x0000001103037220 */ /* 0x000fe20000400000 */
[----:B--2---:R-:W-:-:S05]  /*f7d0*/  SEL R2, R28, RZ, !P0 ;  /* 0x000000ff1c027207 */ /* 0x004fca0004000000 */
[----:B------:R-:W-:-:S04]  /*f7e0*/  FADD R2, R2, 1 ;  /* 0x3f80000002027421 */ /* 0x000fc80000000000 */
[----:B-1----:R-:W-:Y:S01]  /*f7f0*/  FFMA R11, R3, R2, R11 ;  /* 0x00000002030b7223 */ /* 0x002fe2000000000b */
[----:B---3--:R-:W-:Y:S02]  /*f800*/  SEL R2, R29, RZ, P2 ;  /* 0x000000ff1d027207 */ /* 0x008fe40001000000 */
[----:B----4-:R-:W-:Y:S02]  /*f810*/  SEL R3, R36, RZ, !P0 ;  /* 0x000000ff24037207 */ /* 0x010fe40004000000 */
[----:B0-----:R-:W-:Y:S01]  /*f820*/  SHF.L.U32 R24, R2, 0x10, RZ ;  /* 0x0000001002187819 */ /* 0x001fe200000006ff */
[----:B-----5:R-:W-:Y:S04]  /*f830*/  STL.64 [R1+0xd0], R12 ;  /* 0x0000d00c01007387 */ /* 0x020fe80000100a00 */
[----:B------:R0:W-:Y:S04]  /*f840*/  STL.64 [R1+0xd8], R14 ;  /* 0x0000d80e01007387 */ /* 0x0001e80000100a00 */
[----:B0-----:R-:W2:Y:S04]  /*f850*/  LDL.LU.64 R14, [R1+0xb68] ;  /* 0x000b6800010e7983 */ /* 0x001ea80000300a00 */
[----:B------:R-:W3:Y:S04]  /*f860*/  LDL.LU.64 R12, [R1+0xb60] ;  /* 0x000b6000010c7983 */ /* 0x000ee80000300a00 */
[----:B------:R-:W4:Y:S04]  /*f870*/  LDL.LU R23, [R1+0x670] ;  /* 0x0006700001177983 */ /* 0x000f280000300800 */
[----:B------:R-:W5:Y:S04]  /*f880*/  LDL.LU R16, [R1+0x680] ;  /* 0x0006800001107983 */ /* 0x000f680000300800 */
[----:B------:R-:W2:Y:S04]  /*f890*/  LDL.LU R18, [R1+0xac] ;  /* 0x0000ac0001127983 */ /* 0x000ea80000300800 */
[----:B------:R-:W-:Y:S01]  /*f8a0*/  STL [R1+0x35c], R11 ;  /* 0x00035c0b01007387 */ /* 0x000fe20000100800 */
[----:B------:R-:W-:-:S03]  /*f8b0*/  FMUL R24, R24, R20 ;  /* 0x0000001418187220 */ /* 0x000fc60000400000 */
[----:B------:R-:W3:Y:S01]  /*f8c0*/  LDL.LU R19, [R1+0xb0] ;  /* 0x0000b00001137983 */ /* 0x000ee20000300800 */
[----:B------:R-:W-:-:S03]  /*f8d0*/  FADD R3, R3, 1 ;  /* 0x3f80000003037421 */ /* 0x000fc60000000000 */
[----:B------:R-:W3:Y:S01]  /*f8e0*/  LDL.LU R36, [R1+0x674] ;  /* 0x0006740001247983 */ /* 0x000ee20000300800 */
[----:B------:R-:W-:-:S03]  /*f8f0*/  FFMA R5, R24, R3, R5 ;  /* 0x0000000318057223 */ /* 0x000fc60000000005 */
[----:B------:R-:W3:Y:S01]  /*f900*/  LDL.LU R28, [R1+0x688] ;  /* 0x00068800011c7983 */ /* 0x000ee20000300800 */
[----:B------:R-:W-:-:S03]  /*f910*/  PRMT R3, R2, 0x7632, R3 ;  /* 0x0000763202037816 */ /* 0x000fc60000000003 */
[----:B------:R0:W-:Y:S01]  /*f920*/  STL [R1+0x198], R5 ;  /* 0x0001980501007387 */ /* 0x0001e20000100800 */
[----:B------:R-:W-:Y:S02]  /*f930*/  SHF.L.U32 R26, R3, 0x10, RZ ;  /* 0x00000010031a7819 */ /* 0x000fe400000006ff */
[----:B------:R-:W-:Y:S01]  /*f940*/  SEL R3, R34, RZ, !P0 ;  /* 0x000000ff22037207 */ /* 0x000fe20004000000 */
[----:B------:R-:W3:Y:S01]  /*f950*/  LDL.LU R29, [R1+0x5c0] ;  /* 0x0005c000011d7983 */ /* 0x000ee20000300800 */
[----:B------:R-:W-:-:S03]  /*f960*/  SEL R2, R30, RZ, P2 ;  /* 0x000000ff1e027207 */ /* 0x000fc60001000000 */
[----:B------:R-:W3:Y:S04]  /*f970*/  LDL.LU R34, [R1+0xb4] ;  /* 0x0000b40001227983 */ /* 0x000ee80000300800 */
[----:B------:R-:W3:Y:S01]  /*f980*/  LDL.LU R30, [R1+0x684] ;  /* 0x00068400011e7983 */ /* 0x000ee20000300800 */
[----:B------:R-:W-:-:S03]  /*f990*/  SEL R25, R31, RZ, !P0 ;  /* 0x000000ff1f197207 */ /* 0x000fc60004000000 */
[----:B------:R-:W3:Y:S01]  /*f9a0*/  LDL.LU R31, [R1+0x5c8] ;  /* 0x0005c800011f7983 */ /* 0x000ee20000300800 */
[----:B------:R-:W-:Y:S01]  /*f9b0*/  SHF.L.U32 R24, R2, 0x10, RZ ;  /* 0x0000001002187819 */ /* 0x000fe200000006ff */
[----:B------:R-:W-:Y:S01]  /*f9c0*/  FADD R25, R25, 1 ;  /* 0x3f80000019197421 */ /* 0x000fe20000000000 */
[----:B------:R-:W-:-:S03]  /*f9d0*/  FMUL R26, R26, R20 ;  /* 0x000000141a1a7220 */ /* 0x000fc60000400000 */
[----:B------:R-:W-:Y:S01]  /*f9e0*/  FMUL R24, R24, R17 ;  /* 0x0000001118187220 */ /* 0x000fe20000400000 */
[----:B------:R-:W-:Y:S01]  /*f9f0*/  FADD R3, R3, 1 ;  /* 0x3f80000003037421 */ /* 0x000fe20000000000 */
[----:B------:R-:W-:Y:S02]  /*fa00*/  PRMT R2, R2, 0x7632, R2 ;  /* 0x0000763202027816 */ /* 0x000fe40000000002 */
[----:B0-----:R-:W-:Y:S01]  /*fa10*/  FFMA R5, R24, R25, R5 ;  /* 0x0000001918057223 */ /* 0x001fe20000000005 */
[----:B------:R-:W-:Y:S01]  /*fa20*/  FFMA R6, R26, R3, R6 ;  /* 0x000000031a067223 */ /* 0x000fe20000000006 */
        /* <DEDUP_REMOVED lines=12> */
[----:B0-----:R-:W-:Y:S01]  /*faf0*/  FFMA R6, R26, R24, R6 ;  /* 0x000000181a067223 */ /* 0x001fe20000000006 */
[----:B---3--:R-:W-:-:S02]  /*fb00*/  SEL R2, R36, RZ, P2 ;  /* 0x000000ff24027207 */ /* 0x008fc40001000000 */
[----:B------:R-:W-:Y:S01]  /*fb10*/  SEL R3, R19, RZ, P2 ;  /* 0x000000ff13037207 */ /* 0x000fe20001000000 */
[----:B------:R-:W2:Y:S01]  /*fb20*/  LDL.LU R36, [R1+0x68c] ;  /* 0x00068c0001247983 */ /* 0x000ea20000300800 */
[----:B------:R-:W-:Y:S02]  /*fb30*/  SEL R24, R28, RZ, !P0 ;  /* 0x000000ff1c187207 */ /* 0x000fe40004000000 */
[----:B------:R-:W-:Y:S02]  /*fb40*/  SHF.L.U32 R26, R2, 0x10, RZ ;  /* 0x00000010021a7819 */ /* 0x000fe400000006ff */
[----:B------:R-:W-:Y:S01]  /*fb50*/  PRMT R2, R25, 0x7632, R2 ;  /* 0x0000763219027816 */ /* 0x000fe20000000002 */
[----:B------:R-:W-:Y:S02]  /*fb60*/  FADD R24, R24, 1 ;  /* 0x3f80000018187421 */ /* 0x000fe40000000000 */
[----:B------:R-:W-:Y:S01]  /*fb70*/  FMUL R26, R26, R20 ;  /* 0x000000141a1a7220 */ /* 0x000fe20000400000 */
[----:B------:R-:W-:-:S02]  /*fb80*/  SEL R32, R29, RZ, !P0 ;  /* 0x000000ff1d207207 */ /* 0x000fc40004000000 */
[----:B------:R-:W-:Y:S01]  /*fb90*/  SHF.L.U32 R27, R3, 0x10, RZ ;  /* 0x00000010031b7819 */ /* 0x000fe200000006ff */
[----:B------:R-:W-:Y:S01]  /*fba0*/  FFMA R8, R26, R24, R8 ;  /* 0x000000181a087223 */ /* 0x000fe20000000008 */
[----:B------:R-:W-:Y:S01]  /*fbb0*/  SHF.L.U32 R25, R2, 0x10, RZ ;  /* 0x0000001002197819 */ /* 0x000fe200000006ff */
[----:B------:R-:W-:Y:S01]  /*fbc0*/  FADD R32, R32, 1 ;  /* 0x3f80000020207421 */ /* 0x000fe20000000000 */
[----:B------:R-:W-:Y:S01]  /*fbd0*/  SEL R24, R30, RZ, !P0 ;  /* 0x000000ff1e187207 */ /* 0x000fe20004000000 */
[----:B------:R-:W-:Y:S02]  /*fbe0*/  FMUL R27, R27, R17 ;  /* 0x000000111b1b7220 */ /* 0x000fe40000400000 */
[----:B------:R-:W-:Y:S01]  /*fbf0*/  FMUL R25, R25, R20 ;  /* 0x0000001419197220 */ /* 0x000fe20000400000 */
[----:B------:R0:W-:Y:S01]  /*fc00*/  STL [R1+0x180], R15 ;  /* 0x0001800f01007387 */ /* 0x0001e20000100800 */
[----:B------:R-:W-:Y:S01]  /*fc10*/  FADD R24, R24, 1 ;  /* 0x3f80000018187421 */ /* 0x000fe20000000000 */
[----:B------:R-:W-:-:S03]  /*fc20*/  CS2R R28, SRZ ;  /* 0x00000000001c7805 */ /* 0x000fc6000001ff00 */
[----:B------:R-:W-:Y:S01]  /*fc30*/  FFMA R16, R25, R24, R9 ;  /* 0x0000001819107223 */ /* 0x000fe20000000009 */
[----:B------:R-:W-:Y:S01]  /*fc40*/  IMAD.WIDE R24, R0, R33, c[0x0][0x690] ;  /* 0x0001a40000187625 */ /* 0x000fe200078e0221 */
[----:B0-----:R-:W-:Y:S01]  /*fc50*/  FFMA R15, R27, R32, R15 ;  /* 0x000000201b0f7223 */ /* 0x001fe2000000000f */
[----:B------:R-:W-:Y:S02]  /*fc60*/  SEL R32, R31, RZ, !P0 ;  /* 0x000000ff1f207207 */ /* 0x000fe40004000000 */
[----:B------:R-:W-:-:S06]  /*fc70*/  CS2R R30, SRZ ;  /* 0x00000000001e7805 */ /* 0x000fcc000001ff00 */
[----:B------:R0:W3:Y:S04]  /*fc80*/  @P2 LDG.E.EF.128 R28, [R24.64] ;  /* 0x00000006181c2981 */ /* 0x0000e8000c0e1d00 */
[----:B------:R-:W-:Y:S04]  /*fc90*/  STL [R1+0x350], R6 ;  /* 0x0003500601007387 */ /* 0x000fe80000100800 */
[----:B------:R-:W4:Y:S01]  /*fca0*/  LDL.LU R23, [R1+0x5c4] ;  /* 0x0005c40001177983 */ /* 0x000f220000300800 */
[----:B------:R-:W-:-:S03]  /*fcb0*/  SEL R26, R34, RZ, P2 ;  /* 0x000000ff221a7207 */ /* 0x000fc60001000000 */
[----:B------:R1:W-:Y:S04]  /*fcc0*/  STL [R1+0x188], R8 ;  /* 0x0001880801007387 */ /* 0x0003e80000100800 */
[----:B------:R-:W5:Y:S04]  /*fcd0*/  LDL.LU R18, [R1+0x5b8] ;  /* 0x0005b80001127983 */ /* 0x000f680000300800 */
[----:B------:R-:W5:Y:S01]  /*fce0*/  LDL.LU R34, [R1+0x5cc] ;  /* 0x0005cc0001227983 */ /* 0x000f620000300800 */
[----:B------:R-:W-:Y:S01]  /*fcf0*/  SHF.L.U32 R27, R26, 0x10, RZ ;  /* 0x000000101a1b7819 */ /* 0x000fe200000006ff */
[----:B------:R-:W-:-:S04]  /*fd00*/  FADD R32, R32, 1 ;  /* 0x3f80000020207421 */ /* 0x000fc80000000000 */
[----:B------:R-:W-:Y:S01]  /*fd10*/  FMUL R27, R27, R17 ;  /* 0x000000111b1b7220 */ /* 0x000fe20000400000 */
[----:B------:R-:W-:Y:S03]  /*fd20*/  STL [R1+0x34c], R15 ;  /* 0x00034c0f01007387 */ /* 0x000fe60000100800 */
[----:B-1----:R-:W-:Y:S01]  /*fd30*/  FFMA R8, R27, R32, R8 ;  /* 0x000000201b087223 */ /* 0x002fe20000000008 */
[----:B------:R-:W5:Y:S04]  /*fd40*/  LDL.LU R19, [R1+0x160] ;  /* 0x0001600001137983 */ /* 0x000f680000300800 */
[----:B------:R-:W-:Y:S04]  /*fd50*/  STL [R1+0x184], R16 ;  /* 0x0001841001007387 */ /* 0x000fe80000100800 */
[----:B------:R-:W-:Y:S01]  /*fd60*/  STL [R1+0x348], R8 ;  /* 0x0003480801007387 */ /* 0x000fe20000100800 */
[----:B0-----:R-:W-:-:S02]  /*fd70*/  PRMT R24, R3, 0x7632, R24 ;  /* 0x0000763203187816 */ /* 0x001fc40000000018 */
[----:B------:R-:W-:Y:S02]  /*fd80*/  PRMT R2, R2, 0x7632, R2 ;  /* 0x0000763202027816 */ /* 0x000fe40000000002 */
[----:B------:R-:W-:Y:S02]  /*fd90*/  SHF.L.U32 R24, R24, 0x10, RZ ;  /* 0x0000001018187819 */ /* 0x000fe400000006ff */
[----:B------:R-:W-:-:S03]  /*fda0*/  SHF.L.U32 R2, R2, 0x10, RZ ;  /* 0x0000001002027819 */ /* 0x000fc600000006ff */
[----:B------:R-:W-:Y:S02]  /*fdb0*/  FMUL R24, R24, R17 ;  /* 0x0000001118187220 */ /* 0x000fe40000400000 */
[----:B------:R-:W-:Y:S01]  /*fdc0*/  FMUL R2, R2, R20 ;  /* 0x0000001402027220 */ /* 0x000fe20000400000 */
[----:B--2---:R-:W-:-:S05]  /*fdd0*/  SEL R3, R36, RZ, !P0 ;  /* 0x000000ff24037207 */ /* 0x004fca0004000000 */
[----:B------:R-:W-:-:S04]  /*fde0*/  FADD R3, R3, 1 ;  /* 0x3f80000003037421 */ /* 0x000fc80000000000 */
[----:B------:R-:W-:Y:S01]  /*fdf0*/  FFMA R10, R2, R3, R10 ;  /* 0x00000003020a7223 */ /* 0x000fe2000000000a */
[----:B---3--:R-:W-:Y:S04]  /*fe00*/  STL.64 [R1+0xb0], R28 ;  /* 0x0000b01c01007387 */ /* 0x008fe80000100a00 */
[----:B------:R0:W-:Y:S01]  /*fe10*/  STL.64 [R1+0xb8], R30 ;  /* 0x0000b81e01007387 */ /* 0x0001e20000100a00 */
[----:B----4-:R-:W-:-:S03]  /*fe20*/  SEL R25, R23, RZ, !P0 ;  /* 0x000000ff17197207 */ /* 0x010fc60004000000 */
[----:B0-----:R-:W2:Y:S04]  /*fe30*/  LDL.LU R30, [R1+0xb58] ;  /* 0x000b5800011e7983 */ /* 0x001ea80000300800 */
[----:B------:R-:W3:Y:S04]  /*fe40*/  LDL.LU.64 R28, [R1+0xb50] ;  /* 0x000b5000011c7983 */ /* 0x000ee80000300a00 */
[----:B------:R-:W4:Y:S04]  /*fe50*/  LDL.LU R9, [R1+0x4e8] ;  /* 0x0004e80001097983 */ /* 0x000f280000300800 */
[----:B------:R-:W2:Y:S04]  /*fe60*/  LDL.LU R33, [R1+0x10] ;  /* 0x0000100001217983 */ /* 0x000ea80000300800 */
[----:B------:R-:W2:Y:S04]  /*fe70*/  LDL.LU R36, [R1+0x164] ;  /* 0x0001640001247983 */ /* 0x000ea80000300800 */
[----:B------:R-:W2:Y:S01]  /*fe80*/  LDL R31, [R1+0x7c4] ;  /* 0x0007c400011f7983 */ /* 0x000ea20000100800 */
[----:B------:R-:W-:-:S04]  /*fe90*/  FADD R25, R25, 1 ;  /* 0x3f80000019197421 */ /* 0x000fc80000000000 */
[----:B------:R-:W-:Y:S01]  /*fea0*/  FFMA R16, R24, R25, R16 ;  /* 0x0000001918107223 */ /* 0x000fe20000000010 */
[----:B-----5:R-:W-:-:S04]  /*feb0*/  SEL R24, R34, RZ, !P0 ;  /* 0x000000ff22187207 */ /* 0x020fc80004000000 */
[----:B------:R-:W-:Y:S04]  /*fec0*/  STL [R1+0x340], R16 ;  /* 0x0003401001007387 */ /* 0x000fe80000100800 */
[----:B------:R0:W-:Y:S04]  /*fed0*/  STL [R1+0x18c], R10 ;  /* 0x00018c0a01007387 */ /* 0x0001e80000100800 */
[----:B------:R-:W5:Y:S01]  /*fee0*/  LDL R34, [R1+0x7c0] ;  /* 0x0007c00001227983 */ /* 0x000f620000100800 */
[----:B------:R-:W-:Y:S02]  /*fef0*/  PRMT R3, R26, 0x7632, R3 ;  /* 0x000076321a037816 */ /* 0x000fe40000000003 */
[----:B------:R-:W-:-:S02]  /*ff00*/  SEL R2, R18, RZ, P2 ;  /* 0x000000ff12027207 */ /* 0x000fc40001000000 */
[----:B------:R-:W-:Y:S01]  /*ff10*/  SHF.L.U32 R25, R3, 0x10, RZ ;  /* 0x0000001003197819 */ /* 0x000fe200000006ff */
[----:B------:R-:W3:Y:S01]  /*ff20*/  LDL.LU R18, [R1+0x14] ;  /* 0x0000140001127983 */ /* 0x000ee20000300800 */
[----:B------:R-:W-:Y:S02]  /*ff30*/  SHF.L.U32 R26, R2, 0x10, RZ ;  /* 0x00000010021a7819 */ /* 0x000fe400000006ff */
[----:B------:R-:W-:-:S05]  /*ff40*/  SEL R3, R19, RZ, !P0 ;  /* 0x000000ff13037207 */ /* 0x000fca0004000000 */
[----:B------:R-:W-:Y:S01]  /*ff50*/  FADD R3, R3, 1 ;  /* 0x3f80000003037421 */ /* 0x000fe20000000000 */
[----:B------:R-:W-:Y:S01]  /*ff60*/  FADD R24, R24, 1 ;  /* 0x3f80000018187421 */ /* 0x000fe20000000000 */
[----:B------:R-:W-:-:S04]  /*ff70*/  FMUL R25, R25, R17 ;  /* 0x0000001119197220 */ /* 0x000fc80000400000 */
[----:B0-----:R-:W-:Y:S01]  /*ff80*/  FFMA R10, R25, R24, R10 ;  /* 0x00000018190a7223 */ /* 0x001fe2000000000a */
[----:B------:R-:W-:Y:S01]  /*ff90*/  MOV R32, 0x4 ;  /* 0x0000000400207802 */ /* 0x000fe20000000f00 */
[----:B------:R-:W-:Y:S01]  /*ffa0*/  CS2R R20, SRZ ;  /* 0x0000000000147805 */ /* 0x000fe2000001ff00 */
[----:B------:R-:W-:Y:S01]  /*ffb0*/  CS2R R22, SRZ ;  /* 0x0000000000167805 */ /* 0x000fe2000001ff00 */
[----:B--2---:R-:W-:-:S04]  /*ffc0*/  FMUL R26, R26, R31 ;  /* 0x0000001f1a1a7220 */ /* 0x004fc80000400000 */
[----:B------:R-:W-:Y:S01]  /*ffd0*/  FFMA R4, R26, R3, R4 ;  /* 0x000000031a047223 */ /* 0x000fe20000000004 */
[----:B------:R-:W-:Y:S02]  /*ffe0*/  PRMT R3, R2, 0x7632, R3 ;  /* 0x0000763202037816 */ /* 0x000fe40000000003 */
[----:B----4-:R-:W-:Y:S02]  /*fff0*/  SEL R2, R9, RZ, P2 ;  /* 0x000000ff09027207 */ /* 0x010fe40001000000 */
[----:B------:R0:W-:Y:S01]  /*10000*/  STL [R1+0x160], R4 ;  /* 0x0001600401007387 */ /* 0x0001e20000100800 */
[----:B------:R-:W-:-:S03]  /*10010*/  SEL R25, R33, RZ, !P0 ;  /* 0x000000ff21197207 */ /* 0x000fc60004000000 */
[----:B------:R-:W2:Y:S01]  /*10020*/  LDL.LU R19, [R1+0x5bc] ;  /* 0x0005bc0001137983 */ /* 0x000ea20000300800 */
[----:B------:R-:W-:Y:S02]  /*10030*/  SHF.L.U32 R24, R2, 0x10, RZ ;  /* 0x0000001002187819 */ /* 0x000fe400000006ff */
[----:B------:R-:W-:Y:S01]  /*10040*/  SHF.L.U32 R26, R3, 0x10, RZ ;  /* 0x00000010031a7819 */ /* 0x000fe200000006ff */
[----:B------:R-:W4:Y:S01]  /*10050*/  LDL.LU R9, [R1+0x168] ;  /* 0x0001680001097983 */ /* 0x000f220000300800 */
[----:B------:R-:W-:Y:S01]  /*10060*/  SEL R3, R36, RZ, !P0 ;  /* 0x000000ff24037207 */ /* 0x000fe20004000000 */
[----:B-----5:R-:W-:Y:S01]  /*10070*/  FMUL R24, R24, R34 ;  /* 0x0000002218187220 */ /* 0x020fe20000400000 */
[----:B------:R-:W-:Y:S01]  /*10080*/  FADD R25, R25, 1 ;  /* 0x3f80000019197421 */ /* 0x000fe20000000000 */
[----:B------:R-:W-:Y:S02]  /*10090*/  FMUL R26, R26, R31 ;  /* 0x0000001f1a1a7220 */ /* 0x000fe40000400000 */
[----:B------:R-:W-:Y:S01]  /*100a0*/  FADD R3, R3, 1 ;  /* 0x3f80000003037421 */ /* 0x000fe20000000000 */
[----:B0-----:R-:W-:Y:S01]  /*100b0*/  FFMA R4, R24, R25, R4 ;  /* 0x0000001918047223 */ /* 0x001fe20000000004 */
[----:B------:R-:W-:Y:S01]  /*100c0*/  IMAD.WIDE.U32 R24, R37, R32, c[0x0][0x6a0] ;  /* 0x0001a80025187625 */ /* 0x000fe200078e0020 */
[----:B------:R-:W-:Y:S01]  /*100d0*/  STL [R1+0x338], R10 ;  /* 0x0003380a01007387 */ /* 0x000fe20000100800 */
[----:B------:R-:W-:-:S03]  /*100e0*/  FFMA R17, R26, R3, R11 ;  /* 0x000000031a117223 */ /* 0x000fc6000000000b */
[----:B------:R-:W5:Y:S04]  /*100f0*/  LDL.LU R11, [R1+0x4ec] ;  /* 0x0004ec00010b7983 */ /* 0x000f680000300800 */
[----:B------:R0:W5:Y:S04]  /*10100*/  @!P0 LDG.E.EL.128 R20, [R24.64] ;  /* 0x0000000618148981 */ /* 0x000168000c2e1d00 */
[----:B------:R-:W5:Y:S04]  /*10110*/  LDL.LU R33, [R1+0x18] ;  /* 0x0000180001217983 */ /* 0x000f680000300800 */
[----:B------:R-:W5:Y:S01]  /*10120*/  LDL.LU R36, [R1+0x16c] ;  /* 0x00016c0001247983 */ /* 0x000f620000300800 */
[----:B------:R-:W-:-:S02]  /*10130*/  PRMT R3, R2, 0x7632, R3 ;  /* 0x0000763202037816 */ /* 0x000fc40000000003 */
[----:B---3--:R-:W-:Y:S02]  /*10140*/  SEL R2, R18, RZ, !P0 ;  /* 0x000000ff12027207 */ /* 0x008fe40004000000 */
[----:B------:R-:W-:-:S03]  /*10150*/  SHF.L.U32 R3, R3, 0x10, RZ ;  /* 0x0000001003037819 */ /* 0x000fc600000006ff */
[----:B------:R-:W-:Y:S02]  /*10160*/  FADD R2, R2, 1 ;  /* 0x3f80000002027421 */ /* 0x000fe40000000000 */
[----:B------:R-:W-:-:S04]  /*10170*/  FMUL R3, R3, R34 ;  /* 0x0000002203037220 */ /* 0x000fc80000400000 */
[----:B------:R-:W-:Y:S01]  /*10180*/  FFMA R37, R3, R2, R17 ;  /* 0x0000000203257223 */ /* 0x000fe20000000011 */
[----:B------:R-:W-:Y:S04]  /*10190*/  STL [R1+0x164], R17 ;  /* 0x0001641101007387 */ /* 0x000fe80000100800 */
[----:B------:R-:W-:Y:S01]  /*101a0*/  STL [R1+0x344], R4 ;  /* 0x0003440401007387 */ /* 0x000fe20000100800 */
[----:B--2---:R-:W-:Y:S02]  /*101b0*/  SEL R2, R19, RZ, P2 ;  /* 0x000000ff13027207 */ /* 0x004fe40001000000 */
[----:B----4-:R-:W-:Y:S02]  /*101c0*/  SEL R3, R9, RZ, !P0 ;  /* 0x000000ff09037207 */ /* 0x010fe40004000000 */
[----:B0-----:R-:W-:-:S03]  /*101d0*/  SHF.L.U32 R24, R2, 0x10, RZ ;  /* 0x0000001002187819 */ /* 0x001fc600000006ff */
[----:B------:R-:W-:Y:S02]  /*101e0*/  FADD R3, R3, 1 ;  /* 0x3f80000003037421 */ /* 0x000fe40000000000 */
[----:B------:R-:W-:-:S04]  /*101f0*/  FMUL R24, R24, R31 ;  /* 0x0000001f18187220 */ /* 0x000fc80000400000 */
[----:B------:R-:W-:Y:S01]  /*10200*/  FFMA R5, R24, R3, R5 ;  /* 0x0000000318057223 */ /* 0x000fe20000000005 */
[----:B------:R-:W-:Y:S02]  /*10210*/  PRMT R3, R2, 0x7632, R3 ;  /* 0x0000763202037816 */ /* 0x000fe40000000003 */
[----:B-----5:R-:W-:Y:S01]  /*10220*/  SEL R2, R11, RZ, P2 ;  /* 0x000000ff0b027207 */ /* 0x020fe20001000000 */
[----:B------:R-:W-:Y:S03]  /*10230*/  STL.64 [R1+0xa0], R20 ;  /* 0x0000a01401007387 */ /* 0x000fe60000100a00 */
[----:B------:R-:W-:Y:S01]  /*10240*/  SHF.L.U32 R24, R2, 0x10, RZ ;  /* 0x0000001002187819 */ /* 0x000fe200000006ff */
[----:B------:R0:W-:Y:S01]  /*10250*/  STL.64 [R1+0xa8], R22 ;  /* 0x0000a81601007387 */ /* 0x0001e20000100a00 */
[----:B------:R-:W-:-:S03]  /*10260*/  SEL R25, R33, RZ, !P0 ;  /* 0x000000ff21197207 */ /* 0x000fc60004000000 */
[----:B------:R-:W-:Y:S02]  /*10270*/  FMUL R24, R24, R34 ;  /* 0x0000002218187220 */ /* 0x000fe40000400000 */
[----:B------:R-:W-:Y:S01]  /*10280*/  FADD R25, R25, 1 ;  /* 0x3f80000019197421 */ /* 0x000fe20000000000 */
[----:B0-----:R-:W2:Y:S04]  /*10290*/  LDL.LU.64 R22, [R1+0xb48] ;  /* 0x000b480001167983 */ /* 0x001ea80000300a00 */
[----:B------:R-:W3:Y:S04]  /*102a0*/  LDL.LU.64 R20, [R1+0xb40] ;  /* 0x000b400001147983 */ /* 0x000ee80000300a00 */
[----:B------:R-:W4:Y:S04]  /*102b0*/  LDL.LU R27, [R1+0x590] ;  /* 0x00059000011b7983 */ /* 0x000f280000300800 */
[----:B------:R-:W5:Y:S04]  /*102c0*/  LDL.LU R32, [R1+0x1c] ;  /* 0x00001c0001207983 */ /* 0x000f680000300800 */
[----:B------:R-:W-:Y:S04]  /*102d0*/  STL [R1+0x33c], R37 ;  /* 0x00033c2501007387 */ /* 0x000fe80000100800 */
[----:B------:R-:W2:Y:S04]  /*102e0*/  LDL.LU R17, [R1+0x4e0] ;  /* 0x0004e00001117983 */ /* 0x000ea80000300800 */
[----:B------:R-:W2:Y:S04]  /*102f0*/  LDL.LU R9, [R1+0x5b4] ;  /* 0x0005b40001097983 */ /* 0x000ea80000300800 */
[----:B------:R-:W2:Y:S04]  /*10300*/  LDL.LU R18, [R1+0x598] ;  /* 0x0005980001127983 */ /* 0x000ea80000300800 */
[----:B------:R0:W-:Y:S04]  /*10310*/  STL [R1+0x168], R5 ;  /* 0x0001680501007387 */ /* 0x0001e80000100800 */
[----:B------:R-:W2:Y:S01]  /*10320*/  LDL.LU R19, [R1+0x4b0] ;  /* 0x0004b00001137983 */ /* 0x000ea20000300800 */
[----:B0-----:R-:W-:-:S03]  /*10330*/  FFMA R5, R24, R25, R5 ;  /* 0x0000001918057223 */ /* 0x001fc60000000005 */
[----:B------:R-:W2:Y:S04]  /*10340*/  LDL.LU R25, [R1+0x5b0] ;  /* 0x0005b00001197983 */ /* 0x000ea80000300800 */
[----:B------:R-:W3:Y:S04]  /*10350*/  LDL.LU R11, [R1+0x4e4] ;  /* 0x0004e400010b7983 */ /* 0x000ee80000300800 */
[----:B------:R-:W3:Y:S01]  /*10360*/  LDL.LU R33, [R1+0x594] ;  /* 0x0005940001217983 */ /* 0x000ee20000300800 */
[----:B------:R-:W-:Y:S02]  /*10370*/  SHF.L.U32 R26, R3, 0x10, RZ ;  /* 0x00000010031a7819 */ /* 0x000fe400000006ff */
[----:B------:R-:W-:-:S02]  /*10380*/  SEL R3, R36, RZ, !P0 ;  /* 0x000000ff24037207 */ /* 0x000fc40004000000 */
[----:B------:R-:W3:Y:S01]  /*10390*/  LDL.LU R36, [R1+0x4b8] ;  /* 0x0004b80001247983 */ /* 0x000ee20000300800 */
[----:B------:R-:W-:Y:S02]  /*103a0*/  FMUL R26, R26, R31 ;  /* 0x0000001f1a1a7220 */ /* 0x000fe40000400000 */
[----:B------:R-:W-:Y:S01]  /*103b0*/  FADD R3, R3, 1 ;  /* 0x3f80000003037421 */ /* 0x000fe20000000000 */
[----:B------:R-:W-:-:S03]  /*103c0*/  PRMT R2, R2, 0x7632, R2 ;  /* 0x0000763202027816 */ /* 0x000fc60000000002 */
[----:B------:R-:W-:Y:S01]  /*103d0*/  FFMA R6, R26, R3, R6 ;  /* 0x000000031a067223 */ /* 0x000fe20000000006 */
[----:B------:R-:W-:-:S05]  /*103e0*/  SHF.L.U32 R26, R2, 0x10, RZ ;  /* 0x00000010021a7819 */ /* 0x000fca00000006ff */
[----:B------:R-:W-:Y:S01]  /*103f0*/  FMUL R26, R26, R34 ;  /* 0x000000221a1a7220 */ /* 0x000fe20000400000 */
[----:B------:R0:W-:Y:S04]  /*10400*/  STL [R1+0x16c], R6 ;  /* 0x00016c0601007387 */ /* 0x0001e80000100800 */
[----:B------:R-:W-:Y:S01]  /*10410*/  STL [R1+0x334], R5 ;  /* 0x0003340501007387 */ /* 0x000fe20000100800 */
[----:B----4-:R-:W-:-:S05]  /*10420*/  SEL R24, R27, RZ, !P0 ;  /* 0x000000ff1b187207 */ /* 0x010fca0004000000 */
[----:B------:R-:W-:Y:S01]  /*10430*/  FADD R24, R24, 1 ;  /* 0x3f80000018187421 */ /* 0x000fe20000000000 */
[----:B--2---:R-:W-:Y:S02]  /*10440*/  SEL R3, R25, RZ, P2 ;  /* 0x000000ff19037207 */ /* 0x004fe40001000000 */
[----:B-----5:R-:W-:Y:S02]  /*10450*/  SEL R25, R32, RZ, !P0 ;  /* 0x000000ff20197207 */ /* 0x020fe40004000000 */
[----:B------:R-:W-:-:S03]  /*10460*/  SHF.L.U32 R2, R3, 0x10, RZ ;  /* 0x0000001003027819 */ /* 0x000fc600000006ff */
[----:B------:R-:W-:Y:S02]  /*10470*/  FADD R25, R25, 1 ;  /* 0x3f80000019197421 */ /* 0x000fe40000000000 */
[----:B------:R-:W-:Y:S02]  /*10480*/  FMUL R2, R2, R31 ;  /* 0x0000001f02027220 */ /* 0x000fe40000400000 */
[----:B0-----:R-:W-:Y:S01]  /*10490*/  FFMA R6, R26, R25, R6 ;  /* 0x000000191a067223 */ /* 0x001fe20000000006 */
[----:B------:R-:W-:Y:S01]  /*104a0*/  SEL R26, R9, RZ, P2 ;  /* 0x000000ff091a7207 */ /* 0x000fe20001000000 */
[----:B------:R-:W-:Y:S01]  /*104b0*/  FFMA R15, R2, R24, R15 ;  /* 0x00000018020f7223 */ /* 0x000fe2000000000f */
[----:B------:R-:W-:Y:S01]  /*104c0*/  SEL R2, R18, RZ, !P0 ;  /* 0x000000ff12027207 */ /* 0x000fe20004000000 */
[----:B------:R-:W2:Y:S01]  /*104d0*/  LDL.LU R9, [R1+0x59c] ;  /* 0x00059c0001097983 */ /* 0x000ea20000300800 */
[----:B------:R-:W-:Y:S02]  /*104e0*/  SHF.L.U32 R25, R26, 0x10, RZ ;  /* 0x000000101a197819 */ /* 0x000fe400000006ff */
[----:B------:R-:W-:Y:S01]  /*104f0*/  SEL R24, R17, RZ, P2 ;  /* 0x000000ff11187207 */ /* 0x000fe20001000000 */
[----:B------:R-:W-:Y:S01]  /*10500*/  FADD R2, R2, 1 ;  /* 0x3f80000002027421 */ /* 0x000fe20000000000 */
[----:B------:R-:W-:Y:S01]  /*10510*/  PRMT R3, R3, 0x7632, R3 ;  /* 0x0000763203037816 */ /* 0x000fe20000000003 */
[----:B------:R-:W-:Y:S01]  /*10520*/  FMUL R25, R25, R31 ;  /* 0x0000001f19197220 */ /* 0x000fe20000400000 */
[----:B------:R-:W-:-:S02]  /*10530*/  SEL R32, R19, RZ, !P0 ;  /* 0x000000ff13207207 */ /* 0x000fc40004000000 */
[----:B------:R-:W-:Y:S01]  /*10540*/  SHF.L.U32 R27, R24, 0x10, RZ ;  /* 0x00000010181b7819 */ /* 0x000fe200000006ff */
[----:B------:R-:W-:Y:S01]  /*10550*/  FFMA R8, R25, R2, R8 ;  /* 0x0000000219087223 */ /* 0x000fe20000000008 */
[----:B---3--:R-:W-:Y:S02]  /*10560*/  SEL R2, R33, RZ, !P0 ;  /* 0x000000ff21027207 */ /* 0x008fe40004000000 */
[----:B------:R-:W-:Y:S01]  /*10570*/  SHF.L.U32 R3, R3, 0x10, RZ ;  /* 0x0000001003037819 */ /* 0x000fe200000006ff */
[----:B------:R-:W-:Y:S01]  /*10580*/  FADD R32, R32, 1 ;  /* 0x3f80000020207421 */ /* 0x000fe20000000000 */
[----:B------:R-:W-:Y:S01]  /*10590*/  FMUL R27, R27, R34 ;  /* 0x000000221b1b7220 */ /* 0x000fe20000400000 */
[----:B------:R-:W-:Y:S01]  /*105a0*/  FADD R2, R2, 1 ;  /* 0x3f80000002027421 */ /* 0x000fe20000000000 */
[----:B------:R0:W-:Y:S01]  /*105b0*/  STL [R1+0x130], R15 ;  /* 0x0001300f01007387 */ /* 0x0001e20000100800 */
[----:B------:R-:W-:Y:S01]  /*105c0*/  FMUL R3, R3, R31 ;  /* 0x0000001f03037220 */ /* 0x000fe20000400000 */
[----:B------:R-:W-:Y:S01]  /*105d0*/  MOV R17, RZ ;  /* 0x000000ff00117202 */ /* 0x000fe20000000f00 */
[----:B------:R-:W-:Y:S01]  /*105e0*/  CS2R R18, SRZ ;  /* 0x0000000000127805 */ /* 0x000fe2000001ff00 */
[----:B0-----:R-:W-:Y:S01]  /*105f0*/  FFMA R15, R27, R32, R15 ;  /* 0x000000201b0f7223 */ /* 0x001fe2000000000f */
[----:B------:R-:W-:Y:S01]  /*10600*/  SEL R32, R36, RZ, !P0 ;  /* 0x000000ff24207207 */ /* 0x000fe20004000000 */
[----:B------:R-:W-:Y:S01]  /*10610*/  FFMA R36, R3, R2, R16 ;  /* 0x0000000203247223 */ /* 0x000fe20000000010 */
[----:B------:R-:W-:-:S02]  /*10620*/  IADD3 R2, P3, R7, c[0x0][0x6a0], RZ ;  /* 0x0001a80007027a10 */ /* 0x000fc40007f7e0ff */
[----:B------:R-:W-:Y:S02]  /*10630*/  MOV R16, RZ ;  /* 0x000000ff00107202 */ /* 0x000fe40000000f00 */
[----:B------:R-:W-:-:S05]  /*10640*/  IADD3.X R3, R35, c[0x0][0x6a4], RZ, P3, !PT ;  /* 0x0001a90023037a10 */ /* 0x000fca0001ffe4ff */
[----:B------:R-:W3:Y:S01]  /*10650*/  @!P0 LDG.E.EL.128 R16, [R2.64+0x10] ;  /* 0x0000100602108981 */ /* 0x000ee2000c2e1d00 */
[----:B------:R-:W-:-:S04]  /*10660*/  SEL R25, R11, RZ, P2 ;  /* 0x000000ff0b197207 */ /* 0x000fc80001000000 */
[----:B------:R-:W-:Y:S01]  /*10670*/  SHF.L.U32 R27, R25, 0x10, RZ ;  /* 0x00000010191b7819 */ /* 0x000fe200000006ff */
[----:B------:R-:W-:Y:S01]  /*10680*/  FADD R32, R32, 1 ;  /* 0x3f80000020207421 */ /* 0x000fe20000000000 */
[----:B------:R-:W-:Y:S03]  /*10690*/  STL [R1+0x330], R6 ;  /* 0x0003300601007387 */ /* 0x000fe60000100800 */
[----:B------:R-:W-:Y:S01]  /*106a0*/  FMUL R27, R27, R34 ;  /* 0x000000221b1b7220 */ /* 0x000fe20000400000 */
[----:B------:R-:W4:Y:S04]  /*106b0*/  LDL.LU R11, [R1+0x4bc] ;  /* 0x0004bc00010b7983 */ /* 0x000f280000300800 */
[----:B------:R0:W-:Y:S04]  /*106c0*/  STL [R1+0x138], R8 ;  /* 0x0001380801007387 */ /* 0x0001e80000100800 */
[----:B------:R-:W-:Y:S01]  /*106d0*/  STL [R1+0x32c], R15 ;  /* 0x00032c0f01007387 */ /* 0x000fe20000100800 */
[----:B0-----:R-:W-:-:S03]  /*106e0*/  FFMA R8, R27, R32, R8 ;  /* 0x000000201b087223 */ /* 0x001fc60000000008 */
[----:B------:R-:W5:Y:S04]  /*106f0*/  LDL.LU R32, [R1+0x1f0] ;  /* 0x0001f00001207983 */ /* 0x000f680000300800 */
[----:B------:R-:W2:Y:S04]  /*10700*/  LDL.LU R33, [R1+0xe8] ;  /* 0x0000e80001217983 */ /* 0x000ea80000300800 */
[----:B------:R-:W-:Y:S04]  /*10710*/  STL [R1+0x134], R36 ;  /* 0x0001342401007387 */ /* 0x000fe80000100800 */
[----:B------:R-:W-:Y:S04]  /*10720*/  STL [R1+0x328], R8 ;  /* 0x0003280801007387 */ /* 0x000fe80000100800 */
[----:B---3--:R-:W-:Y:S04]  /*10730*/  STL.64 [R1+0x10], R16 ;  /* 0x0000101001007387 */ /* 0x008fe80000100a00 */
[----:B------:R0:W-:Y:S04]  /*10740*/  STL.64 [R1+0x18], R18 ;  /* 0x0000181201007387 */ /* 0x0001e80000100a00 */
[----:B0-----:R-:W3:Y:S04]  /*10750*/  LDL.LU.64 R18, [R1+0xb38] ;  /* 0x000b380001127983 */ /* 0x001ee80000300a00 */
[----:B------:R-:W3:Y:S04]  /*10760*/  LDL.LU.64 R16, [R1+0xb30] ;  /* 0x000b300001107983 */ /* 0x000ee80000300a00 */
[----:B------:R-:W3:Y:S01]  /*10770*/  LDL.LU R2, [R1+0x4b4] ;  /* 0x0004b40001027983 */ /* 0x000ee20000300800 */
[----:B------:R-:W-:-:S02]  /*10780*/  PRMT R3, R24, 0x7632, R3 ;  /* 0x0000763218037816 */ /* 0x000fc40000000003 */
[----:B------:R-:W-:Y:S01]  /*10790*/  PRMT R26, R26, 0x7632, R26 ;  /* 0x000076321a1a7816 */ /* 0x000fe2000000001a */
[----:B------:R-:W5:Y:S01]  /*107a0*/  LDL.LU R27, [R1+0x1f4] ;  /* 0x0001f400011b7983 */ /* 0x000f620000300800 */
[----:B------:R-:W-:Y:S02]  /*107b0*/  SHF.L.U32 R3, R3, 0x10, RZ ;  /* 0x0000001003037819 */ /* 0x000fe400000006ff */
[----:B------:R-:W-:-:S03]  /*107c0*/  SHF.L.U32 R26, R26, 0x10, RZ ;  /* 0x000000101a1a7819 */ /* 0x000fc600000006ff */
[----:B------:R-:W-:Y:S01]  /*107d0*/  FMUL R3, R3, R34 ;  /* 0x0000002203037220 */ /* 0x000fe20000400000 */
[----:B--2---:R-:W-:Y:S01]  /*107e0*/  SEL R24, R9, RZ, !P0 ;  /* 0x000000ff09187207 */ /* 0x004fe20004000000 */
[----:B------:R-:W-:Y:S01]  /*107f0*/  FMUL R26, R26, R31 ;  /* 0x0000001f1a1a7220 */ /* 0x000fe20000400000 */
[----:B------:R-:W2:Y:S04]  /*10800*/  LDL R9, [R1+0x7b8] ;  /* 0x0007b80001097983 */ /* 0x000ea80000100800 */
[----:B------:R-:W2:Y:S01]  /*10810*/  LDL.LU R31, [R1+0xb2c] ;  /* 0x000b2c00011f7983 */ /* 0x000ea20000300800 */
[----:B------:R-:W-:-:S04]  /*10820*/  FADD R24, R24, 1 ;  /* 0x3f80000018187421 */ /* 0x000fc80000000000 */
[----:B------:R-:W-:Y:S01]  /*10830*/  FFMA R10, R26, R24, R10 ;  /* 0x000000181a0a7223 */ /* 0x000fe2000000000a */
[----:B----4-:R-:W-:Y:S02]  /*10840*/  SEL R24, R11, RZ, !P0 ;  /* 0x000000ff0b187207 */ /* 0x010fe40004000000 */
[----:B---3--:R-:W-:-:S05]  /*10850*/  SEL R2, R2, RZ, !P0 ;  /* 0x000000ff02027207 */ /* 0x008fca0004000000 */
[----:B------:R-:W-:-:S04]  /*10860*/  FADD R2, R2, 1 ;  /* 0x3f80000002027421 */ /* 0x000fc80000000000 */
[----:B------:R-:W-:Y:S02]  /*10870*/  FFMA R36, R3, R2, R36 ;  /* 0x0000000203247223 */ /* 0x000fe40000000024 */
[----:B------:R-:W3:Y:S04]  /*10880*/  LDL.LU R2, [R1+0x4a8] ;  /* 0x0004a80001027983 */ /* 0x000ee80000300800 */
[----:B------:R-:W-:Y:S04]  /*10890*/  STL [R1+0x320], R36 ;  /* 0x0003202401007387 */ /* 0x000fe80000100800 */
[----:B------:R0:W-:Y:S04]  /*108a0*/  STL [R1+0x13c], R10 ;  /* 0x00013c0a01007387 */ /* 0x0001e80000100800 */
[----:B------:R-:W4:Y:S01]  /*108b0*/  LDL R11, [R1+0x7b4] ;  /* 0x0007b400010b7983 */ /* 0x000f220000100800 */
[----:B------:R-:W-:-:S02]  /*108c0*/  PRMT R3, R25, 0x7632, R3 ;  /* 0x0000763219037816 */ /* 0x000fc40000000003 */
[----:B-----5:R-:W-:Y:S02]  /*108d0*/  SEL R25, R32, RZ, !P0 ;  /* 0x000000ff20197207 */ /* 0x020fe40004000000 */
[----:B------:R-:W-:Y:S01]  /*108e0*/  SHF.L.U32 R3, R3, 0x10, RZ ;  /* 0x0000001003037819 */ /* 0x000fe200000006ff */
[----:B------:R-:W-:Y:S01]  /*108f0*/  FADD R24, R24, 1 ;  /* 0x3f80000018187421 */ /* 0x000fe20000000000 */
[----:B------:R-:W-:Y:S01]  /*10900*/  SEL R32, R33, RZ, P2 ;  /* 0x000000ff21207207 */ /* 0x000fe20001000000 */
[----:B------:R-:W-:Y:S02]  /*10910*/  FADD R25, R25, 1 ;  /* 0x3f80000019197421 */ /* 0x000fe40000000000 */
[----:B------:R-:W-:Y:S02]  /*10920*/  FMUL R3, R3, R34 ;  /* 0x0000002203037220 */ /* 0x000fe40000400000 */
[----:B------:R-:W5:Y:S02]  /*10930*/  LDL.LU R34, [R1+0x4ac] ;  /* 0x0004ac0001227983 */ /* 0x000f640000300800 */
[----:B0-----:R-:W-:Y:S01]  /*10940*/  FFMA R10, R3, R24, R10 ;  /* 0x00000018030a7223 */ /* 0x001fe2000000000a */
[----:B------:R-:W-:-:S05]  /*10950*/  SEL R24, R27, RZ, !P0 ;  /* 0x000000ff1b187207 */ /* 0x000fca0004000000 */
[----:B------:R-:W-:Y:S01]  /*10960*/  FADD R24, R24, 1 ;  /* 0x3f80000018187421 */ /* 0x000fe20000000000 */
[----:B---3--:R-:W-:-:S04]  /*10970*/  SEL R2, R2, RZ, P2 ;  /* 0x000000ff02027207 */ /* 0x008fc80001000000 */
[----:B------:R-:W-:-:S05]  /*10980*/  SHF.L.U32 R26, R2, 0x10, RZ ;  /* 0x00000010021a7819 */ /* 0x000fca00000006ff */
[----:B--2---:R-:W-:Y:S01]  /*10990*/  FMUL R26, R26, R9 ;  /* 0x000000091a1a7220 */ /* 0x004fe20000400000 */
[----:B------:R-:W-:Y:S02]  /*109a0*/  PRMT R3, R2, 0x7632, R3 ;  /* 0x0000763202037816 */ /* 0x000fe40000000003 */
[----:B------:R-:W-:Y:S01]  /*109b0*/  SHF.L.U32 R2, R32, 0x10, RZ ;  /* 0x0000001020027819 */ /* 0x000fe200000006ff */
[----:B------:R-:W-:Y:S01]  /*109c0*/  FFMA R4, R26, R25, R4 ;  /* 0x000000191a047223 */ /* 0x000fe20000000004 */
[----:B------:R-:W-:Y:S02]  /*109d0*/  SEL R25, R28, RZ, !P0 ;  /* 0x000000ff1c197207 */ /* 0x000fe40004000000 */
[----:B------:R-:W-:Y:S01]  /*109e0*/  SHF.L.U32 R3, R3, 0x10, RZ ;  /* 0x0000001003037819 */ /* 0x000fe200000006ff */
[----:B----4-:R-:W-:Y:S02]  /*109f0*/  FMUL R2, R2, R11 ;  /* 0x0000000b02027220 */ /* 0x010fe40000400000 */
[----:B------:R-:W-:Y:S01]  /*10a00*/  FADD R25, R25, 1 ;  /* 0x3f80000019197421 */ /* 0x000fe20000000000 */
[----:B------:R0:W-:Y:S01]  /*10a10*/  STL [R1+0x110], R4 ;  /* 0x0001100401007387 */ /* 0x0001e20000100800 */
[----:B------:R-:W-:Y:S01]  /*10a20*/  FMUL R3, R3, R9 ;  /* 0x0000000903037220 */ /* 0x000fe20000400000 */
[----:B------:R-:W-:-:S02]  /*10a30*/  CS2R R26, SRZ ;  /* 0x00000000001a7805 */ /* 0x000fc4000001ff00 */
[----:B------:R-:W2:Y:S01]  /*10a40*/  LDL.LU R33, [R1+0x1f8] ;  /* 0x0001f80001217983 */ /* 0x000ea20000300800 */
[----:B------:R-:W-:Y:S01]  /*10a50*/  FFMA R28, R3, R24, R37 ;  /* 0x00000018031c7223 */ /* 0x000fe20000000025 */
[----:B0-----:R-:W-:Y:S01]  /*10a60*/  FFMA R4, R2, R25, R4 ;  /* 0x0000001902047223 */ /* 0x001fe20000000004 */
[----:B------:R-:W-:Y:S01]  /*10a70*/  MOV R2, 0x2 ;  /* 0x0000000200027802 */ /* 0x000fe20000000f00 */
[----:B------:R-:W-:-:S04]  /*10a80*/  CS2R R24, SRZ ;  /* 0x0000000000187805 */ /* 0x000fc8000001ff00 */
[----:B------:R-:W-:-:S05]  /*10a90*/  IMAD.WIDE R2, R0, R2, c[0x0][0x6a8] ;  /* 0x0001aa0000027625 */ /* 0x000fca00078e0202 */
[----:B------:R0:W3:Y:S04]  /*10aa0*/  @P2 LDG.E.EF.128 R24, [R2.64] ;  /* 0x0000000602182981 */ /* 0x0000e8000c0e1d00 */
[----:B------:R-:W-:Y:S04]  /*10ab0*/  STL [R1+0x318], R10 ;  /* 0x0003180a01007387 */ /* 0x000fe80000100800 */
[----:B------:R-:W4:Y:S04]  /*10ac0*/  LDL.LU R37, [R1+0x1fc] ;  /* 0x0001fc0001257983 */ /* 0x000f280000300800 */
[----:B------:R-:W-:Y:S04]  /*10ad0*/  STL [R1+0x114], R28 ;  /* 0x0001141c01007387 */ /* 0x000fe80000100800 */
[----:B------:R-:W-:Y:S01]  /*10ae0*/  STL [R1+0x324], R4 ;  /* 0x0003240401007387 */ /* 0x000fe20000100800 */
[----:B0-----:R-:W-:-:S02]  /*10af0*/  PRMT R2, R32, 0x7632, R2 ;  /* 0x0000763220027816 */ /* 0x001fc40000000002 */
[----:B------:R-:W-:Y:S01]  /*10b00*/  SEL R3, R29, RZ, !P0 ;  /* 0x000000ff1d037207 */ /* 0x000fe20004000000 */
[----:B---3--:R-:W-:Y:S04]  /*10b10*/  STL [R1+0xaf0], R26 ;  /* 0x000af01a01007387 */ /* 0x008fe80000100800 */
[----:B------:R-:W-:Y:S04]  /*10b20*/  STL [R1+0xae4], R27 ;  /* 0x000ae41b01007387 */ /* 0x000fe80000100800 */
[----:B------:R0:W-:Y:S04]  /*10b30*/  STL [R1+0xa94], R24 ;  /* 0x000a941801007387 */ /* 0x0001e80000100800 */
[----:B0-----:R-:W3:Y:S04]  /*10b40*/  LDL.LU R24, [R1+0x240] ;  /* 0x0002400001187983 */ /* 0x001ee80000300800 */
[----:B------:R0:W-:Y:S04]  /*10b50*/  STL [R1+0xa90], R25 ;  /* 0x000a901901007387 */ /* 0x0001e80000100800 */
[----:B0-----:R-:W3:Y:S01]  /*10b60*/  LDL.LU R25, [R1+0xec] ;  /* 0x0000ec0001197983 */ /* 0x001ee20000300800 */
[----:B------:R-:W-:Y:S01]  /*10b70*/  SHF.L.U32 R2, R2, 0x10, RZ ;  /* 0x0000001002027819 */ /* 0x000fe200000006ff */
[----:B------:R-:W-:-:S04]  /*10b80*/  FADD R3, R3, 1 ;  /* 0x3f80000003037421 */ /* 0x000fc80000000000 */
[----:B------:R-:W-:-:S04]  /*10b90*/  FMUL R2, R2, R11 ;  /* 0x0000000b02027220 */ /* 0x000fc80000400000 */
[----:B------:R-:W-:Y:S01]  /*10ba0*/  FFMA R26, R2, R3, R28 ;  /* 0x00000003021a7223 */ /* 0x000fe2000000001c */
[----:B-----5:R-:W-:Y:S02]  /*10bb0*/  SEL R2, R34, RZ, P2 ;  /* 0x000000ff22027207 */ /* 0x020fe40001000000 */
[----:B--2---:R-:W-:Y:S02]  /*10bc0*/  SEL R3, R33, RZ, !P0 ;  /* 0x000000ff21037207 */ /* 0x004fe40004000000 */
[----:B------:R-:W-:-:S03]  /*10bd0*/  SHF.L.U32 R28, R2, 0x10, RZ ;  /* 0x00000010021c7819 */ /* 0x000fc600000006ff */
[----:B------:R-:W-:Y:S02]  /*10be0*/  FADD R3, R3, 1 ;  /* 0x3f80000003037421 */ /* 0x000fe40000000000 */
[----:B------:R-:W-:-:S04]  /*10bf0*/  FMUL R28, R28, R9 ;  /* 0x000000091c1c7220 */ /* 0x000fc80000400000 */
[----:B------:R-:W-:Y:S01]  /*10c00*/  FFMA R5, R28, R3, R5 ;  /* 0x000000031c057223 */ /* 0x000fe20000000005 */
[----:B------:R-:W-:Y:S02]  /*10c10*/  PRMT R3, R2, 0x7632, R3 ;  /* 0x0000763202037816 */ /* 0x000fe40000000003 */
[----:B------:R-:W-:Y:S01]  /*10c20*/  SEL R30, R30, RZ, !P0 ;  /* 0x000000ff1e1e7207 */ /* 0x000fe20004000000 */
[----:B------:R-:W-:Y:S01]  /*10c30*/  STL [R1+0x31c], R26 ;  /* 0x00031c1a01007387 */ /* 0x000fe20000100800 */
[----:B------:R-:W-:-:S03]  /*10c40*/  SHF.L.U32 R29, R3, 0x10, RZ ;  /* 0x00000010031d7819 */ /* 0x000fc600000006ff */
[----:B------:R-:W2:Y:S01]  /*10c50*/  LDL.LU R33, [R1+0xe0] ;  /* 0x0000e00001217983 */ /* 0x000ea20000300800 */
[----:B------:R-:W-:-:S03]  /*10c60*/  FADD R30, R30, 1 ;  /* 0x3f8000001e1e7421 */ /* 0x000fc60000000000 */
[----:B------:R-:W5:Y:S01]  /*10c70*/  LDL.LU R34, [R1+0x4a4] ;  /* 0x0004a40001227983 */ /* 0x000f620000300800 */
[----:B----4-:R-:W-:-:S03]  /*10c80*/  SEL R3, R37, RZ, !P0 ;  /* 0x000000ff25037207 */ /* 0x010fc60004000000 */
[----:B------:R-:W4:Y:S04]  /*10c90*/  LDL.LU R32, [R1+0x248] ;  /* 0x0002480001207983 */ /* 0x000f280000300800 */
[----:B------:R0:W-:Y:S04]  /*10ca0*/  STL [R1+0x118], R5 ;  /* 0x0001180501007387 */ /* 0x0001e80000100800 */
[----:B------:R-:W4:Y:S04]  /*10cb0*/  LDL.LU R27, [R1+0xc0] ;  /* 0x0000c000011b7983 */ /* 0x000f280000300800 */
[----:B------:R-:W5:Y:S01]  /*10cc0*/  LDL.LU R37, [R1+0xe4] ;  /* 0x0000e40001257983 */ /* 0x000f620000300800 */
[----:B---3--:R-:W-:-:S04]  /*10cd0*/  SEL R2, R25, RZ, P2 ;  /* 0x000000ff19027207 */ /* 0x008fc80001000000 */
[----:B------:R-:W-:-:S05]  /*10ce0*/  SHF.L.U32 R28, R2, 0x10, RZ ;  /* 0x00000010021c7819 */ /* 0x000fca00000006ff */
[----:B------:R-:W-:-:S04]  /*10cf0*/  FMUL R28, R28, R11 ;  /* 0x0000000b1c1c7220 */ /* 0x000fc80000400000 */
[----:B0-----:R-:W-:Y:S02]  /*10d00*/  FFMA R5, R28, R30, R5 ;  /* 0x0000001e1c057223 */ /* 0x001fe40000000005 */
[----:B------:R-:W3:Y:S01]  /*10d10*/  LDL.LU R30, [R1+0x4a0] ;  /* 0x0004a000011e7983 */ /* 0x000ee20000300800 */
[----:B------:R-:W-:Y:S01]  /*10d20*/  FMUL R29, R29, R9 ;  /* 0x000000091d1d7220 */ /* 0x000fe20000400000 */
[----:B------:R-:W-:Y:S01]  /*10d30*/  FADD R3, R3, 1 ;  /* 0x3f80000003037421 */ /* 0x000fe20000000000 */
[----:B------:R-:W-:Y:S01]  /*10d40*/  SEL R31, R31, RZ, !P0 ;  /* 0x000000ff1f1f7207 */ /* 0x000fe20004000000 */
[----:B------:R-:W5:Y:S02]  /*10d50*/  LDL.LU R25, [R1+0xc8] ;  /* 0x0000c80001197983 */ /* 0x000f640000300800 */
[----:B------:R-:W-:Y:S01]  /*10d60*/  FFMA R6, R29, R3, R6 ;  /* 0x000000031d067223 */ /* 0x000fe20000000006 */
[----:B------:R-:W-:Y:S02]  /*10d70*/  PRMT R3, R2, 0x7632, R3 ;  /* 0x0000763202037816 */ /* 0x000fe40000000003 */
[----:B------:R-:W-:-:S02]  /*10d80*/  SEL R28, R24, RZ, !P0 ;  /* 0x000000ff181c7207 */ /* 0x000fc40004000000 */
[----:B------:R-:W-:Y:S01]  /*10d90*/  SHF.L.U32 R3, R3, 0x10, RZ ;  /* 0x0000001003037819 */ /* 0x000fe200000006ff */
[----:B------:R-:W-:Y:S02]  /*10da0*/  FADD R31, R31, 1 ;  /* 0x3f8000001f1f7421 */ /* 0x000fe40000000000 */
[----:B------:R-:W-:Y:S02]  /*10db0*/  FADD R28, R28, 1 ;  /* 0x3f8000001c1c7421 */ /* 0x000fe40000000000 */
[----:B------:R-:W-:Y:S01]  /*10dc0*/  FMUL R3, R3, R11 ;  /* 0x0000000b03037220 */ /* 0x000fe20000400000 */
[----:B--2---:R-:W-:Y:S01]  /*10dd0*/  SEL R33, R33, RZ, P2 ;  /* 0x000000ff21217207 */ /* 0x004fe20001000000 */
[----:B------:R0:W-:Y:S04]  /*10de0*/  STL [R1+0x11c], R6 ;  /* 0x00011c0601007387 */ /* 0x0001e80000100800 */
[----:B------:R-:W-:Y:S01]  /*10df0*/  STL [R1+0x314], R5 ;  /* 0x0003140501007387 */ /* 0x000fe20000100800 */
[----:B0-----:R-:W-:Y:S01]  /*10e00*/  FFMA R6, R3, R31, R6 ;  /* 0x0000001f03067223 */ /* 0x001fe20000000006 */
[----:B----4-:R-:W-:-:S05]  /*10e10*/  SEL R3, R27, RZ, !P0 ;  /* 0x000000ff1b037207 */ /* 0x010fca0004000000 */
[----:B------:R-:W-:Y:S01]  /*10e20*/  FADD R31, R3, 1 ;  /* 0x3f800000031f7421 */ /* 0x000fe20000000000 */
[----:B---3--:R-:W-:-:S04]  /*10e30*/  SEL R2, R30, RZ, P2 ;  /* 0x000000ff1e027207 */ /* 0x008fc80001000000 */
[----:B------:R-:W-:-:S05]  /*10e40*/  SHF.L.U32 R29, R2, 0x10, RZ ;  /* 0x00000010021d7819 */ /* 0x000fca00000006ff */
[----:B------:R-:W-:-:S04]  /*10e50*/  FMUL R29, R29, R9 ;  /* 0x000000091d1d7220 */ /* 0x000fc80000400000 */
[----:B------:R-:W-:Y:S01]  /*10e60*/  FFMA R24, R29, R28, R15 ;  /* 0x0000001c1d187223 */ /* 0x000fe2000000000f */
[----:B------:R-:W-:Y:S01]  /*10e70*/  SHF.L.U32 R29, R33, 0x10, RZ ;  /* 0x00000010211d7819 */ /* 0x000fe200000006ff */
[----:B------:R-:W2:Y:S04]  /*10e80*/  LDL.LU R15, [R1+0xb28] ;  /* 0x000b2800010f7983 */ /* 0x000ea80000300800 */
[----:B------:R-:W-:Y:S01]  /*10e90*/  STL [R1+0x310], R6 ;  /* 0x0003100601007387 */ /* 0x000fe20000100800 */
[----:B------:R-:W-:-:S03]  /*10ea0*/  FMUL R3, R29, R11 ;  /* 0x0000000b1d037220 */ /* 0x000fc60000400000 */
[----:B------:R0:W-:Y:S04]  /*10eb0*/  STL [R1+0x100], R24 ;  /* 0x0001001801007387 */ /* 0x0001e80000100800 */
[----:B------:R-:W3:Y:S01]  /*10ec0*/  LDL.LU R29, [R1+0x244] ;  /* 0x00024400011d7983 */ /* 0x000ee20000300800 */
[----:B-----5:R-:W-:Y:S02]  /*10ed0*/  SEL R34, R34, RZ, P2 ;  /* 0x000000ff22227207 */ /* 0x020fe40001000000 */
[----:B------:R-:W-:Y:S02]  /*10ee0*/  SEL R28, R32, RZ, !P0 ;  /* 0x000000ff201c7207 */ /* 0x000fe40004000000 */
[----:B------:R-:W-:-:S03]  /*10ef0*/  SHF.L.U32 R30, R34, 0x10, RZ ;  /* 0x00000010221e7819 */ /* 0x000fc600000006ff */
[----:B------:R-:W-:Y:S02]  /*10f00*/  FADD R32, R28, 1 ;  /* 0x3f8000001c207421 */ /* 0x000fe40000000000 */
[----:B------:R-:W-:Y:S01]  /*10f10*/  FMUL R28, R30, R9 ;  /* 0x000000091e1c7220 */ /* 0x000fe20000400000 */
[----:B------:R-:W-:-:S03]  /*10f20*/  FFMA R27, R3, R31, R24 ;  /* 0x0000001f031b7223 */ /* 0x000fc60000000018 */
[----:B0-----:R-:W-:Y:S01]  /*10f30*/  FFMA R24, R28, R32, R8 ;  /* 0x000000201c187223 */ /* 0x001fe20000000008 */
[----:B------:R-:W-:Y:S01]  /*10f40*/  SEL R32, R37, RZ, P2 ;  /* 0x000000ff25207207 */ /* 0x000fe20001000000 */
[----:B------:R-:W4:Y:S01]  /*10f50*/  LDL.LU R8, [R1+0xb24] ;  /* 0x000b240001087983 */ /* 0x000f220000300800 */
[----:B------:R-:W-:Y:S02]  /*10f60*/  PRMT R28, R2, 0x7632, R28 ;  /* 0x00007632021c7816 */ /* 0x000fe4000000001c */
[----:B------:R-:W-:Y:S01]  /*10f70*/  SEL R2, R25, RZ, !P0 ;  /* 0x000000ff19027207 */ /* 0x000fe20004000000 */
[----:B------:R-:W5:Y:S01]  /*10f80*/  LDL.LU R37, [R1+0xcc] ;  /* 0x0000cc0001257983 */ /* 0x000f620000300800 */
[----:B------:R-:W-:-:S03]  /*10f90*/  SHF.L.U32 R28, R28, 0x10, RZ ;  /* 0x000000101c1c7819 */ /* 0x000fc600000006ff */
[----:B------:R-:W-:Y:S01]  /*10fa0*/  FADD R30, R2, 1 ;  /* 0x3f800000021e7421 */ /* 0x000fe20000000000 */
[----:B------:R0:W-:Y:S04]  /*10fb0*/  STL [R1+0x108], R24 ;  /* 0x0001081801007387 */ /* 0x0001e80000100800 */
[----:B------:R-:W-:Y:S01]  /*10fc0*/  STL [R1+0x2fc], R27 ;  /* 0x0002fc1b01007387 */ /* 0x000fe20000100800 */
[----:B---3--:R-:W-:Y:S02]  /*10fd0*/  SEL R3, R29, RZ, !P0 ;  /* 0x000000ff1d037207 */ /* 0x008fe40004000000 */
[----:B------:R-:W-:-:S03]  /*10fe0*/  SHF.L.U32 R29, R32, 0x10, RZ ;  /* 0x00000010201d7819 */ /* 0x000fc600000006ff */
[----:B------:R-:W-:Y:S02]  /*10ff0*/  FADD R31, R3, 1 ;  /* 0x3f800000031f7421 */ /* 0x000fe40000000000 */
[----:B------:R-:W-:Y:S01]  /*11000*/  FMUL R2, R29, R11 ;  /* 0x0000000b1d027220 */ /* 0x000fe20000400000 */
[----:B------:R-:W-:-:S03]  /*11010*/  FMUL R3, R28, R9 ;  /* 0x000000091c037220 */ /* 0x000fc60000400000 */
[----:B------:R-:W-:Y:S01]  /*11020*/  FFMA R25, R2, R30, R24 ;  /* 0x0000001e02197223 */ /* 0x000fe20000000018 */
[----:B------:R-:W-:Y:S01]  /*11030*/  IADD3 R2, P3, R7, c[0x0][0x6b8], RZ ;  /* 0x0001ae0007027a10 */ /* 0x000fe20007f7e0ff */
[----:B0-----:R-:W-:Y:S01]  /*11040*/  FFMA R24, R3, R31, R36 ;  /* 0x0000001f03187223 */ /* 0x001fe20000000024 */
[----:B------:R-:W-:Y:S01]  /*11050*/  CS2R R28, SRZ ;  /* 0x00000000001c7805 */ /* 0x000fe2000001ff00 */
[----:B------:R-:W-:Y:S01]  /*11060*/  CS2R R30, SRZ ;  /* 0x00000000001e7805 */ /* 0x000fe2000001ff00 */
[----:B------:R-:W-:Y:S01]  /*11070*/  IADD3.X R3, R35, c[0x0][0x6bc], RZ, P3, !PT ;  /* 0x0001af0023037a10 */ /* 0x000fe20001ffe4ff */
[----:B------:R-:W3:Y:S04]  /*11080*/  LDL.LU R36, [R1+0xb20] ;  /* 0x000b200001247983 */ /* 0x000ee80000300800 */
[----:B------:R-:W2:Y:S04]  /*11090*/  @!P0 LDG.E.EL.128 R28, [R2.64+0x10] ;  /* 0x00001006021c8981 */ /* 0x000ea8000c2e1d00 */
[----:B------:R-:W-:Y:S04]  /*110a0*/  STL [R1+0x2f8], R25 ;  /* 0x0002f81901007387 */ /* 0x000fe80000100800 */
[----:B------:R-:W-:Y:S04]  /*110b0*/  STL [R1+0x104], R24 ;  /* 0x0001041801007387 */ /* 0x000fe80000100800 */
[----:B------:R-:W4:Y:S01]  /*110c0*/  LDL.LU R35, [R1+0xb1c] ;  /* 0x000b1c0001237983 */ /* 0x000f220000300800 */
[----:B------:R-:W-:-:S02]  /*110d0*/  PRMT R33, R33, 0x7632, R33 ;  /* 0x0000763221217816 */ /* 0x000fc40000000021 */
[----:B------:R-:W-:Y:S02]  /*110e0*/  PRMT R34, R34, 0x7632, R34 ;  /* 0x0000763222227816 */ /* 0x000fe40000000022 */
[----:B------:R-:W-:Y:S02]  /*110f0*/  SHF.L.U32 R33, R33, 0x10, RZ ;  /* 0x0000001021217819 */ /* 0x000fe400000006ff */
[----:B------:R-:W-:Y:S01]  /*11100*/  SHF.L.U32 R34, R34, 0x10, RZ ;  /* 0x0000001022227819 */ /* 0x000fe200000006ff */
[----:B--2---:R-:W-:Y:S04]  /*11110*/  STL [R1+0xafc], R29 ;  /* 0x000afc1d01007387 */ /* 0x004fe80000100800 */
[----:B------:R-:W-:Y:S04]  /*11120*/  STL [R1+0xaf8], R30 ;  /* 0x000af81e01007387 */ /* 0x000fe80000100800 */
[----:B------:R0:W-:Y:S01]  /*11130*/  STL [R1+0xaf4], R31 ;  /* 0x000af41f01007387 */ /* 0x0001e20000100800 */
[----:B---3--:R-:W-:-:S03]  /*11140*/  SEL R3, R36, RZ, !P0 ;  /* 0x000000ff24037207 */ /* 0x008fc60004000000 */
[----:B0-----:R-:W2:Y:S01]  /*11150*/  LDL.LU R31, [R1+0x8] ;  /* 0x00000800011f7983 */ /* 0x001ea20000300800 */
[----:B----4-:R-:W-:-:S03]  /*11160*/  SEL R2, R35, RZ, !P0 ;  /* 0x000000ff23027207 */ /* 0x010fc60004000000 */
[----:B------:R-:W3:Y:S01]  /*11170*/  LDL R29, [R1+0x7ac] ;  /* 0x0007ac00011d7983 */ /* 0x000ee20000100800 */
[----:B------:R-:W-:Y:S01]  /*11180*/  FADD R36, R3, 1 ;  /* 0x3f80000003247421 */ /* 0x000fe20000000000 */
[----:B------:R-:W-:Y:S01]  /*11190*/  FADD R35, R2, 1 ;  /* 0x3f80000002237421 */ /* 0x000fe20000000000 */
[----:B------:R-:W-:Y:S01]  /*111a0*/  FMUL R2, R33, R11 ;  /* 0x0000000b21027220 */ /* 0x000fe20000400000 */
[----:B------:R-:W-:Y:S02]  /*111b0*/  FMUL R3, R34, R9 ;  /* 0x0000000922037220 */ /* 0x000fe40000400000 */
[----:B------:R-:W4:Y:S01]  /*111c0*/  LDL.LU R9, [R1+0xb18] ;  /* 0x000b180001097983 */ /* 0x000f220000300800 */
[----:B------:R-:W-:Y:S01]  /*111d0*/  FFMA R24, R2, R35, R24 ;  /* 0x0000002302187223 */ /* 0x000fe20000000018 */
[----:B------:R-:W-:Y:S02]  /*111e0*/  FFMA R30, R3, R36, R10 ;  /* 0x00000024031e7223 */ /* 0x000fe4000000000a */
[----:B------:R-:W4:Y:S01]  /*111f0*/  LDL.LU R10, [R1+0xb14] ;  /* 0x000b1400010a7983 */ /* 0x000f220000300800 */
[----:B-----5:R-:W-:-:S03]  /*11200*/  SEL R3, R37, RZ, !P0 ;  /* 0x000000ff25037207 */ /* 0x020fc60004000000 */
[----:B------:R-:W-:Y:S04]  /*11210*/  STL [R1+0x2f0], R24 ;  /* 0x0002f01801007387 */ /* 0x000fe80000100800 */
[----:B------:R0:W-:Y:S04]  /*11220*/  STL [R1+0x10c], R30 ;  /* 0x00010c1e01007387 */ /* 0x0001e80000100800 */
[----:B------:R-:W5:Y:S01]  /*11230*/  LDL R37, [R1+0x7a8] ;  /* 0x0007a80001257983 */ /* 0x000f620000100800 */
[----:B------:R-:W-:Y:S02]  /*11240*/  PRMT R33, R32, 0x7632, R33 ;  /* 0x0000763220217816 */ /* 0x000fe40000000021 */
[----:B------:R-:W-:-:S02]  /*11250*/  SEL R32, R8, RZ, !P0 ;  /* 0x000000ff08207207 */ /* 0x000fc40004000000 */
[----:B------:R-:W-:Y:S01]  /*11260*/  SHF.L.U32 R33, R33, 0x10, RZ ;  /* 0x0000001021217819 */ /* 0x000fe200000006ff */
[----:B------:R-:W-:Y:S02]  /*11270*/  FADD R35, R3, 1 ;  /* 0x3f80000003237421 */ /* 0x000fe40000000000 */
[----:B------:R-:W-:Y:S02]  /*11280*/  FADD R32, R32, 1 ;  /* 0x3f80000020207421 */ /* 0x000fe40000000000 */
[----:B------:R-:W-:Y:S02]  /*11290*/  FMUL R8, R33, R11 ;  /* 0x0000000b21087220 */ /* 0x000fe40000400000 */
[----:B------:R-:W5:Y:S02]  /*112a0*/  LDL.LU R11, [R1+0xb10] ;  /* 0x000b1000010b7983 */ /* 0x000f640000300800 */
[----:B0-----:R-:W-:Y:S01]  /*112b0*/  FFMA R30, R8, R35, R30 ;  /* 0x00000023081e7223 */ /* 0x001fe2000000001e */
[----:B--2---:R-:W-:-:S04]  /*112c0*/  SEL R2, R31, RZ, P2 ;  /* 0x000000ff1f027207 */ /* 0x004fc80001000000 */
[----:B------:R-:W-:-:S05]  /*112d0*/  SHF.L.U32 R34, R2, 0x10, RZ ;  /* 0x0000001002227819 */ /* 0x000fca00000006ff */
[----:B---3--:R-:W-:-:S04]  /*112e0*/  FMUL R3, R34, R29 ;  /* 0x0000001d22037220 */ /* 0x008fc80000400000 */
[----:B------:R-:W-:Y:S01]  /*112f0*/  FFMA R31, R3, R32, R4 ;  /* 0x00000020031f7223 */ /* 0x000fe20000000004 */
[----:B------:R-:W-:Y:S01]  /*11300*/  PRMT R3, R2, 0x7632, R3 ;  /* 0x0000763202037816 */ /* 0x000fe20000000003 */
[----:B------:R-:W2:Y:S01]  /*11310*/  LDL.LU R4, [R1+0xb0c] ;  /* 0x000b0c0001047983 */ /* 0x000ea20000300800 */
[----:B------:R-:W-:Y:S02]  /*11320*/  SEL R2, R14, RZ, P2 ;  /* 0x000000ff0e027207 */ /* 0x000fe40001000000 */
[----:B------:R-:W-:Y:S01]  /*11330*/  SEL R14, R16, RZ, !P0 ;  /* 0x000000ff100e7207 */ /* 0x000fe20004000000 */
[----:B------:R-:W-:Y:S01]  /*11340*/  STL [R1+0x2e8], R30 ;  /* 0x0002e81e01007387 */ /* 0x000fe20000100800 */
[----:B------:R-:W-:-:S03]  /*11350*/  SHF.L.U32 R8, R3, 0x10, RZ ;  /* 0x0000001003087819 */ /* 0x000fc600000006ff */
[----:B------:R0:W-:Y:S01]  /*11360*/  STL [R1+0xf0], R31 ;  /* 0x0000f01f01007387 */ /* 0x0001e20000100800 */
[----:B------:R-:W-:-:S03]  /*11370*/  SHF.L.U32 R3, R2, 0x10, RZ ;  /* 0x0000001002037819 */ /* 0x000fc600000006ff */
[----:B------:R-:W3:Y:S01]  /*11380*/  LDL.LU R16, [R1+0xc] ;  /* 0x00000c0001107983 */ /* 0x000ee20000300800 */
[----:B----4-:R-:W-:Y:S01]  /*11390*/  SEL R9, R9, RZ, !P0 ;  /* 0x000000ff09097207 */ /* 0x010fe20004000000 */
[----:B-----5:R-:W-:Y:S01]  /*113a0*/  FMUL R3, R3, R37 ;  /* 0x0000002503037220 */ /* 0x020fe20000400000 */
[----:B------:R-:W-:Y:S01]  /*113b0*/  FADD R14, R14, 1 ;  /* 0x3f8000000e0e7421 */ /* 0x000fe20000000000 */
[----:B------:R-:W-:Y:S02]  /*113c0*/  FMUL R8, R8, R29 ;  /* 0x0000001d08087220 */ /* 0x000fe40000400000 */
[----:B------:R-:W-:Y:S01]  /*113d0*/  FADD R9, R9, 1 ;  /* 0x3f80000009097421 */ /* 0x000fe20000000000 */
[----:B------:R-:W-:-:S03]  /*113e0*/  FFMA R36, R3, R14, R31 ;  /* 0x0000000e03247223 */ /* 0x000fc6000000001f */
[----:B------:R-:W-:Y:S01]  /*113f0*/  FFMA R14, R8, R9, R26 ;  /* 0x00000009080e7223 */ /* 0x000fe2000000001a */
[----:B------:R-:W-:Y:S01]  /*11400*/  MOV R26, 0x2 ;  /* 0x00000002001a7802 */ /* 0x000fe20000000f00 */
[----:B------:R-:W-:Y:S01]  /*11410*/  CS2R R32, SRZ ;  /* 0x0000000000207805 */ /* 0x000fe2000001ff00 */
[----:B------:R-:W-:-:S03]  /*11420*/  CS2R R34, SRZ ;  /* 0x0000000000227805 */ /* 0x000fc6000001ff00 */
[----:B------:R-:W-:-:S05]  /*11430*/  IMAD.WIDE R8, R0, R26, c[0x0][0x6c8] ;  /* 0x0001b20000087625 */ /* 0x000fca00078e021a */
[----:B------:R1:W4:Y:S01]  /*11440*/  @P2 LDG.E.EF.128 R32, [R8.64] ;  /* 0x0000000608202981 */ /* 0x000322000c0e1d00 */
[----:B------:R-:W-:Y:S02]  /*11450*/  PRMT R2, R2, 0x7632, R2 ;  /* 0x0000763202027816 */ /* 0x000fe40000000002 */
[----:B------:R-:W-:Y:S02]  /*11460*/  SEL R3, R17, RZ, !P0 ;  /* 0x000000ff11037207 */ /* 0x000fe40004000000 */
[----:B------:R-:W-:Y:S01]  /*11470*/  SHF.L.U32 R2, R2, 0x10, RZ ;  /* 0x0000001002027819 */ /* 0x000fe200000006ff */
[----:B------:R-:W-:Y:S02]  /*11480*/  STL [R1+0x2f4], R36 ;  /* 0x0002f42401007387 */ /* 0x000fe40000100800 */
[----:B------:R-:W-:Y:S02]  /*11490*/  FADD R3, R3, 1 ;  /* 0x3f80000003037421 */ /* 0x000fe40000000000 */
[----:B------:R-:W-:Y:S01]  /*114a0*/  FMUL R2, R2, R37 ;  /* 0x0000002502027220 */ /* 0x000fe20000400000 */
[----:B------:R5:W-:Y:S04]  /*114b0*/  STL [R1+0xf4], R14 ;  /* 0x0000f40e01007387 */ /* 0x000be80000100800 */
[----:B0-----:R-:W2:Y:S01]  /*114c0*/  LDL.LU R31, [R1] ;  /* 0x00000000011f7983 */ /* 0x001ea20000300800 */
[----:B------:R-:W-:-:S03]  /*114d0*/  SEL R11, R11, RZ, !P0 ;  /* 0x000000ff0b0b7207 */ /* 0x000fc60004000000 */
[----:B------:R-:W2:Y:S01]  /*114e0*/  LDL.LU R26, [R1+0x4] ;  /* 0x00000400011a7983 */ /* 0x000ea20000300800 */
[----:B-----5:R-:W-:Y:S01]  /*114f0*/  FFMA R14, R2, R3, R14 ;  /* 0x00000003020e7223 */ /* 0x020fe2000000000e */
[----:B------:R-:W-:-:S05]  /*11500*/  SEL R3, R10, RZ, !P0 ;  /* 0x000000ff0a037207 */ /* 0x000fca0004000000 */
[----:B------:R-:W-:Y:S01]  /*11510*/  FADD R3, R3, 1 ;  /* 0x3f80000003037421 */ /* 0x000fe20000000000 */
[----:B------:R-:W-:Y:S01]  /*11520*/  FADD R11, R11, 1 ;  /* 0x3f8000000b0b7421 */ /* 0x000fe20000000000 */
[----:B---3--:R-:W-:-:S04]  /*11530*/  SEL R2, R16, RZ, P2 ;  /* 0x000000ff10027207 */ /* 0x008fc80001000000 */
[----:B-1----:R-:W-:-:S05]  /*11540*/  SHF.L.U32 R8, R2, 0x10, RZ ;  /* 0x0000001002087819 */ /* 0x002fca00000006ff */
[----:B------:R-:W-:-:S04]  /*11550*/  FMUL R8, R8, R29 ;  /* 0x0000001d08087220 */ /* 0x000fc80000400000 */
[----:B------:R-:W-:Y:S01]  /*11560*/  FFMA R16, R8, R3, R5 ;  /* 0x0000000308107223 */ /* 0x000fe20000000005 */
[----:B------:R-:W-:-:S04]  /*11570*/  PRMT R3, R2, 0x7632, R3 ;  /* 0x0000763202037816 */ /* 0x000fc80000000003 */
[----:B------:R-:W-:Y:S01]  /*11580*/  SHF.L.U32 R3, R3, 0x10, RZ ;  /* 0x0000001003037819 */ /* 0x000fe200000006ff */
[----:B----4-:R-:W-:Y:S04]  /*11590*/  STL [R1+0xae0], R35 ;  /* 0x000ae02301007387 */ /* 0x010fe80000100800 */
[----:B------:R-:W-:Y:S01]  /*115a0*/  FMUL R3, R3, R29 ;  /* 0x0000001d03037220 */ /* 0x000fe20000400000 */
[----:B------:R0:W-:Y:S04]  /*115b0*/  STL [R1+0xa78], R33 ;  /* 0x000a782101007387 */ /* 0x0001e80000100800 */
[----:B------:R-:W-:Y:S01]  /*115c0*/  STL [R1+0xa74], R32 ;  /* 0x000a742001007387 */ /* 0x000fe20000100800 */
[----:B------:R-:W-:-:S03]  /*115d0*/  FFMA R10, R3, R11, R6 ;  /* 0x0000000b030a7223 */ /* 0x000fc60000000006 */
[----:B------:R-:W-:Y:S04]  /*115e0*/  STL [R1+0x2ec], R14 ;  /* 0x0002ec0e01007387 */ /* 0x000fe80000100800 */
[----:B------:R-:W3:Y:S04]  /*115f0*/  LDL.LU R5, [R1+0xb08] ;  /* 0x000b080001057983 */ /* 0x000ee80000300800 */
[----:B------:R1:W-:Y:S04]  /*11600*/  STL [R1+0xf8], R16 ;  /* 0x0000f81001007387 */ /* 0x0003e80000100800 */
[----:B------:R-:W4:Y:S01]  /*11610*/  LDL.LU R6, [R1+0xb04] ;  /* 0x000b040001067983 */ /* 0x000f220000300800 */
[----:B------:R-:W-:-:S02]  /*11620*/  SEL R2, R15, RZ, P2 ;  /* 0x000000ff0f027207 */ /* 0x000fc40001000000 */
[----:B------:R-:W-:Y:S01]  /*11630*/  SEL R9, R18, RZ, !P0 ;  /* 0x000000ff12097207 */ /* 0x000fe20004000000 */
[----:B0-----:R-:W5:Y:S01]  /*11640*/  LDL.LU R33, [R1+0x14c] ;  /* 0x00014c0001217983 */ /* 0x001f620000300800 */
[----:B------:R-:W-:-:S03]  /*11650*/  SHF.L.U32 R8, R2, 0x10, RZ ;  /* 0x0000001002087819 */ /* 0x000fc600000006ff */
[----:B------:R-:W-:Y:S02]  /*11660*/  FADD R9, R9, 1 ;  /* 0x3f80000009097421 */ /* 0x000fe40000000000 */
[----:B------:R-:W-:Y:S01]  /*11670*/  FMUL R8, R8, R37 ;  /* 0x0000002508087220 */ /* 0x000fe20000400000 */
[----:B------:R-:W-:-:S03]  /*11680*/  PRMT R2, R2, 0x7632, R2 ;  /* 0x0000763202027816 */ /* 0x000fc60000000002 */
[----:B-1----:R-:W-:Y:S01]  /*11690*/  FFMA R16, R8, R9, R16 ;  /* 0x0000000908107223 */ /* 0x002fe20000000010 */
[----:B--2---:R-:W-:Y:S02]  /*116a0*/  SEL R8, R31, RZ, P2 ;  /* 0x000000ff1f087207 */ /* 0x004fe40001000000 */
[----:B------:R-:W-:Y:S02]  /*116b0*/  SEL R3, R4, RZ, !P0 ;  /* 0x000000ff04037207 */ /* 0x000fe40004000000 */
[----:B------:R-:W-:Y:S02]  /*116c0*/  SHF.L.U32 R2, R2, 0x10, RZ ;  /* 0x0000001002027819 */ /* 0x000fe400000006ff */
[----:B------:R-:W-:Y:S02]  /*116d0*/  SEL R9, R19, RZ, !P0 ;  /* 0x000000ff13097207 */ /* 0x000fe40004000000 */
[----:B------:R-:W-:Y:S01]  /*116e0*/  SHF.L.U32 R4, R8, 0x10, RZ ;  /* 0x0000001008047819 */ /* 0x000fe200000006ff */
[----:B------:R-:W-:Y:S01]  /*116f0*/  FMUL R2, R2, R37 ;  /* 0x0000002502027220 */ /* 0x000fe20000400000 */
[----:B------:R-:W-:Y:S01]  /*11700*/  FADD R3, R3, 1 ;  /* 0x3f80000003037421 */ /* 0x000fe20000000000 */
[----:B------:R-:W-:-:S02]  /*11710*/  FADD R9, R9, 1 ;  /* 0x3f80000009097421 */ /* 0x000fc40000000000 */
[----:B------:R-:W-:Y:S02]  /*11720*/  FMUL R4, R4, R29 ;  /* 0x0000001d04047220 */ /* 0x000fe40000400000 */
[----:B------:R-:W-:Y:S01]  /*11730*/  FFMA R18, R2, R9, R10 ;  /* 0x0000000902127223 */ /* 0x000fe2000000000a */
[----:B------:R-:W-:Y:S01]  /*11740*/  SEL R2, R12, RZ, P2 ;  /* 0x000000ff0c027207 */ /* 0x000fe20001000000 */
[----:B------:R-:W-:Y:S01]  /*11750*/  FFMA R11, R4, R3, R27 ;  /* 0x00000003040b7223 */ /* 0x000fe2000000001b */
[----:B------:R-:W-:Y:S01]  /*11760*/  SEL R3, R26, RZ, P2 ;  /* 0x000000ff1a037207 */ /* 0x000fe20001000000 */
[----:B------:R-:W-:Y:S01]  /*11770*/  STL [R1+0x2e4], R16 ;  /* 0x0002e41001007387 */ /* 0x000fe20000100800 */
[----:B------:R-:W-:-:S03]  /*11780*/  SHF.L.U32 R9, R2, 0x10, RZ ;  /* 0x0000001002097819 */ /* 0x000fc600000006ff */
[----:B------:R0:W-:Y:S01]  /*11790*/  STL [R1+0xfc], R10 ;  /* 0x0000fc0a01007387 */ /* 0x0001e20000100800 */
[----:B------:R-:W-:Y:S01]  /*117a0*/  SHF.L.U32 R4, R3, 0x10, RZ ;  /* 0x0000001003047819 */ /* 0x000fe200000006ff */
[----:B------:R-:W-:Y:S01]  /*117b0*/  FMUL R9, R9, R37 ;  /* 0x0000002509097220 */ /* 0x000fe20000400000 */
[----:B------:R-:W-:Y:S02]  /*117c0*/  PRMT R2, R8, 0x7632, R2 ;  /* 0x0000763208027816 */ /* 0x000fe40000000002 */
[----:B0-----:R-:W-:Y:S01]  /*117d0*/  SEL R10, R20, RZ, !P0 ;  /* 0x000000ff140a7207 */ /* 0x001fe20004000000 */
[----:B------:R-:W-:Y:S01]  /*117e0*/  FMUL R4, R4, R29 ;  /* 0x0000001d04047220 */ /* 0x000fe20000400000 */
[----:B------:R-:W-:Y:S03]  /*117f0*/  STL [R1+0x2e0], R18 ;  /* 0x0002e01201007387 */ /* 0x000fe60000100800 */
[----:B------:R-:W-:Y:S01]  /*11800*/  FADD R10, R10, 1 ;  /* 0x3f8000000a0a7421 */ /* 0x000fe20000000000 */
[----:B------:R0:W-:Y:S03]  /*11810*/  STL [R1+0xe0], R11 ;  /* 0x0000e00b01007387 */ /* 0x0001e60000100800 */
[----:B------:R-:W-:Y:S01]  /*11820*/  FFMA R31, R9, R10, R11 ;  /* 0x0000000a091f7223 */ /* 0x000fe2000000000b */
[----:B------:R-:W2:Y:S01]  /*11830*/  LDL.LU R15, [R1+0x178] ;  /* 0x00017800010f7983 */ /* 0x000ea20000300800 */
[----:B----4-:R-:W-:-:S05]  /*11840*/  SEL R6, R6, RZ, !P0 ;  /* 0x000000ff06067207 */ /* 0x010fca0004000000 */
[----:B------:R-:W-:Y:S01]  /*11850*/  FADD R6, R6, 1 ;  /* 0x3f80000006067421 */ /* 0x000fe20000000000 */
[----:B---3--:R-:W-:-:S03]  /*11860*/  SEL R5, R5, RZ, !P0 ;  /* 0x000000ff05057207 */ /* 0x008fc60004000000 */
[----:B0-----:R-:W-:Y:S01]  /*11870*/  FFMA R11, R4, R6, R25 ;  /* 0x00000006040b7223 */ /* 0x001fe20000000019 */
[----:B------:R-:W-:Y:S01]  /*11880*/  SHF.L.U32 R4, R2, 0x10, RZ ;  /* 0x0000001002047819 */ /* 0x000fe200000006ff */
[----:B------:R-:W-:-:S04]  /*11890*/  FADD R5, R5, 1 ;  /* 0x3f80000005057421 */ /* 0x000fc80000000000 */
[----:B------:R-:W-:Y:S01]  /*118a0*/  FMUL R4, R4, R29 ;  /* 0x0000001d04047220 */ /* 0x000fe20000400000 */
[----:B------:R0:W-:Y:S03]  /*118b0*/  STL [R1+0xe8], R11 ;  /* 0x0000e80b01007387 */ /* 0x0001e60000100800 */
[----:B------:R-:W-:Y:S01]  /*118c0*/  FFMA R12, R4, R5, R24 ;  /* 0x00000005040c7223 */ /* 0x000fe20000000018 */
[----:B------:R-:W-:Y:S01]  /*118d0*/  STL [R1+0x24c], R31 ;  /* 0x00024c1f01007387 */ /* 0x000fe20000100800 */
[----:B------:R-:W-:-:S03]  /*118e0*/  IADD3 R4, P3, R7, c[0x0][0x6d8], RZ ;  /* 0x0001b60007047a10 */ /* 0x000fc60007f7e0ff */
[----:B------:R-:W3:Y:S04]  /*118f0*/  LDL.LU R7, [R1+0xb00] ;  /* 0x000b000001077983 */ /* 0x000ee80000300800 */
[----:B------:R-:W4:Y:S04]  /*11900*/  LDL.LU R32, [R1+0x90] ;  /* 0x0000900001207983 */ /* 0x000f280000300800 */
[----:B------:R-:W2:Y:S04]  /*11910*/  LDL.LU R25, [R1+0x88] ;  /* 0x0000880001197983 */ /* 0x000ea80000300800 */
[----:B------:R1:W-:Y:S04]  /*11920*/  STL [R1+0xe4], R12 ;  /* 0x0000e40c01007387 */ /* 0x0003e80000100800 */
[----:B------:R-:W2:Y:S04]  /*11930*/  LDL.LU R24, [R1+0x50] ;  /* 0x0000500001187983 */ /* 0x000ea80000300800 */
[----:B------:R-:W2:Y:S04]  /*11940*/  LDL.LU R27, [R1+0x94] ;  /* 0x00009400011b7983 */ /* 0x000ea80000300800 */
[----:B------:R-:W2:Y:S01]  /*11950*/  LDL R26, [R1+0x7a0] ;  /* 0x0007a000011a7983 */ /* 0x000ea20000100800 */
[----:B------:R-:W-:-:S02]  /*11960*/  SEL R6, R13, RZ, P2 ;  /* 0x000000ff0d067207 */ /* 0x000fc40001000000 */
[----:B------:R-:W-:Y:S02]  /*11970*/  SEL R9, R22, RZ, !P0 ;  /* 0x000000ff16097207 */ /* 0x000fe40004000000 */
[----:B------:R-:W-:-:S03]  /*11980*/  SHF.L.U32 R8, R6, 0x10, RZ ;  /* 0x0000001006087819 */ /* 0x000fc600000006ff */
[----:B------:R-:W-:Y:S02]  /*11990*/  FADD R9, R9, 1 ;  /* 0x3f80000009097421 */ /* 0x000fe40000000000 */
[----:B------:R-:W-:Y:S01]  /*119a0*/  FMUL R8, R8, R37 ;  /* 0x0000002508087220 */ /* 0x000fe20000400000 */
[----:B-----5:R-:W-:-:S03]  /*119b0*/  IADD3.X R5, R33, c[0x0][0x6dc], RZ, P3, !PT ;  /* 0x0001b70021057a10 */ /* 0x020fc60001ffe4ff */
[----:B------:R-:W-:Y:S02]  /*119c0*/  FFMA R22, R8, R9, R11 ;  /* 0x0000000908167223 */ /* 0x000fe4000000000b */
[----:B------:R-:W-:Y:S01]  /*119d0*/  CS2R R8, SRZ ;  /* 0x0000000000087805 */ /* 0x000fe2000001ff00 */
[----:B0-----:R-:W-:Y:S01]  /*119e0*/  CS2R R10, SRZ ;  /* 0x00000000000a7805 */ /* 0x001fe2000001ff00 */
[----:B------:R-:W-:-:S05]  /*119f0*/  PRMT R3, R3, 0x7632, R3 ;  /* 0x0000763203037816 */ /* 0x000fca0000000003 */
[----:B------:R0:W5:Y:S01]  /*11a00*/  @!P0 LDG.E.EL.128 R8, [R4.64+0x10] ;  /* 0x0000100604088981 */ /* 0x000162000c2e1d00 */
[----:B------:R-:W-:Y:S02]  /*11a10*/  SHF.L.U32 R3, R3, 0x10, RZ ;  /* 0x0000001003037819 */ /* 0x000fe400000006ff */
[----:B0-----:R-:W-:-:S03]  /*11a20*/  PRMT R4, R2, 0x7632, R4 ;  /* 0x0000763202047816 */ /* 0x001fc60000000004 */
[----:B------:R-:W-:Y:S01]  /*11a30*/  FMUL R3, R3, R29 ;  /* 0x0000001d03037220 */ /* 0x000fe20000400000 */
[----:B------:R-:W-:Y:S04]  /*11a40*/  STL [R1+0x248], R22 ;  /* 0x0002481601007387 */ /* 0x000fe80000100800 */
[----:B------:R-:W5:Y:S01]  /*11a50*/  LDL.LU R29, [R1+0xafc] ;  /* 0x000afc00011d7983 */ /* 0x000f620000300800 */
[----:B---3--:R-:W-:-:S05]  /*11a60*/  SEL R2, R7, RZ, !P0 ;  /* 0x000000ff07027207 */ /* 0x008fca0004000000 */
[----:B------:R-:W-:-:S04]  /*11a70*/  FADD R2, R2, 1 ;  /* 0x3f80000002027421 */ /* 0x000fc80000000000 */
[----:B------:R-:W-:Y:S02]  /*11a80*/  FFMA R7, R3, R2, R30 ;  /* 0x0000000203077223 */ /* 0x000fe4000000001e */
[----:B------:R-:W3:Y:S04]  /*11a90*/  LDL.LU R30, [R1+0xaf8] ;  /* 0x000af800011e7983 */ /* 0x000ee80000300800 */
[----:B------:R-:W3:Y:S01]  /*11aa0*/  LDL R35, [R1+0x79c] ;  /* 0x00079c0001237983 */ /* 0x000ee20000100800 */
[----:B------:R-:W-:Y:S02]  /*11ab0*/  SEL R5, R21, RZ, !P0 ;  /* 0x000000ff15057207 */ /* 0x000fe40004000000 */
[----:B------:R-:W-:Y:S02]  /*11ac0*/  SHF.L.U32 R4, R4, 0x10, RZ ;  /* 0x0000001004047819 */ /* 0x000fe400000006ff */
[----:B------:R-:W-:Y:S01]  /*11ad0*/  PRMT R3, R6, 0x7632, R3 ;  /* 0x0000763206037816 */ /* 0x000fe20000000003 */
[----:B------:R-:W-:-:S02]  /*11ae0*/  FADD R5, R5, 1 ;  /* 0x3f80000005057421 */ /* 0x000fc40000000000 */
[----:B------:R-:W-:Y:S01]  /*11af0*/  FMUL R4, R4, R37 ;  /* 0x0000002504047220 */ /* 0x000fe20000400000 */
[----:B--2---:R-:W-:-:S03]  /*11b00*/  SEL R2, R15, RZ, P2 ;  /* 0x000000ff0f027207 */ /* 0x004fc60001000000 */
[----:B------:R-:W-:Y:S01]  /*11b10*/  FFMA R17, R4, R5, R12 ;  /* 0x0000000504117223 */ /* 0x000fe2000000000c */
[----:B------:R-:W-:Y:S02]  /*11b20*/  SHF.L.U32 R5, R3, 0x10, RZ ;  /* 0x0000001003057819 */ /* 0x000fe400000006ff */
[----:B------:R-:W-:Y:S02]  /*11b30*/  SHF.L.U32 R6, R2, 0x10, RZ ;  /* 0x0000001002067819 */ /* 0x000fe400000006ff */
[----:B----4-:R-:W-:Y:S02]  /*11b40*/  SEL R3, R32, RZ, !P0 ;  /* 0x000000ff20037207 */ /* 0x010fe40004000000 */
[----:B------:R-:W-:Y:S01]  /*11b50*/  PRMT R2, R2, 0x7632, R2 ;  /* 0x0000763202027816 */ /* 0x000fe20000000002 */
[----:B------:R-:W-:Y:S02]  /*11b60*/  FMUL R6, R6, R26 ;  /* 0x0000001a06067220 */ /* 0x000fe40000400000 */
[----:B------:R-:W-:-:S04]  /*11b70*/  FADD R3, R3, 1 ;  /* 0x3f80000003037421 */ /* 0x000fc80000000000 */
[----:B-1----:R-:W-:Y:S01]  /*11b80*/  FFMA R12, R6, R3, R36 ;  /* 0x00000003060c7223 */ /* 0x002fe20000000024 */
[----:B------:R-:W-:Y:S02]  /*11b90*/  SHF.L.U32 R6, R2, 0x10, RZ ;  /* 0x0000001002067819 */ /* 0x000fe400000006ff */
[----:B------:R-:W-:Y:S02]  /*11ba0*/  SEL R2, R27, RZ, !P0 ;  /* 0x000000ff1b027207 */ /* 0x000fe40004000000 */
[----:B------:R-:W0:Y:S01]  /*11bb0*/  S2R R27, SR_TID.X ;  /* 0x00000000001b7919 */ /* 0x000e220000002100 */
[----:B------:R-:W-:Y:S01]  /*11bc0*/  SEL R4, R23, RZ, !P0 ;  /* 0x000000ff17047207 */ /* 0x000fe20004000000 */
[----:B------:R-:W-:-:S04]  /*11bd0*/  FMUL R5, R5, R37 ;  /* 0x0000002505057220 */ /* 0x000fc80000400000 */
[----:B------:R-:W-:-:S04]  /*11be0*/  FADD R4, R4, 1 ;  /* 0x3f80000004047421 */ /* 0x000fc80000000000 */
[----:B------:R-:W-:Y:S01]  /*11bf0*/  FFMA R37, R5, R4, R7 ;  /* 0x0000000405257223 */ /* 0x000fe20000000007 */
[----:B------:R-:W-:Y:S02]  /*11c00*/  SEL R4, R25, RZ, P2 ;  /* 0x000000ff19047207 */ /* 0x000fe40001000000 */
[----:B------:R-:W-:Y:S02]  /*11c10*/  SEL R5, R24, RZ, !P0 ;  /* 0x000000ff18057207 */ /* 0x000fe40004000000 */
[----:B------:R-:W-:Y:S01]  /*11c20*/  SHF.L.U32 R3, R4, 0x10, RZ ;  /* 0x0000001004037819 */ /* 0x000fe200000006ff */
[----:B------:R-:W-:Y:S01]  /*11c30*/  STL [R1+0x240], R17 ;  /* 0x0002401101007387 */ /* 0x000fe20000100800 */
[----:B------:R-:W-:Y:S01]  /*11c40*/  FMUL R6, R6, R26 ;  /* 0x0000001a06067220 */ /* 0x000fe20000400000 */
[----:B0-----:R-:W-:Y:S01]  /*11c50*/  LOP3.LUT R27, R27, 0xff, RZ, 0xc0, !PT ;  /* 0x000000ff1b1b7812 */ /* 0x001fe200078ec0ff */
[----:B------:R-:W-:-:S03]  /*11c60*/  FADD R5, R5, 1 ;  /* 0x3f80000005057421 */ /* 0x000fc60000000000 */
[----:B------:R-:W-:Y:S01]  /*11c70*/  SHF.L.U32 R27, R27, 0x3, RZ ;  /* 0x000000031b1b7819 */ /* 0x000fe200000006ff */
[----:B------:R-:W-:Y:S01]  /*11c80*/  FADD R2, R2, 1 ;  /* 0x3f80000002027421 */ /* 0x000fe20000000000 */
[----:B------:R0:W-:Y:S01]  /*11c90*/  STL [R1+0xec], R7 ;  /* 0x0000ec0701007387 */ /* 0x0001e20000100800 */
[----:B------:R-:W-:Y:S02]  /*11ca0*/  MOV R21, 0x4 ;  /* 0x0000000400157802 */ /* 0x000fe40000000f00 */
[----:B------:R-:W-:Y:S01]  /*11cb0*/  LOP3.LUT R27, R27, UR4, RZ, 0xfc, !PT ;  /* 0x000000041b1b7c12 */ /* 0x000fe2000f8efcff */
[----:B------:R-:W-:Y:S01]  /*11cc0*/  STL [R1+0x1f8], R37 ;  /* 0x0001f82501007387 */ /* 0x000fe20000100800 */
[----:B------:R-:W-:Y:S01]  /*11cd0*/  FFMA R6, R6, R2, R14 ;  /* 0x0000000206067223 */ /* 0x000fe2000000000e */
[----:B------:R-:W-:Y:S02]  /*11ce0*/  MOV R13, RZ ;  /* 0x000000ff000d7202 */ /* 0x000fe40000000f00 */
[----:B------:R1:W-:Y:S01]  /*11cf0*/  STL [R1+0xc0], R12 ;  /* 0x0000c00c01007387 */ /* 0x0003e20000100800 */
[----:B------:R-:W-:-:S03]  /*11d00*/  CS2R R14, SRZ ;  /* 0x00000000000e7805 */ /* 0x000fc6000001ff00 */
[----:B------:R-:W2:Y:S04]  /*11d10*/  LDL.LU R20, [R1+0x54] ;  /* 0x0000540001147983 */ /* 0x000ea80000300800 */
[----:B0-----:R-:W4:Y:S04]  /*11d20*/  LDL.LU R7, [R1+0x17c] ;  /* 0x00017c0001077983 */ /* 0x001f280000300800 */
[----:B------:R-:W4:Y:S04]  /*11d30*/  LDL.LU R25, [R1+0x98] ;  /* 0x0000980001197983 */ /* 0x000f280000300800 */
[----:B------:R-:W-:Y:S04]  /*11d40*/  STL [R1+0xc4], R6 ;  /* 0x0000c40601007387 */ /* 0x000fe80000100800 */
[----:B------:R-:W5:Y:S04]  /*11d50*/  LDL.LU R19, [R1+0x8c] ;  /* 0x00008c0001137983 */ /* 0x000f680000300800 */
[----:B------:R-:W5:Y:S04]  /*11d60*/  LDL.LU R32, [R1+0x58] ;  /* 0x0000580001207983 */ /* 0x000f680000300800 */
[----:B------:R-:W5:Y:S04]  /*11d70*/  LDL.LU R24, [R1+0x9c] ;  /* 0x00009c0001187983 */ /* 0x000f680000300800 */
[----:B------:R-:W5:Y:S01]  /*11d80*/  LDL.LU R36, [R1+0x5c] ;  /* 0x00005c0001247983 */ /* 0x000f620000300800 */
[----:B---3--:R-:W-:-:S04]  /*11d90*/  FMUL R3, R3, R35 ;  /* 0x0000002303037220 */ /* 0x008fc80000400000 */
[----:B------:R-:W-:Y:S01]  /*11da0*/  FFMA R23, R3, R5, R12 ;  /* 0x0000000503177223 */ /* 0x000fe2000000000c */
[----:B-1----:R-:W-:Y:S01]  /*11db0*/  MOV R12, RZ ;  /* 0x000000ff000c7202 */ /* 0x002fe20000000f00 */
[----:B------:R-:W-:-:S05]  /*11dc0*/  IMAD.WIDE.U32 R2, R27, R21, c[0x0][0x6b8] ;  /* 0x0001ae001b027625 */ /* 0x000fca00078e0015 */
[----:B------:R0:W3:Y:S02]  /*11dd0*/  @!P0 LDG.E.EL.128 R12, [R2.64] ;  /* 0x00000006020c8981 */ /* 0x0000e4000c2e1d00 */
[----:B0-----:R-:W-:-:S04]  /*11de0*/  PRMT R3, R4, 0x7632, R3 ;  /* 0x0000763204037816 */ /* 0x001fc80000000003 */
[----:B------:R-:W-:Y:S01]  /*11df0*/  SHF.L.U32 R3, R3, 0x10, RZ ;  /* 0x0000001003037819 */ /* 0x000fe200000006ff */
[----:B------:R-:W-:Y:S04]  /*11e00*/  STL [R1+0x244], R23 ;  /* 0x0002441701007387 */ /* 0x000fe80000100800 */
[----:B------:R-:W-:Y:S01]  /*11e10*/  FMUL R3, R3, R35 ;  /* 0x0000002303037220 */ /* 0x000fe20000400000 */
[----:B--2---:R-:W-:-:S05]  /*11e20*/  SEL R2, R20, RZ, !P0 ;  /* 0x000000ff14027207 */ /* 0x004fca0004000000 */
[----:B------:R-:W-:-:S04]  /*11e30*/  FADD R2, R2, 1 ;  /* 0x3f80000002027421 */ /* 0x000fc80000000000 */
[----:B------:R-:W-:Y:S01]  /*11e40*/  FFMA R20, R3, R2, R6 ;  /* 0x0000000203147223 */ /* 0x000fe20000000006 */
[----:B----4-:R-:W-:Y:S02]  /*11e50*/  SEL R2, R7, RZ, P2 ;  /* 0x000000ff07027207 */ /* 0x010fe40001000000 */
[----:B------:R-:W-:Y:S02]  /*11e60*/  SEL R3, R25, RZ, !P0 ;  /* 0x000000ff19037207 */ /* 0x000fe40004000000 */
[----:B------:R-:W-:-:S03]  /*11e70*/  SHF.L.U32 R4, R2, 0x10, RZ ;  /* 0x0000001002047819 */ /* 0x000fc600000006ff */
[----:B------:R-:W-:Y:S02]  /*11e80*/  FADD R3, R3, 1 ;  /* 0x3f80000003037421 */ /* 0x000fe40000000000 */
[----:B------:R-:W-:Y:S01]  /*11e90*/  FMUL R4, R4, R26 ;  /* 0x0000001a04047220 */ /* 0x000fe20000400000 */
[----:B-----5:R-:W-:-:S05]  /*11ea0*/  SEL R5, R32, RZ, !P0 ;  /* 0x000000ff20057207 */ /* 0x020fca0004000000 */
[----:B------:R-:W-:Y:S01]  /*11eb0*/  FADD R5, R5, 1 ;  /* 0x3f80000005057421 */ /* 0x000fe20000000000 */
[----:B---3--:R-:W-:Y:S04]  /*11ec0*/  STL [R1+0xaac], R12 ;  /* 0x000aac0c01007387 */ /* 0x008fe80000100800 */
[----:B------:R-:W-:Y:S04]  /*11ed0*/  STL [R1+0xaa8], R14 ;  /* 0x000aa80e01007387 */ /* 0x000fe80000100800 */
[----:B------:R0:W-:Y:S04]  /*11ee0*/  STL [R1+0xa8c], R13 ;  /* 0x000a8c0d01007387 */ /* 0x0001e80000100800 */
[----:B0-----:R-:W2:Y:S04]  /*11ef0*/  LDL.LU R13, [R1+0x150] ;  /* 0x00015000010d7983 */ /* 0x001ea80000300800 */
[----:B------:R0:W-:Y:S04]  /*11f00*/  STL [R1+0xa7c], R15 ;  /* 0x000a7c0f01007387 */ /* 0x0001e80000100800 */
[----:B0-----:R-:W3:Y:S01]  /*11f10*/  LDL.LU R15, [R1+0x170] ;  /* 0x00017000010f7983 */ /* 0x001ee20000300800 */
[----:B------:R-:W-:Y:S01]  /*11f20*/  FFMA R12, R4, R3, R16 ;  /* 0x00000003040c7223 */ /* 0x000fe20000000010 */
[----:B------:R-:W-:-:S02]  /*11f30*/  PRMT R3, R2, 0x7632, R3 ;  /* 0x0000763202037816 */ /* 0x000fc40000000003 */
[----:B------:R-:W-:Y:S01]  /*11f40*/  STL [R1+0x1fc], R20 ;  /* 0x0001fc1401007387 */ /* 0x000fe20000100800 */
[----:B------:R-:W-:-:S03]  /*11f50*/  SEL R2, R19, RZ, P2 ;  /* 0x000000ff13027207 */ /* 0x000fc60001000000 */
[----:B------:R-:W4:Y:S01]  /*11f60*/  LDL.LU R14, [R1+0x80] ;  /* 0x00008000010e7983 */ /* 0x000f220000300800 */
[----:B------:R-:W-:-:S03]  /*11f70*/  SHF.L.U32 R6, R3, 0x10, RZ ;  /* 0x0000001003067819 */ /* 0x000fc600000006ff */
[----:B------:R-:W5:Y:S01]  /*11f80*/  LDL.LU R7, [R1+0x174] ;  /* 0x0001740001077983 */ /* 0x000f620000300800 */
[----:B------:R-:W-:-:S03]  /*11f90*/  SHF.L.U32 R4, R2, 0x10, RZ ;  /* 0x0000001002047819 */ /* 0x000fc600000006ff */
[----:B------:R-:W5:Y:S01]  /*11fa0*/  LDL.LU R16, [R1+0x158] ;  /* 0x0001580001107983 */ /* 0x000f620000300800 */
[----:B------:R-:W-:-:S03]  /*11fb0*/  SEL R3, R24, RZ, !P0 ;  /* 0x000000ff18037207 */ /* 0x000fc60004000000 */
[----:B------:R0:W-:Y:S04]  /*11fc0*/  STL [R1+0xc8], R12 ;  /* 0x0000c80c01007387 */ /* 0x0001e80000100800 */
[----:B------:R-:W5:Y:S01]  /*11fd0*/  LDL.LU R25, [R1+0x60] ;  /* 0x0000600001197983 */ /* 0x000f620000300800 */
[----:B------:R-:W-:Y:S01]  /*11fe0*/  FMUL R4, R4, R35 ;  /* 0x0000002304047220 */ /* 0x000fe20000400000 */
[----:B------:R-:W-:Y:S01]  /*11ff0*/  FMUL R6, R6, R26 ;  /* 0x0000001a06067220 */ /* 0x000fe20000400000 */
[----:B------:R-:W-:Y:S01]  /*12000*/  FADD R3, R3, 1 ;  /* 0x3f80000003037421 */ /* 0x000fe20000000000 */
[----:B------:R-:W5:Y:S01]  /*12010*/  LDL.LU R19, [R1+0x84] ;  /* 0x0000840001137983 */ /* 0x000f620000300800 */
[----:B------:R-:W-:Y:S02]  /*12020*/  FFMA R32, R4, R5, R12 ;  /* 0x0000000504207223 */ /* 0x000fe4000000000c */
[----:B0-----:R-:W-:-:S02]  /*12030*/  FFMA R12, R6, R3, R18 ;  /* 0x00000003060c7223 */ /* 0x001fc40000000012 */
[----:B------:R-:W5:Y:S04]  /*12040*/  LDL.LU R18, [R1+0x154] ;  /* 0x0001540001127983 */ /* 0x000f680000300800 */
[----:B------:R-:W5:Y:S01]  /*12050*/  LDL.LU R24, [R1+0x68] ;  /* 0x0000680001187983 */ /* 0x000f620000300800 */
[----:B------:R-:W-:Y:S02]  /*12060*/  PRMT R3, R2, 0x7632, R3 ;  /* 0x0000763202037816 */ /* 0x000fe40000000003 */
[----:B------:R-:W-:Y:S02]  /*12070*/  SEL R5, R36, RZ, !P0 ;  /* 0x000000ff24057207 */ /* 0x000fe40004000000 */
[----:B------:R-:W-:-:S03]  /*12080*/  SHF.L.U32 R6, R3, 0x10, RZ ;  /* 0x0000001003067819 */ /* 0x000fc600000006ff */
[----:B------:R-:W-:Y:S02]  /*12090*/  FADD R5, R5, 1 ;  /* 0x3f80000005057421 */ /* 0x000fe40000000000 */
[----:B------:R-:W-:Y:S01]  /*120a0*/  FMUL R6, R6, R35 ;  /* 0x0000002306067220 */ /* 0x000fe20000400000 */
[----:B------:R0:W-:Y:S03]  /*120b0*/  STL [R1+0xcc], R12 ;  /* 0x0000cc0c01007387 */ /* 0x0001e60000100800 */
[----:B------:R-:W-:Y:S01]  /*120c0*/  FFMA R36, R6, R5, R12 ;  /* 0x0000000506247223 */ /* 0x000fe2000000000c */
[----:B------:R-:W-:Y:S01]  /*120d0*/  STL [R1+0x1f4], R32 ;  /* 0x0001f42001007387 */ /* 0x000fe20000100800 */
[----:B--2---:R-:W-:-:S05]  /*120e0*/  SEL R4, R13, RZ, !P0 ;  /* 0x000000ff0d047207 */ /* 0x004fca0004000000 */
[----:B------:R-:W-:Y:S01]  /*120f0*/  FADD R4, R4, 1 ;  /* 0x3f80000004047421 */ /* 0x000fe20000000000 */
[----:B---3--:R-:W-:-:S04]  /*12100*/  SEL R2, R15, RZ, P2 ;  /* 0x000000ff0f027207 */ /* 0x008fc80001000000 */
[----:B------:R-:W-:-:S05]  /*12110*/  SHF.L.U32 R3, R2, 0x10, RZ ;  /* 0x0000001002037819 */ /* 0x000fca00000006ff */
[----:B------:R-:W-:-:S04]  /*12120*/  FMUL R3, R3, R26 ;  /* 0x0000001a03037220 */ /* 0x000fc80000400000 */
[----:B0-----:R-:W-:Y:S01]  /*12130*/  FFMA R12, R3, R4, R31 ;  /* 0x00000004030c7223 */ /* 0x001fe2000000001f */
[----:B----4-:R-:W-:Y:S01]  /*12140*/  SEL R3, R14, RZ, P2 ;  /* 0x000000ff0e037207 */ /* 0x010fe20001000000 */
[----:B------:R-:W2:Y:S01]  /*12150*/  LDL.LU R31, [R1+0xaf4] ;  /* 0x000af400011f7983 */ /* 0x000ea20000300800 */
[----:B-----5:R-:W-:Y:S02]  /*12160*/  SEL R6, R7, RZ, P2 ;  /* 0x000000ff07067207 */ /* 0x020fe40001000000 */
[----:B------:R-:W-:Y:S02]  /*12170*/  SEL R7, R16, RZ, !P0 ;  /* 0x000000ff10077207 */ /* 0x000fe40004000000 */
        /* <DEDUP_REMOVED lines=8> */
[----:B------:R-:W-:Y:S01]  /*12200*/  SEL R2, R19, RZ, P2 ;  /* 0x000000ff13027207 */ /* 0x000fe20001000000 */
[----:B------:R-:W-:Y:S02]  /*12210*/  STL [R1+0x1f0], R36 ;  /* 0x0001f02401007387 */ /* 0x000fe40000100800 */
[----:B------:R-:W-:-:S02]  /*12220*/  FFMA R25, R4, R16, R12 ;  /* 0x0000001004197223 */ /* 0x000fc4000000000c */
[----:B------:R0:W-:Y:S01]  /*12230*/  STL [R1+0x90], R12 ;  /* 0x0000900c01007387 */ /* 0x0001e20000100800 */
[----:B------:R-:W-:Y:S02]  /*12240*/  SHF.L.U32 R4, R3, 0x10, RZ ;  /* 0x0000001003047819 */ /* 0x000fe400000006ff */
[----:B------:R-:W-:Y:S01]  /*12250*/  SEL R16, R24, RZ, !P0 ;  /* 0x000000ff18107207 */ /* 0x000fe20004000000 */
[----:B0-----:R-:W-:Y:S01]  /*12260*/  FFMA R12, R5, R7, R22 ;  /* 0x00000007050c7223 */ /* 0x001fe20000000016 */
[----:B------:R-:W-:-:S03]  /*12270*/  SEL R7, R18, RZ, !P0 ;  /* 0x000000ff12077207 */ /* 0x000fc60004000000 */
[----:B------:R-:W-:Y:S01]  /*12280*/  FADD R16, R16, 1 ;  /* 0x3f80000010107421 */ /* 0x000fe20000000000 */
[----:B------:R-:W-:Y:S01]  /*12290*/  SHF.L.U32 R5, R2, 0x10, RZ ;  /* 0x0000001002057819 */ /* 0x000fe200000006ff */
[----:B------:R-:W-:Y:S01]  /*122a0*/  FMUL R4, R4, R26 ;  /* 0x0000001a04047220 */ /* 0x000fe20000400000 */
[----:B------:R-:W3:Y:S01]  /*122b0*/  LDL.LU R22, [R1+0x15c] ;  /* 0x00015c0001167983 */ /* 0x000ee20000300800 */
[----:B------:R-:W-:Y:S02]  /*122c0*/  FADD R7, R7, 1 ;  /* 0x3f80000007077421 */ /* 0x000fe40000000000 */
[----:B------:R-:W-:Y:S01]  /*122d0*/  FMUL R5, R5, R35 ;  /* 0x0000002305057220 */ /* 0x000fe20000400000 */
[----:B------:R-:W-:Y:S01]  /*122e0*/  CS2R R18, SRZ ;  /* 0x0000000000127805 */ /* 0x000fe2000001ff00 */
[----:B------:R-:W-:Y:S01]  /*122f0*/  FFMA R7, R4, R7, R17 ;  /* 0x0000000704077223 */ /* 0x000fe20000000011 */
[----:B------:R-:W-:Y:S01]  /*12300*/  MOV R17, RZ ;  /* 0x000000ff00117202 */ /* 0x000fe20000000f00 */
[----:B------:R-:W-:Y:S01]  /*12310*/  FFMA R13, R5, R16, R12 ;  /* 0x00000010050d7223 */ /* 0x000fe2000000000c */
[----:B------:R-:W-:Y:S01]  /*12320*/  MOV R16, RZ ;  /* 0x000000ff00107202 */ /* 0x000fe20000000f00 */
[----:B------:R-:W-:Y:S01]  /*12330*/  IMAD.WIDE.U32 R4, R27, R21, c[0x0][0x6d8] ;  /* 0x0001b6001b047625 */ /* 0x000fe200078e0015 */
[----:B------:R0:W-:Y:S04]  /*12340*/  STL [R1+0x98], R12 ;  /* 0x0000980c01007387 */ /* 0x0001e80000100800 */
[----:B------:R-:W-:Y:S04]  /*12350*/  STL [R1+0x17c], R25 ;  /* 0x00017c1901007387 */ /* 0x000fe80000100800 */
[----:B------:R-:W4:Y:S04]  /*12360*/  LDL.LU R15, [R1+0x78] ;  /* 0x00007800010f7983 */ /* 0x000f280000300800 */
[----:B------:R1:W5:Y:S04]  /*12370*/  @!P0 LDG.E.EL.128 R16, [R4.64] ;  /* 0x0000000604108981 */ /* 0x000368000c2e1d00 */
[----:B------:R-:W2:Y:S04]  /*12380*/  LDL.LU R24, [R1+0x6c] ;  /* 0x00006c0001187983 */ /* 0x000ea80000300800 */
[----:B------:R-:W2:Y:S04]  /*12390*/  LDL.LU R14, [R1+0x40] ;  /* 0x00004000010e7983 */ /* 0x000ea80000300800 */
[----:B------:R0:W-:Y:S04]  /*123a0*/  STL [R1+0x94], R7 ;  /* 0x0000940701007387 */ /* 0x0001e80000100800 */
[----:B------:R-:W-:Y:S04]  /*123b0*/  STL [R1+0x178], R13 ;  /* 0x0001780d01007387 */ /* 0x000fe80000100800 */
[----:B------:R-:W2:Y:S04]  /*123c0*/  LDL.LU R27, [R1+0x38] ;  /* 0x00003800011b7983 */ /* 0x000ea80000300800 */
[----:B-1----:R-:W2:Y:S01]  /*123d0*/  LDL.LU R5, [R1+0x64] ;  /* 0x0000640001057983 */ /* 0x002ea20000300800 */
[----:B------:R-:W-:-:S02]  /*123e0*/  PRMT R2, R3, 0x7632, R2 ;  /* 0x0000763203027816 */ /* 0x000fc40000000002 */
[----:B------:R-:W-:-:S04]  /*123f0*/  PRMT R3, R6, 0x7632, R3 ;  /* 0x0000763206037816 */ /* 0x000fc80000000003 */
[----:B------:R-:W-:-:S05]  /*12400*/  SHF.L.U32 R3, R3, 0x10, RZ ;  /* 0x0000001003037819 */ /* 0x000fca00000006ff */
[----:B------:R-:W-:Y:S01]  /*12410*/  FMUL R3, R3, R26 ;  /* 0x0000001a03037220 */ /* 0x000fe20000400000 */
[----:B---3--:R-:W-:-:S05]  /*12420*/  SEL R4, R22, RZ, !P0 ;  /* 0x000000ff16047207 */ /* 0x008fca0004000000 */
[----:B------:R-:W-:Y:S01]  /*12430*/  FADD R4, R4, 1 ;  /* 0x3f80000004047421 */ /* 0x000fe20000000000 */
[----:B-----5:R-:W-:Y:S04]  /*12440*/  STL [R1+0xacc], R16 ;  /* 0x000acc1001007387 */ /* 0x020fe80000100800 */
[----:B------:R-:W-:Y:S04]  /*12450*/  STL [R1+0xac8], R18 ;  /* 0x000ac81201007387 */ /* 0x000fe80000100800 */
[----:B------:R-:W-:Y:S04]  /*12460*/  STL [R1+0xa80], R19 ;  /* 0x000a801301007387 */ /* 0x000fe80000100800 */
[----:B------:R-:W-:Y:S04]  /*12470*/  STL [R1+0xa70], R17 ;  /* 0x000a701101007387 */ /* 0x000fe80000100800 */
[----:B------:R-:W3:Y:S04]  /*12480*/  LDL.LU R21, [R1+0x20] ;  /* 0x0000200001157983 */ /* 0x000ee80000300800 */
[----:B------:R-:W5:Y:S04]  /*12490*/  LDL.LU R22, [R1+0x44] ;  /* 0x0000440001167983 */ /* 0x000f680000300800 */
[----:B0-----:R-:W3:Y:S01]  /*124a0*/  LDL R12, [R1+0x794] ;  /* 0x00079400010c7983 */ /* 0x001ee20000100800 */
[----:B--2---:R-:W-:-:S02]  /*124b0*/  SEL R6, R5, RZ, !P0 ;  /* 0x000000ff05067207 */ /* 0x004fc40004000000 */
[----:B------:R-:W-:Y:S01]  /*124c0*/  SHF.L.U32 R5, R2, 0x10, RZ ;  /* 0x0000001002057819 */ /* 0x000fe200000006ff */
[----:B------:R-:W2:Y:S02]  /*124d0*/  LDL.LU R26, [R1+0xaf0] ;  /* 0x000af000011a7983 */ /* 0x000ea40000300800 */
[----:B------:R-:W-:Y:S02]  /*124e0*/  FADD R6, R6, 1 ;  /* 0x3f80000006067421 */ /* 0x000fe40000000000 */
[----:B------:R-:W-:-:S04]  /*124f0*/  FMUL R5, R5, R35 ;  /* 0x0000002305057220 */ /* 0x000fc80000400000 */
[----:B------:R-:W-:Y:S01]  /*12500*/  FFMA R5, R5, R6, R7 ;  /* 0x0000000605057223 */ /* 0x000fe20000000007 */
[----:B------:R-:W-:Y:S02]  /*12510*/  FFMA R7, R3, R4, R37 ;  /* 0x0000000403077223 */ /* 0x000fe40000000025 */
[----:B------:R-:W2:Y:S01]  /*12520*/  LDL.LU R37, [R1+0xaec] ;  /* 0x000aec0001257983 */ /* 0x000ea20000300800 */
[----:B------:R-:W-:-:S03]  /*12530*/  SEL R4, R24, RZ, !P0 ;  /* 0x000000ff18047207 */ /* 0x000fc60004000000 */
[----:B------:R0:W-:Y:S04]  /*12540*/  STL [R1+0x170], R5 ;  /* 0x0001700501007387 */ /* 0x0001e80000100800 */
[----:B------:R1:W-:Y:S04]  /*12550*/  STL [R1+0x9c], R7 ;  /* 0x00009c0701007387 */ /* 0x0003e80000100800 */
[----:B------:R-:W2:Y:S01]  /*12560*/  LDL R24, [R1+0x790] ;  /* 0x0007900001187983 */ /* 0x000ea20000100800 */
[----:B------:R-:W-:Y:S02]  /*12570*/  PRMT R3, R2, 0x7632, R3 ;  /* 0x0000763202037816 */ /* 0x000fe40000000003 */
[----:B----4-:R-:W-:-:S02]  /*12580*/  SEL R2, R15, RZ, P2 ;  /* 0x000000ff0f027207 */ /* 0x010fc40001000000 */
[----:B0-----:R-:W-:Y:S02]  /*12590*/  SHF.L.U32 R5, R3, 0x10, RZ ;  /* 0x0000001003057819 */ /* 0x001fe400000006ff */
[----:B------:R-:W-:Y:S02]  /*125a0*/  SHF.L.U32 R6, R2, 0x10, RZ ;  /* 0x0000001002067819 */ /* 0x000fe400000006ff */
[----:B------:R-:W-:Y:S01]  /*125b0*/  SEL R3, R14, RZ, !P0 ;  /* 0x000000ff0e037207 */ /* 0x000fe20004000000 */
[----:B------:R-:W-:Y:S01]  /*125c0*/  FADD R4, R4, 1 ;  /* 0x3f80000004047421 */ /* 0x000fe20000000000 */
[----:B------:R-:W-:-:S03]  /*125d0*/  FMUL R5, R5, R35 ;  /* 0x0000002305057220 */ /* 0x000fc60000400000 */
[----:B------:R-:W-:Y:S01]  /*125e0*/  FADD R3, R3, 1 ;  /* 0x3f80000003037421 */ /* 0x000fe20000000000 */
[----:B------:R-:W-:Y:S01]  /*125f0*/  FFMA R14, R5, R4, R7 ;  /* 0x00000004050e7223 */ /* 0x000fe20000000007 */
[----:B------:R-:W-:Y:S02]  /*12600*/  SEL R4, R27, RZ, P2 ;  /* 0x000000ff1b047207 */ /* 0x000fe40001000000 */
[----:B------:R-:W4:Y:S01]  /*12610*/  LDL.LU R27, [R1+0x24] ;  /* 0x00002400011b7983 */ /* 0x000f220000300800 */
[----:B------:R-:W-:Y:S01]  /*12620*/  MOV R15, 0x2 ;  /* 0x00000002000f7802 */ /* 0x000fe20000000f00 */
[----:B---3--:R-:W-:-:S04]  /*12630*/  FMUL R6, R6, R12 ;  /* 0x0000000c06067220 */ /* 0x008fc80000400000 */
[----:B-1----:R-:W-:Y:S01]  /*12640*/  FFMA R7, R6, R3, R23 ;  /* 0x0000000306077223 */ /* 0x002fe20000000017 */
[----:B------:R-:W-:Y:S02]  /*12650*/  PRMT R3, R2, 0x7632, R3 ;  /* 0x0000763202037816 */ /* 0x000fe40000000003 */
[----:B-----5:R-:W-:Y:S02]  /*12660*/  SEL R5, R22, RZ, !P0 ;  /* 0x000000ff16057207 */ /* 0x020fe40004000000 */
[----:B------:R-:W-:Y:S01]  /*12670*/  STL [R1+0x80], R7 ;  /* 0x0000800701007387 */ /* 0x000fe20000100800 */
[----:B------:R-:W-:-:S03]  /*12680*/  SHF.L.U32 R3, R3, 0x10, RZ ;  /* 0x0000001003037819 */ /* 0x000fc600000006ff */
[----:B------:R-:W3:Y:S01]  /*12690*/  LDL.LU R35, [R1+0x48] ;  /* 0x0000480001237983 */ /* 0x000ee20000300800 */
[----:B------:R-:W-:Y:S02]  /*126a0*/  SHF.L.U32 R2, R4, 0x10, RZ ;  /* 0x0000001004027819 */ /* 0x000fe400000006ff */
[----:B------:R-:W-:Y:S01]  /*126b0*/  SEL R6, R21, RZ, !P0 ;  /* 0x000000ff15067207 */ /* 0x000fe20004000000 */
[----:B------:R-:W-:Y:S04]  /*126c0*/  STL [R1+0x158], R14 ;  /* 0x0001580e01007387 */ /* 0x000fe80000100800 */
[----:B------:R0:W-:Y:S01]  /*126d0*/  STL [R1+0xab0], R14 ;  /* 0x000ab00e01007387 */ /* 0x0001e20000100800 */
[----:B------:R-:W-:Y:S01]  /*126e0*/  FMUL R3, R3, R12 ;  /* 0x0000000c03037220 */ /* 0x000fe20000400000 */
[----:B------:R-:W-:Y:S01]  /*126f0*/  FADD R5, R5, 1 ;  /* 0x3f80000005057421 */ /* 0x000fe20000000000 */
[----:B------:R-:W-:Y:S01]  /*12700*/  FADD R6, R6, 1 ;  /* 0x3f80000006067421 */ /* 0x000fe20000000000 */
[----:B--2---:R-:W-:Y:S01]  /*12710*/  FMUL R2, R2, R24 ;  /* 0x0000001802027220 */ /* 0x004fe20000400000 */
[----:B0-----:R-:W2:Y:S01]  /*12720*/  LDL.LU R14, [R1+0x7c] ;  /* 0x00007c00010e7983 */ /* 0x001ea20000300800 */
[----:B------:R-:W-:-:S02]  /*12730*/  FFMA R5, R3, R5, R20 ;  /* 0x0000000503057223 */ /* 0x000fc40000000014 */
[----:B------:R-:W-:Y:S01]  /*12740*/  FFMA R18, R2, R6, R7 ;  /* 0x0000000602127223 */ /* 0x000fe20000000007 */
[----:B------:R-:W-:Y:S01]  /*12750*/  CS2R R20, SRZ ;  /* 0x0000000000147805 */ /* 0x000fe2000001ff00 */
[----:B------:R-:W-:Y:S01]  /*12760*/  CS2R R22, SRZ ;  /* 0x0000000000167805 */ /* 0x000fe2000001ff00 */
[----:B------:R-:W-:Y:S01]  /*12770*/  IMAD.WIDE R2, R0, R15, c[0x0][0x6f8] ;  /* 0x0001be0000027625 */ /* 0x000fe200078e020f */
[----:B------:R-:W5:Y:S04]  /*12780*/  LDL.LU R6, [R1+0x3c] ;  /* 0x00003c0001067983 */ /* 0x000f680000300800 */
[----:B------:R0:W5:Y:S04]  /*12790*/  @P2 LDG.E.EF.128 R20, [R2.64] ;  /* 0x0000000602142981 */ /* 0x000168000c0e1d00 */
[----:B------:R-:W5:Y:S01]  /*127a0*/  LDL.LU R17, [R1+0x4c] ;  /* 0x00004c0001117983 */ /* 0x000f620000300800 */
[----:B0-----:R-:W-:-:S02]  /*127b0*/  PRMT R2, R4, 0x7632, R2 ;  /* 0x0000763204027816 */ /* 0x001fc40000000002 */
[----:B----4-:R-:W-:Y:S02]  /*127c0*/  SEL R3, R27, RZ, !P0 ;  /* 0x000000ff1b037207 */ /* 0x010fe40004000000 */
[----:B------:R-:W-:-:S03]  /*127d0*/  SHF.L.U32 R2, R2, 0x10, RZ ;  /* 0x0000001002027819 */ /* 0x000fc600000006ff */
[----:B------:R-:W-:Y:S02]  /*127e0*/  FADD R3, R3, 1 ;  /* 0x3f80000003037421 */ /* 0x000fe40000000000 */
[----:B------:R-:W-:-:S04]  /*127f0*/  FMUL R2, R2, R24 ;  /* 0x0000001802027220 */ /* 0x000fc80000400000 */
[----:B------:R-:W-:Y:S01]  /*12800*/  FFMA R27, R2, R3, R5 ;  /* 0x00000003021b7223 */ /* 0x000fe20000000005 */
[----:B------:R0:W-:Y:S04]  /*12810*/  STL [R1+0x84], R5 ;  /* 0x0000840501007387 */ /* 0x0001e80000100800 */
[----:B------:R-:W-:Y:S04]  /*12820*/  STL [R1+0x174], R18 ;  /* 0x0001741201007387 */ /* 0x000fe80000100800 */
[----:B------:R-:W4:Y:S04]  /*12830*/  LDL.LU R19, [R1+0x70] ;  /* 0x0000700001137983 */ /* 0x000f280000300800 */
[----:B------:R-:W4:Y:S04]  /*12840*/  LDL.LU R16, [R1+0x120] ;  /* 0x0001200001107983 */ /* 0x000f280000300800 */
[----:B------:R-:W4:Y:S04]  /*12850*/  LDL.LU R7, [R1+0x2c] ;  /* 0x00002c0001077983 */ /* 0x000f280000300800 */
[----:B------:R-:W4:Y:S01]  /*12860*/  LDL.LU R15, [R1+0x74] ;  /* 0x00007400010f7983 */ /* 0x000f220000300800 */
[----:B0-----:R-:W-:-:S02]  /*12870*/  SEL R5, R37, RZ, !P0 ;  /* 0x000000ff25057207 */ /* 0x001fc40004000000 */
[----:B---3--:R-:W-:-:S05]  /*12880*/  SEL R3, R35, RZ, !P0 ;  /* 0x000000ff23037207 */ /* 0x008fca0004000000 */
[----:B------:R-:W-:Y:S01]  /*12890*/  FADD R3, R3, 1 ;  /* 0x3f80000003037421 */ /* 0x000fe20000000000 */
[----:B--2---:R-:W-:-:S04]  /*128a0*/  SEL R2, R14, RZ, P2 ;  /* 0x000000ff0e027207 */ /* 0x004fc80001000000 */
[----:B------:R-:W-:-:S05]  /*128b0*/  SHF.L.U32 R4, R2, 0x10, RZ ;  /* 0x0000001002047819 */ /* 0x000fca00000006ff */
[----:B------:R-:W-:Y:S01]  /*128c0*/  FMUL R4, R4, R12 ;  /* 0x0000000c04047220 */ /* 0x000fe20000400000 */
[----:B-----5:R4:W-:Y:S03]  /*128d0*/  STL [R1+0xac4], R21 ;  /* 0x000ac41501007387 */ /* 0x0209e60000100800 */
[----:B------:R-:W-:Y:S01]  /*128e0*/  FFMA R14, R4, R3, R32 ;  /* 0x00000003040e7223 */ /* 0x000fe20000000020 */
[----:B------:R-:W-:Y:S04]  /*128f0*/  STL [R1+0x15c], R27 ;  /* 0x00015c1b01007387 */ /* 0x000fe80000100800 */
[----:B------:R-:W2:Y:S04]  /*12900*/  LDL.LU R35, [R1+0x128] ;  /* 0x0001280001237983 */ /* 0x000ea80000300800 */
[----:B------:R-:W3:Y:S04]  /*12910*/  LDL.LU R32, [R1+0xd0] ;  /* 0x0000d00001207983 */ /* 0x000ee80000300800 */
[----:B------:R0:W-:Y:S04]  /*12920*/  STL [R1+0x88], R14 ;  /* 0x0000880e01007387 */ /* 0x0001e80000100800 */
[----:B------:R-:W5:Y:S01]  /*12930*/  LDL.LU R37, [R1+0xae8] ;  /* 0x000ae80001257983 */ /* 0x000f620000300800 */
[----:B------:R-:W-:-:S02]  /*12940*/  PRMT R2, R2, 0x7632, R2 ;  /* 0x0000763202027816 */ /* 0x000fc40000000002 */
[----:B------:R-:W-:Y:S02]  /*12950*/  SEL R3, R6, RZ, P2 ;  /* 0x000000ff06037207 */ /* 0x000fe40001000000 */
        /* <DEDUP_REMOVED lines=8> */
[----:B----4-:R-:W-:Y:S01]  /*129e0*/  SEL R21, R19, RZ, P2 ;  /* 0x000000ff13157207 */ /* 0x010fe20001000000 */
[----:B------:R-:W-:Y:S01]  /*129f0*/  FFMA R17, R4, R5, R14 ;  /* 0x0000000504117223 */ /* 0x000fe2000000000e */
[----:B------:R-:W-:Y:S01]  /*12a00*/  SHF.L.U32 R5, R3, 0x10, RZ ;  /* 0x0000001003057819 */ /* 0x000fe200000006ff */
[----:B------:R-:W-:Y:S01]  /*12a10*/  FFMA R6, R6, R2, R36 ;  /* 0x0000000206067223 */ /* 0x000fe20000000024 */
[----:B------:R-:W-:Y:S01]  /*12a20*/  SEL R4, R16, RZ, !P0 ;  /* 0x000000ff10047207 */ /* 0x000fe20004000000 */
[----:B------:R-:W4:Y:S01]  /*12a30*/  LDL.LU R36, [R1+0x34] ;  /* 0x0000340001247983 */ /* 0x000f220000300800 */
[----:B------:R-:W-:-:S02]  /*12a40*/  SEL R2, R7, RZ, !P0 ;  /* 0x000000ff07027207 */ /* 0x000fc40004000000 */
[----:B------:R-:W-:Y:S01]  /*12a50*/  SHF.L.U32 R3, R21, 0x10, RZ ;  /* 0x0000001015037819 */ /* 0x000fe200000006ff */
[----:B------:R-:W-:Y:S01]  /*12a60*/  FMUL R5, R5, R24 ;  /* 0x0000001805057220 */ /* 0x000fe20000400000 */
[----:B------:R-:W-:Y:S01]  /*12a70*/  FADD R4, R4, 1 ;  /* 0x3f80000004047421 */ /* 0x000fe20000000000 */
[----:B------:R-:W-:Y:S02]  /*12a80*/  FADD R2, R2, 1 ;  /* 0x3f80000002027421 */ /* 0x000fe40000000000 */
[----:B------:R-:W-:Y:S01]  /*12a90*/  FMUL R3, R3, R12 ;  /* 0x0000000c03037220 */ /* 0x000fe20000400000 */
[----:B0-----:R-:W-:Y:S01]  /*12aa0*/  SEL R14, R15, RZ, P2 ;  /* 0x000000ff0f0e7207 */ /* 0x001fe20001000000 */
[----:B------:R-:W-:Y:S02]  /*12ab0*/  FFMA R16, R5, R2, R6 ;  /* 0x0000000205107223 */ /* 0x000fe40000000006 */
[----:B------:R-:W-:Y:S01]  /*12ac0*/  FFMA R25, R3, R4, R25 ;  /* 0x0000000403197223 */ /* 0x000fe20000000019 */
[----:B------:R0:W-:Y:S01]  /*12ad0*/  STL [R1+0x8c], R6 ;  /* 0x00008c0601007387 */ /* 0x0001e20000100800 */
[----:B------:R-:W-:-:S03]  /*12ae0*/  SHF.L.U32 R5, R14, 0x10, RZ ;  /* 0x000000100e057819 */ /* 0x000fc600000006ff */
[----:B------:R-:W-:Y:S04]  /*12af0*/  STL [R1+0x154], R17 ;  /* 0x0001541101007387 */ /* 0x000fe80000100800 */
[----:B------:R-:W-:Y:S04]  /*12b00*/  STL [R1+0x150], R16 ;  /* 0x0001501001007387 */ /* 0x000fe80000100800 */
[----:B------:R1:W-:Y:S04]  /*12b10*/  STL [R1+0x70], R25 ;  /* 0x0000701901007387 */ /* 0x0003e80000100800 */
[----:B------:R-:W4:Y:S04]  /*12b20*/  LDL R19, [R1+0x788] ;  /* 0x0007880001137983 */ /* 0x000f280000100800 */
[----:B------:R-:W4:Y:S01]  /*12b30*/  LDL.LU R15, [R1+0x5d4] ;  /* 0x0005d400010f7983 */ /* 0x000f220000300800 */
[----:B--2---:R-:W-:-:S03]  /*12b40*/  SEL R3, R35, RZ, !P0 ;  /* 0x000000ff23037207 */ /* 0x004fc60004000000 */
[----:B------:R-:W2:Y:S01]  /*12b50*/  LDL.LU R35, [R1+0x14] ;  /* 0x0000140001237983 */ /* 0x000ea20000300800 */
[----:B---3--:R-:W-:Y:S02]  /*12b60*/  SEL R2, R32, RZ, !P0 ;  /* 0x000000ff20027207 */ /* 0x008fe40004000000 */
[----:B-----5:R-:W-:-:S04]  /*12b70*/  SEL R37, R37, RZ, P2 ;  /* 0x000000ff25257207 */ /* 0x020fc80001000000 */
[----:B------:R-:W-:Y:S01]  /*12b80*/  SHF.L.U32 R4, R37, 0x10, RZ ;  /* 0x0000001025047819 */ /* 0x000fe200000006ff */
[----:B0-----:R-:W-:Y:S01]  /*12b90*/  FADD R6, R2, 1 ;  /* 0x3f80000002067421 */ /* 0x001fe20000000000 */
[----:B------:R-:W-:-:S03]  /*12ba0*/  FADD R7, R3, 1 ;  /* 0x3f80000003077421 */ /* 0x000fc60000000000 */
[----:B------:R-:W-:Y:S01]  /*12bb0*/  FMUL R2, R4, R24 ;  /* 0x0000001804027220 */ /* 0x000fe20000400000 */
[----:B------:R-:W-:Y:S01]  /*12bc0*/  FMUL R3, R5, R12 ;  /* 0x0000000c05037220 */ /* 0x000fe20000400000 */
[----:B------:R-:W3:Y:S02]  /*12bd0*/  LDL.LU R4, [R1+0x10] ;  /* 0x0000100001047983 */ /* 0x000ee40000300800 */
[----:B-1----:R-:W-:Y:S02]  /*12be0*/  FFMA R25, R2, R6, R25 ;  /* 0x0000000602197223 */ /* 0x002fe40000000019 */
[----:B------:R-:W5:Y:S04]  /*12bf0*/  LDL.LU R5, [R1+0xd8] ;  /* 0x0000d80001057983 */ /* 0x000f680000300800 */
[----:B------:R-:W2:Y:S01]  /*12c00*/  LDL.LU R6, [R1+0xb8] ;  /* 0x0000b80001067983 */ /* 0x000ea20000300800 */
[----:B------:R-:W-:-:S03]  /*12c10*/  FFMA R13, R3, R7, R13 ;  /* 0x00000007030d7223 */ /* 0x000fc6000000000d */
[----:B------:R-:W3:Y:S01]  /*12c20*/  LDL R32, [R1+0x784] ;  /* 0x0007840001207983 */ /* 0x000ee20000100800 */
[----:B----4-:R-:W-:-:S03]  /*12c30*/  SEL R36, R36, RZ, P2 ;  /* 0x000000ff24247207 */ /* 0x010fc60001000000 */
[----:B------:R-:W-:Y:S04]  /*12c40*/  STL [R1+0x140], R25 ;  /* 0x0001401901007387 */ /* 0x000fe80000100800 */
[----:B------:R0:W-:Y:S01]  /*12c50*/  STL [R1+0x78], R13 ;  /* 0x0000780d01007387 */ /* 0x0001e20000100800 */
[----:B-----5:R-:W-:Y:S02]  /*12c60*/  SEL R3, R5, RZ, !P0 ;  /* 0x000000ff05037207 */ /* 0x020fe40004000000 */
[----:B--2---:R-:W-:Y:S02]  /*12c70*/  SEL R2, R6, RZ, P2 ;  /* 0x000000ff06027207 */ /* 0x004fe40001000000 */
[----:B---3--:R-:W-:Y:S02]  /*12c80*/  SEL R5, R4, RZ, !P0 ;  /* 0x000000ff04057207 */ /* 0x008fe40004000000 */
[----:B------:R-:W-:Y:S01]  /*12c90*/  SHF.L.U32 R6, R2, 0x10, RZ ;  /* 0x0000001002067819 */ /* 0x000fe200000006ff */
[----:B------:R-:W-:-:S02]  /*12ca0*/  FADD R7, R3, 1 ;  /* 0x3f80000003077421 */ /* 0x000fc40000000000 */
[----:B------:R-:W-:Y:S02]  /*12cb0*/  FADD R5, R5, 1 ;  /* 0x3f80000005057421 */ /* 0x000fe40000000000 */
[----:B------:R-:W-:Y:S01]  /*12cc0*/  FMUL R3, R6, R19 ;  /* 0x0000001306037220 */ /* 0x000fe20000400000 */
[----:B------:R-:W-:-:S03]  /*12cd0*/  SHF.L.U32 R4, R36, 0x10, RZ ;  /* 0x0000001024047819 */ /* 0x000fc600000006ff */
[----:B------:R-:W-:Y:S01]  /*12ce0*/  FFMA R6, R3, R5, R18 ;  /* 0x0000000503067223 */ /* 0x000fe20000000012 */
[----:B------:R-:W-:Y:S01]  /*12cf0*/  PRMT R3, R2, 0x7632, R3 ;  /* 0x0000763202037816 */ /* 0x000fe20000000003 */
[----:B------:R-:W-:Y:S01]  /*12d00*/  FMUL R4, R4, R24 ;  /* 0x0000001804047220 */ /* 0x000fe20000400000 */
[----:B------:R-:W-:Y:S01]  /*12d10*/  SEL R5, R35, RZ, !P0 ;  /* 0x000000ff23057207 */ /* 0x000fe20004000000 */
[----:B------:R-:W2:Y:S01]  /*12d20*/  LDL.LU R18, [R1+0x1c] ;  /* 0x00001c0001127983 */ /* 0x000ea20000300800 */
[----:B------:R-:W-:Y:S01]  /*12d30*/  SHF.L.U32 R3, R3, 0x10, RZ ;  /* 0x0000001003037819 */ /* 0x000fe200000006ff */
[----:B0-----:R-:W-:Y:S02]  /*12d40*/  FFMA R13, R4, R7, R13 ;  /* 0x00000007040d7223 */ /* 0x001fe4000000000d */
[----:B------:R-:W-:Y:S02]  /*12d50*/  FADD R5, R5, 1 ;  /* 0x3f80000005057421 */ /* 0x000fe40000000000 */
[----:B------:R-:W-:Y:S01]  /*12d60*/  FMUL R3, R3, R19 ;  /* 0x0000001303037220 */ /* 0x000fe20000400000 */
[----:B------:R-:W-:Y:S01]  /*12d70*/  STL [R1+0x60], R6 ;  /* 0x0000600601007387 */ /* 0x000fe20000100800 */
[----:B------:R-:W-:-:S02]  /*12d80*/  SEL R4, R28, RZ, !P0 ;  /* 0x000000ff1c047207 */ /* 0x000fc40004000000 */
[----:B------:R-:W-:Y:S01]  /*12d90*/  FFMA R5, R3, R5, R27 ;  /* 0x0000000503057223 */ /* 0x000fe2000000001b */
[----:B------:R-:W-:Y:S04]  /*12da0*/  STL [R1+0x120], R13 ;  /* 0x0001200d01007387 */ /* 0x000fe80000100800 */
[----:B------:R-:W3:Y:S04]  /*12db0*/  LDL.LU R28, [R1+0x18] ;  /* 0x00001800011c7983 */ /* 0x000ee80000300800 */
[----:B------:R-:W4:Y:S04]  /*12dc0*/  LDL.LU R27, [R1+0xae4] ;  /* 0x000ae400011b7983 */ /* 0x000f280000300800 */
[----:B------:R0:W-:Y:S04]  /*12dd0*/  STL.64 [R1+0xad8], R14 ;  /* 0x000ad80e01007387 */ /* 0x0001e80000100a00 */
[----:B------:R1:W-:Y:S04]  /*12de0*/  STL [R1+0x64], R5 ;  /* 0x0000640501007387 */ /* 0x0003e80000100800 */
[----:B0-----:R-:W5:Y:S01]  /*12df0*/  LDL.LU R14, [R1+0xbc] ;  /* 0x0000bc00010e7983 */ /* 0x001f620000300800 */
[----:B------:R-:W-:-:S04]  /*12e00*/  SEL R26, R26, RZ, P2 ;  /* 0x000000ff1a1a7207 */ /* 0x000fc80001000000 */
[----:B------:R-:W-:Y:S01]  /*12e10*/  SHF.L.U32 R2, R26, 0x10, RZ ;  /* 0x000000101a027819 */ /* 0x000fe200000006ff */
[----:B------:R-:W-:-:S04]  /*12e20*/  FADD R4, R4, 1 ;  /* 0x3f80000004047421 */ /* 0x000fc80000000000 */
[----:B------:R-:W-:-:S04]  /*12e30*/  FMUL R2, R2, R32 ;  /* 0x0000002002027220 */ /* 0x000fc80000400000 */
[----:B------:R-:W-:Y:S01]  /*12e40*/  FFMA R35, R2, R4, R6 ;  /* 0x0000000402237223 */ /* 0x000fe20000000006 */
[----:B------:R-:W-:Y:S02]  /*12e50*/  IADD3 R2, P3, R15, c[0x0][0x708], RZ ;  /* 0x0001c2000f027a10 */ /* 0x000fe40007f7e0ff */
[----:B------:R-:W-:Y:S02]  /*12e60*/  MOV R15, R5 ;  /* 0x00000005000f7202 */ /* 0x000fe40000000f00 */
[----:B-1----:R-:W-:Y:S01]  /*12e70*/  CS2R R4, SRZ ;  /* 0x0000000000047805 */ /* 0x002fe2000001ff00 */
[----:B------:R-:W-:Y:S02]  /*12e80*/  MOV R6, RZ ;  /* 0x000000ff00067202 */ /* 0x000fe40000000f00 */
[----:B------:R-:W-:Y:S02]  /*12e90*/  MOV R7, RZ ;  /* 0x000000ff00077202 */ /* 0x000fe40000000f00 */
[----:B------:R-:W-:-:S05]  /*12ea0*/  IADD3.X R3, R33, c[0x0][0x70c], RZ, P3, !PT ;  /* 0x0001c30021037a10 */ /* 0x000fca0001ffe4ff */
[----:B------:R0:W2:Y:S02]  /*12eb0*/  @!P0 LDG.E.EL.128 R4, [R2.64+0x10] ;  /* 0x0000100602048981 */ /* 0x0000a4000c2e1d00 */
[----:B0-----:R-:W-:Y:S02]  /*12ec0*/  PRMT R2, R26, 0x7632, R2 ;  /* 0x000076321a027816 */ /* 0x001fe40000000002 */
[----:B------:R-:W-:Y:S02]  /*12ed0*/  SEL R3, R29, RZ, !P0 ;  /* 0x000000ff1d037207 */ /* 0x000fe40004000000 */
[----:B------:R-:W-:-:S03]  /*12ee0*/  SHF.L.U32 R2, R2, 0x10, RZ ;  /* 0x0000001002027819 */ /* 0x000fc600000006ff */
[----:B------:R-:W-:Y:S02]  /*12ef0*/  FADD R3, R3, 1 ;  /* 0x3f80000003037421 */ /* 0x000fe40000000000 */
[----:B------:R-:W-:-:S04]  /*12f00*/  FMUL R2, R2, R32 ;  /* 0x0000002002027220 */ /* 0x000fc80000400000 */
[----:B------:R-:W-:Y:S01]  /*12f10*/  FFMA R15, R2, R3, R15 ;  /* 0x00000003020f7223 */ /* 0x000fe2000000000f */
[----:B------:R-:W-:Y:S04]  /*12f20*/  STL [R1+0x144], R35 ;  /* 0x0001442301007387 */ /* 0x000fe80000100800 */
[----:B------:R0:W-:Y:S04]  /*12f30*/  STL.64 [R1+0xad0], R12 ;  /* 0x000ad00c01007387 */ /* 0x0001e80000100a00 */
[----:B------:R-:W-:Y:S01]  /*12f40*/  STL [R1+0x128], R15 ;  /* 0x0001280f01007387 */ /* 0x000fe20000100800 */
[----:B---3--:R-:W-:-:S05]  /*12f50*/  SEL R3, R28, RZ, !P0 ;  /* 0x000000ff1c037207 */ /* 0x008fca0004000000 */
[----:B------:R-:W-:Y:S01]  /*12f60*/  FADD R3, R3, 1 ;  /* 0x3f80000003037421 */ /* 0x000fe20000000000 */
[----:B-----5:R-:W-:-:S04]  /*12f70*/  SEL R2, R14, RZ, P2 ;  /* 0x000000ff0e027207 */ /* 0x020fc80001000000 */
[----:B------:R-:W-:-:S05]  /*12f80*/  SHF.L.U32 R26, R2, 0x10, RZ ;  /* 0x00000010021a7819 */ /* 0x000fca00000006ff */
[----:B------:R-:W-:-:S04]  /*12f90*/  FMUL R26, R26, R19 ;  /* 0x000000131a1a7220 */ /* 0x000fc80000400000 */
[----:B0-----:R-:W-:Y:S01]  /*12fa0*/  FFMA R12, R26, R3, R17 ;  /* 0x000000031a0c7223 */ /* 0x001fe20000000011 */
[----:B----4-:R-:W-:Y:S02]  /*12fb0*/  SEL R3, R27, RZ, P2 ;  /* 0x000000ff1b037207 */ /* 0x010fe40001000000 */
[----:B------:R-:W-:Y:S02]  /*12fc0*/  SEL R27, R30, RZ, !P0 ;  /* 0x000000ff1e1b7207 */ /* 0x000fe40004000000 */
[----:B------:R0:W-:Y:S04]  /*12fd0*/  STL [R1+0x68], R12 ;  /* 0x0000680c01007387 */ /* 0x0001e80000100800 */
[----:B------:R-:W3:Y:S04]  /*12fe0*/  LDL R30, [R1+0x5dc] ;  /* 0x0005dc00011e7983 */ /* 0x000ee80000100800 */
[----:B------:R-:W4:Y:S01]  /*12ff0*/  LDL R17, [R1+0x5d8] ;  /* 0x0005d80001117983 */ /* 0x000f220000100800 */
[----:B------:R-:W-:-:S04]  /*13000*/  PRMT R2, R2, 0x7632, R2 ;  /* 0x0000763202027816 */ /* 0x000fc80000000002 */
[----:B------:R-:W-:Y:S02]  /*13010*/  SHF.L.U32 R26, R2, 0x10, RZ ;  /* 0x00000010021a7819 */ /* 0x000fe400000006ff */
[----:B------:R-:W-:Y:S02]  /*13020*/  SHF.L.U32 R2, R3, 0x10, RZ ;  /* 0x0000001003027819 */ /* 0x000fe400000006ff */
[----:B--2---:R-:W-:Y:S01]  /*13030*/  SEL R28, R18, RZ, !P0 ;  /* 0x000000ff121c7207 */ /* 0x004fe20004000000 */
[----:B------:R-:W-:Y:S02]  /*13040*/  FADD R27, R27, 1 ;  /* 0x3f8000001b1b7421 */ /* 0x000fe40000000000 */
[----:B------:R-:W-:Y:S01]  /*13050*/  FMUL R2, R2, R32 ;  /* 0x0000002002027220 */ /* 0x000fe20000400000 */
[----:B------:R-:W-:Y:S01]  /*13060*/  FMUL R26, R26, R19 ;  /* 0x000000131a1a7220 */ /* 0x000fe20000400000 */
[----:B------:R-:W-:Y:S01]  /*13070*/  FADD R28, R28, 1 ;  /* 0x3f8000001c1c7421 */ /* 0x000fe20000000000 */
[----:B------:R-:W-:Y:S01]  /*13080*/  PRMT R3, R3, 0x7632, R3 ;  /* 0x0000763203037816 */ /* 0x000fe20000000003 */
[----:B------:R-:W-:Y:S01]  /*13090*/  FFMA R18, R2, R27, R12 ;  /* 0x0000001b02127223 */ /* 0x000fe2000000000c */
[----:B------:R-:W-:Y:S01]  /*130a0*/  SEL R2, R34, RZ, P2 ;  /* 0x000000ff22027207 */ /* 0x000fe20001000000 */
[----:B0-----:R-:W-:Y:S01]  /*130b0*/  FFMA R12, R26, R28, R16 ;  /* 0x0000001c1a0c7223 */ /* 0x001fe20000000010 */
[----:B------:R-:W-:-:S02]  /*130c0*/  SEL R27, R31, RZ, !P0 ;  /* 0x000000ff1f1b7207 */ /* 0x000fc40004000000 */
[----:B------:R-:W-:Y:S02]  /*130d0*/  SHF.L.U32 R26, R3, 0x10, RZ ;  /* 0x00000010031a7819 */ /* 0x000fe400000006ff */
[----:B------:R-:W-:Y:S01]  /*130e0*/  PRMT R3, R2, 0x7632, R3 ;  /* 0x0000763202037816 */ /* 0x000fe20000000003 */
[----:B------:R-:W-:Y:S01]  /*130f0*/  FADD R27, R27, 1 ;  /* 0x3f8000001b1b7421 */ /* 0x000fe20000000000 */
[----:B------:R-:W-:Y:S01]  /*13100*/  SEL R9, R9, RZ, !P0 ;  /* 0x000000ff09097207 */ /* 0x000fe20004000000 */
[----:B------:R-:W-:Y:S01]  /*13110*/  FMUL R26, R26, R32 ;  /* 0x000000201a1a7220 */ /* 0x000fe20000400000 */
[----:B------:R-:W-:-:S03]  /*13120*/  SHF.L.U32 R3, R3, 0x10, RZ ;  /* 0x0000001003037819 */ /* 0x000fc600000006ff */
[----:B------:R-:W-:Y:S01]  /*13130*/  FFMA R16, R26, R27, R12 ;  /* 0x0000001b1a107223 */ /* 0x000fe2000000000c */
[----:B------:R-:W-:Y:S01]  /*13140*/  FADD R26, R9, 1 ;  /* 0x3f800000091a7421 */ /* 0x000fe20000000000 */
[----:B------:R-:W-:Y:S01]  /*13150*/  SEL R9, R22, RZ, P2 ;  /* 0x000000ff16097207 */ /* 0x000fe20001000000 */
[----:B------:R-:W-:Y:S01]  /*13160*/  STL [R1+0xd8], R18 ;  /* 0x0000d81201007387 */ /* 0x000fe20000100800 */
[----:B------:R-:W-:-:S03]  /*13170*/  SEL R8, R8, RZ, !P0 ;  /* 0x000000ff08087207 */ /* 0x000fc60004000000 */
[----:B------:R0:W-:Y:S01]  /*13180*/  STL [R1+0x6c], R12 ;  /* 0x00006c0c01007387 */ /* 0x0001e20000100800 */
[----:B------:R-:W-:-:S03]  /*13190*/  PRMT R22, R9, 0x7632, R22 ;  /* 0x0000763209167816 */ /* 0x000fc60000000016 */
[----:B------:R-:W-:Y:S01]  /*131a0*/  STL [R1+0xd0], R16 ;  /* 0x0000d01001007387 */ /* 0x000fe20000100800 */
[----:B------:R-:W-:Y:S02]  /*131b0*/  SEL R5, R5, RZ, !P0 ;  /* 0x000000ff05057207 */ /* 0x000fe40004000000 */
[----:B------:R-:W-:-:S03]  /*131c0*/  MOV R28, 0x2 ;  /* 0x00000002001c7802 */ /* 0x000fc60000000f00 */
[----:B------:R-:W-:Y:S01]  /*131d0*/  FADD R5, R5, 1 ;  /* 0x3f80000005057421 */ /* 0x000fe20000000000 */
[----:B------:R-:W-:Y:S01]  /*131e0*/  MOV R13, RZ ;  /* 0x000000ff000d7202 */ /* 0x000fe20000000f00 */
[----:B---3--:R-:W-:-:S04]  /*131f0*/  FMUL R3, R3, R30 ;  /* 0x0000001e03037220 */ /* 0x008fc80000400000 */
[----:B0-----:R-:W-:Y:S01]  /*13200*/  FFMA R12, R3, R26, R15 ;  /* 0x0000001a030c7223 */ /* 0x001fe2000000000f */
[----:B------:R-:W-:Y:S02]  /*13210*/  SHF.L.U32 R3, R2, 0x10, RZ ;  /* 0x0000001002037819 */ /* 0x000fe400000006ff */
[----:B------:R-:W-:Y:S01]  /*13220*/  SHF.L.U32 R2, R22, 0x10, RZ ;  /* 0x0000001016027819 */ /* 0x000fe200000006ff */
[----:B------:R-:W-:Y:S02]  /*13230*/  FADD R22, R8, 1 ;  /* 0x3f80000008167421 */ /* 0x000fe40000000000 */
[----:B------:R-:W-:Y:S01]  /*13240*/  FMUL R3, R3, R30 ;  /* 0x0000001e03037220 */ /* 0x000fe20000400000 */
[----:B------:R0:W-:Y:S03]  /*13250*/  STL [R1+0x24], R12 ;  /* 0x0000240c01007387 */ /* 0x0001e60000100800 */
[----:B------:R-:W-:-:S02]  /*13260*/  FFMA R22, R3, R22, R35 ;  /* 0x0000001603167223 */ /* 0x000fc40000000023 */
[----:B------:R-:W2:Y:S01]  /*13270*/  LDL.LU R35, [R1+0xae0] ;  /* 0x000ae00001237983 */ /* 0x000ea20000300800 */
[----:B----4-:R-:W-:Y:S01]  /*13280*/  FMUL R2, R2, R17 ;  /* 0x0000001102027220 */ /* 0x010fe20000400000 */
[----:B------:R-:W-:Y:S02]  /*13290*/  CS2R R14, SRZ ;  /* 0x00000000000e7805 */ /* 0x000fe4000001ff00 */
[----:B------:R-:W3:Y:S01]  /*132a0*/  LDL.LU R31, [R1+0x124] ;  /* 0x00012400011f7983 */ /* 0x000ee20000300800 */
[----:B------:R-:W-:Y:S01]  /*132b0*/  FFMA R8, R2, R5, R12 ;  /* 0x0000000502087223 */ /* 0x000fe2000000000c */
[----:B0-----:R-:W-:Y:S01]  /*132c0*/  MOV R12, RZ ;  /* 0x000000ff000c7202 */ /* 0x001fe20000000f00 */
[----:B------:R-:W-:-:S05]  /*132d0*/  IMAD.WIDE R2, R0, R28, c[0x0][0x6e0] ;  /* 0x0001b80000027625 */ /* 0x000fca00078e021c */
[----:B------:R0:W4:Y:S02]  /*132e0*/  @P2 LDG.E.EL.128 R12, [R2.64] ;  /* 0x00000006020c2981 */ /* 0x000124000c2e1d00 */
[----:B0-----:R-:W-:Y:S02]  /*132f0*/  SEL R2, R4, RZ, !P0 ;  /* 0x000000ff04027207 */ /* 0x001fe40004000000 */
[----:B------:R-:W-:-:S03]  /*13300*/  SHF.L.U32 R3, R9, 0x10, RZ ;  /* 0x0000001009037819 */ /* 0x000fc600000006ff */
[----:B------:R-:W-:Y:S02]  /*13310*/  FADD R4, R2, 1 ;  /* 0x3f80000002047421 */ /* 0x000fe40000000000 */
[----:B------:R-:W-:-:S04]  /*13320*/  FMUL R3, R3, R17 ;  /* 0x0000001103037220 */ /* 0x000fc80000400000 */
[----:B------:R-:W-:Y:S01]  /*13330*/  FFMA R3, R3, R4, R22 ;  /* 0x0000000403037223 */ /* 0x000fe20000000016 */
[----:B------:R-:W-:Y:S01]  /*13340*/  SEL R4, R11, RZ, !P0 ;  /* 0x000000ff0b047207 */ /* 0x000fe20004000000 */
[----:B------:R0:W-:Y:S04]  /*13350*/  STL [R1+0x20], R22 ;  /* 0x0000201601007387 */ /* 0x0001e80000100800 */
[----:B------:R-:W-:Y:S01]  /*13360*/  FADD R9, R4, 1 ;  /* 0x3f80000004097421 */ /* 0x000fe20000000000 */
[----:B------:R-:W-:-:S05]  /*13370*/  SEL R10, R10, RZ, !P0 ;  /* 0x000000ff0a0a7207 */ /* 0x000fca0004000000 */
[----:B------:R-:W-:Y:S01]  /*13380*/  FADD R10, R10, 1 ;  /* 0x3f8000000a0a7421 */ /* 0x000fe20000000000 */
[----:B--2---:R-:W-:-:S04]  /*13390*/  SEL R2, R35, RZ, P2 ;  /* 0x000000ff23027207 */ /* 0x004fc80001000000 */
[----:B------:R-:W-:-:S04]  /*133a0*/  PRMT R5, R2, 0x7632, R5 ;  /* 0x0000763202057816 */ /* 0x000fc80000000005 */
[----:B------:R-:W-:-:S05]  /*133b0*/  SHF.L.U32 R5, R5, 0x10, RZ ;  /* 0x0000001005057819 */ /* 0x000fca00000006ff */
[----:B------:R-:W-:-:S04]  /*133c0*/  FMUL R5, R5, R30 ;  /* 0x0000001e05057220 */ /* 0x000fc80000400000 */
[----:B0-----:R-:W-:Y:S01]  /*133d0*/  FFMA R22, R5, R9, R16 ;  /* 0x0000000905167223 */ /* 0x001fe20000000010 */
[----:B------:R-:W-:Y:S01]  /*133e0*/  SHF.L.U32 R5, R2, 0x10, RZ ;  /* 0x0000001002057819 */ /* 0x000fe200000006ff */
[----:B----4-:R0:W-:Y:S01]  /*133f0*/  STL.64 [R1+0x40], R12 ;  /* 0x0000400c01007387 */ /* 0x0101e20000100a00 */
[----:B------:R-:W-:Y:S02]  /*13400*/  MOV R29, R14 ;  /* 0x0000000e001d7202 */ /* 0x000fe40000000f00 */
[----:B------:R-:W-:Y:S01]  /*13410*/  MOV R27, R15 ;  /* 0x0000000f001b7202 */ /* 0x000fe20000000f00 */
[----:B------:R-:W-:Y:S01]  /*13420*/  FMUL R5, R5, R30 ;  /* 0x0000001e05057220 */ /* 0x000fe20000400000 */
[----:B------:R-:W2:Y:S03]  /*13430*/  LDL.LU.64 R14, [R1+0xad8] ;  /* 0x000ad800010e7983 */ /* 0x000ea60000300a00 */
[----:B------:R-:W-:Y:S01]  /*13440*/  FFMA R10, R5, R10, R18 ;  /* 0x0000000a050a7223 */ /* 0x000fe20000000012 */
[----:B0-----:R-:W4:Y:S04]  /*13450*/  LDL.LU.64 R12, [R1+0xad0] ;  /* 0x000ad000010c7983 */ /* 0x001f280000300a00 */
[----:B------:R-:W5:Y:S04]  /*13460*/  LDL R34, [R1+0x170] ;  /* 0x0001700001227983 */ /* 0x000f680000100800 */
[----:B------:R-:W5:Y:S04]  /*13470*/  LDL.LU R16, [R1+0xacc] ;  /* 0x000acc0001107983 */ /* 0x000f680000300800 */
[----:B------:R0:W-:Y:S04]  /*13480*/  STL [R1+0x2c], R22 ;  /* 0x00002c1601007387 */ /* 0x0001e80000100800 */
[----:B------:R-:W5:Y:S01]  /*13490*/  LDL.LU R18, [R1+0xac8] ;  /* 0x000ac80001127983 */ /* 0x000f620000300800 */
[----:B------:R-:W-:-:S04]  /*134a0*/  SEL R4, R23, RZ, P2 ;  /* 0x000000ff17047207 */ /* 0x000fc80001000000 */
[----:B------:R-:W-:Y:S02]  /*134b0*/  PRMT R9, R4, 0x7632, R9 ;  /* 0x0000763204097816 */ /* 0x000fe40000000009 */
[----:B------:R-:W-:Y:S02]  /*134c0*/  SEL R7, R7, RZ, !P0 ;  /* 0x000000ff07077207 */ /* 0x000fe40004000000 */
[----:B------:R-:W-:-:S03]  /*134d0*/  SHF.L.U32 R2, R9, 0x10, RZ ;  /* 0x0000001009027819 */ /* 0x000fc600000006ff */
[----:B------:R-:W-:Y:S02]  /*134e0*/  FADD R7, R7, 1 ;  /* 0x3f80000007077421 */ /* 0x000fe40000000000 */
[----:B------:R-:W-:Y:S01]  /*134f0*/  FMUL R2, R2, R17 ;  /* 0x0000001102027220 */ /* 0x000fe20000400000 */
[----:B------:R-:W-:Y:S02]  /*13500*/  PRMT R9, R21, 0x7632, R9 ;  /* 0x0000763215097816 */ /* 0x000fe40000000009 */
[----:B------:R-:W-:Y:S01]  /*13510*/  SHF.L.U32 R4, R4, 0x10, RZ ;  /* 0x0000001004047819 */ /* 0x000fe200000006ff */
[----:B------:R-:W-:Y:S01]  /*13520*/  FFMA R2, R2, R7, R22 ;  /* 0x0000000702027223 */ /* 0x000fe20000000016 */
[----:B------:R-:W-:Y:S01]  /*13530*/  SEL R7, R6, RZ, !P0 ;  /* 0x000000ff06077207 */ /* 0x000fe20004000000 */
[----:B------:R-:W5:Y:S01]  /*13540*/  LDL.LU R21, [R1+0xac4] ;  /* 0x000ac40001157983 */ /* 0x000f620000300800 */
[----:B---3--:R-:W-:Y:S02]  /*13550*/  SEL R5, R31, RZ, !P0 ;  /* 0x000000ff1f057207 */ /* 0x008fe40004000000 */
[----:B------:R-:W-:Y:S01]  /*13560*/  SHF.L.U32 R6, R9, 0x10, RZ ;  /* 0x0000001009067819 */ /* 0x000fe200000006ff */
[----:B------:R-:W-:Y:S01]  /*13570*/  FMUL R4, R4, R17 ;  /* 0x0000001104047220 */ /* 0x000fe20000400000 */
[----:B------:R-:W-:Y:S01]  /*13580*/  FADD R7, R7, 1 ;  /* 0x3f80000007077421 */ /* 0x000fe20000000000 */
[----:B0-----:R-:W3:Y:S01]  /*13590*/  LDL R22, [R1+0x5d0] ;  /* 0x0005d00001167983 */ /* 0x001ee20000100800 */
[----:B------:R-:W-:-:S02]  /*135a0*/  FADD R5, R5, 1 ;  /* 0x3f80000005057421 */ /* 0x000fc40000000000 */
[----:B------:R-:W-:Y:S01]  /*135b0*/  FFMA R9, R4, R7, R10 ;  /* 0x0000000704097223 */ /* 0x000fe2000000000a */
[----:B------:R2:W-:Y:S01]  /*135c0*/  STL [R1+0x28], R10 ;  /* 0x0000280a01007387 */ /* 0x0005e20000100800 */
[----:B------:R-:W-:Y:S02]  /*135d0*/  MOV R7, RZ ;  /* 0x000000ff00077202 */ /* 0x000fe40000000f00 */
[----:B--2---:R-:W-:Y:S01]  /*135e0*/  IADD3 R10, P3, R15, c[0x0][0x6f0], RZ ;  /* 0x0001bc000f0a7a10 */ /* 0x004fe20007f7e0ff */
[----:B----4-:R-:W-:-:S03]  /*135f0*/  FMUL R6, R6, R12 ;  /* 0x0000000c06067220 */ /* 0x010fc60000400000 */
[----:B------:R-:W-:Y:S01]  /*13600*/  IADD3.X R11, R33, c[0x0][0x6f4], RZ, P3, !PT ;  /* 0x0001bd00210b7a10 */ /* 0x000fe20001ffe4ff */
[----:B-----5:R-:W-:Y:S04]  /*13610*/  STL.64 [R1+0xaa0], R18 ;  /* 0x000aa01201007387 */ /* 0x020fe80000100a00 */
[----:B------:R0:W-:Y:S04]  /*13620*/  STL.64 [R1+0xa98], R16 ;  /* 0x000a981001007387 */ /* 0x0001e80000100a00 */
[----:B------:R-:W2:Y:S01]  /*13630*/  LDL.LU R26, [R1+0x12c] ;  /* 0x00012c00011a7983 */ /* 0x000ea20000300800 */
[----:B0-----:R-:W-:Y:S01]  /*13640*/  FFMA R16, R6, R5, R34 ;  /* 0x0000000506107223 */ /* 0x001fe20000000022 */
[----:B------:R-:W-:Y:S01]  /*13650*/  MOV R6, RZ ;  /* 0x000000ff00067202 */ /* 0x000fe20000000f00 */
[----:B------:R-:W-:-:S06]  /*13660*/  CS2R R4, SRZ ;  /* 0x0000000000047805 */ /* 0x000fcc000001ff00 */
[----:B------:R0:W4:Y:S02]  /*13670*/  @!P0 LDG.E.EL.128 R4, [R10.64+0x10] ;  /* 0x000010060a048981 */ /* 0x000124000c2e1d00 */
[----:B0-----:R-:W-:-:S04]  /*13680*/  SEL R10, R29, RZ, P2 ;  /* 0x000000ff1d0a7207 */ /* 0x001fc80001000000 */
[----:B------:R-:W-:Y:S01]  /*13690*/  SHF.L.U32 R11, R10, 0x10, RZ ;  /* 0x000000100a0b7819 */ /* 0x000fe200000006ff */
[----:B------:R-:W0:Y:S04]  /*136a0*/  S2R R29, SR_TID.X ;  /* 0x00000000001d7919 */ /* 0x000e280000002100 */
[----:B---3--:R-:W-:Y:S01]  /*136b0*/  FMUL R11, R11, R22 ;  /* 0x000000160b0b7220 */ /* 0x008fe20000400000 */
[----:B0-----:R-:W-:-:S04]  /*136c0*/  LOP3.LUT R29, R29, 0xff, RZ, 0xc0, !PT ;  /* 0x000000ff1d1d7812 */ /* 0x001fc800078ec0ff */
[----:B------:R-:W-:-:S04]  /*136d0*/  SHF.L.U32 R34, R29, 0x3, RZ ;  /* 0x000000031d227819 */ /* 0x000fc800000006ff */
[----:B------:R-:W-:Y:S02]  /*136e0*/  LOP3.LUT R34, R34, UR4, RZ, 0xfc, !PT ;  /* 0x0000000422227c12 */ /* 0x000fe4000f8efcff */
[----:B----4-:R-:W-:-:S05]  /*136f0*/  SEL R4, R4, RZ, !P0 ;  /* 0x000000ff04047207 */ /* 0x010fca0004000000 */
[----:B------:R-:W-:-:S04]  /*13700*/  FADD R4, R4, 1 ;  /* 0x3f80000004047421 */ /* 0x000fc80000000000 */
[--C-:B------:R-:W-:Y:S01]  /*13710*/  FFMA R4, R11, R4, R3.reuse ;  /* 0x000000040b047223 */ /* 0x100fe20000000003 */
[----:B------:R-:W-:Y:S02]  /*13720*/  PRMT R3, R10, 0x7632, R3 ;  /* 0x000076320a037816 */ /* 0x000fe40000000003 */
[----:B------:R-:W-:Y:S02]  /*13730*/  SEL R5, R5, RZ, !P0 ;  /* 0x000000ff05057207 */ /* 0x000fe40004000000 */
[----:B------:R-:W-:Y:S01]  /*13740*/  SHF.L.U32 R3, R3, 0x10, RZ ;  /* 0x0000001003037819 */ /* 0x000fe200000006ff */
[----:B--2---:R-:W-:Y:S02]  /*13750*/  STL [R1+0xac0], R26 ;  /* 0x000ac01a01007387 */ /* 0x004fe40000100800 */
[----:B------:R-:W-:Y:S02]  /*13760*/  FADD R5, R5, 1 ;  /* 0x3f80000005057421 */ /* 0x000fe40000000000 */
[----:B------:R-:W-:Y:S01]  /*13770*/  STL.64 [R1+0xab8], R24 ;  /* 0x000ab81801007387 */ /* 0x000fe20000100a00 */
[----:B------:R-:W-:-:S03]  /*13780*/  FMUL R3, R3, R22 ;  /* 0x0000001603037220 */ /* 0x000fc60000400000 */
[----:B------:R-:W2:Y:S04]  /*13790*/  LDL.LU R31, [R1+0xd4] ;  /* 0x0000d400011f7983 */ /* 0x000ea80000300800 */
[----:B------:R-:W-:Y:S04]  /*137a0*/  STL [R1+0x74], R16 ;  /* 0x0000741001007387 */ /* 0x000fe80000100800 */
[----:B------:R0:W-:Y:S01]  /*137b0*/  STL [R1+0x50], R4 ;  /* 0x0000500401007387 */ /* 0x0001e20000100800 */
[----:B------:R-:W-:Y:S01]  /*137c0*/  SEL R6, R6, RZ, !P0 ;  /* 0x000000ff06067207 */ /* 0x000fe20004000000 */
[----:B0-----:R-:W-:Y:S01]  /*137d0*/  FFMA R4, R3, R5, R8 ;  /* 0x0000000503047223 */ /* 0x001fe20000000008 */
[----:B------:R-:W-:-:S04]  /*137e0*/  SEL R3, R27, RZ, P2 ;  /* 0x000000ff1b037207 */ /* 0x000fc80001000000 */
[----:B------:R0:W-:Y:S01]  /*137f0*/  STL [R1+0x54], R4 ;  /* 0x0000540401007387 */ /* 0x0001e20000100800 */
[----:B------:R-:W-:Y:S01]  /*13800*/  FADD R6, R6, 1 ;  /* 0x3f80000006067421 */ /* 0x000fe20000000000 */
[----:B0-----:R-:W-:-:S05]  /*13810*/  SHF.L.U32 R4, R3, 0x10, RZ ;  /* 0x0000001003047819 */ /* 0x001fca00000006ff */
[----:B------:R-:W-:Y:S01]  /*13820*/  FMUL R4, R4, R22 ;  /* 0x0000001604047220 */ /* 0x000fe20000400000 */
[----:B------:R-:W-:-:S03]  /*13830*/  MOV R10, 0x4 ;  /* 0x00000004000a7802 */ /* 0x000fc60000000f00 */
[----:B------:R-:W-:Y:S01]  /*13840*/  FFMA R4, R4, R6, R9 ;  /* 0x0000000604047223 */ /* 0x000fe20000000009 */
[----:B------:R-:W-:Y:S01]  /*13850*/  CS2R R24, SRZ ;  /* 0x0000000000187805 */ /* 0x000fe2000001ff00 */
[----:B------:R-:W-:-:S03]  /*13860*/  CS2R R26, SRZ ;  /* 0x00000000001a7805 */ /* 0x000fc6000001ff00 */
[----:B------:R0:W-:Y:S02]  /*13870*/  STL [R1+0x58], R4 ;  /* 0x0000580401007387 */ /* 0x0001e40000100800 */
[----:B0-----:R-:W-:-:S05]  /*13880*/  IMAD.WIDE.U32 R4, R34, R10, c[0x0][0x708] ;  /* 0x0001c20022047625 */ /* 0x001fca00078e000a */
[----:B------:R-:W3:Y:S01]  /*13890*/  @!P0 LDG.E.EL.128 R24, [R4.64] ;  /* 0x0000000604188981 */ /* 0x000ee2000c2e1d00 */
[----:B------:R-:W-:Y:S02]  /*138a0*/  PRMT R3, R3, 0x7632, R3 ;  /* 0x0000763203037816 */ /* 0x000fe40000000003 */
[----:B------:R-:W-:Y:S02]  /*138b0*/  SEL R7, R7, RZ, !P0 ;  /* 0x000000ff07077207 */ /* 0x000fe40004000000 */
[----:B------:R-:W-:-:S03]  /*138c0*/  SHF.L.U32 R3, R3, 0x10, RZ ;  /* 0x0000001003037819 */ /* 0x000fc600000006ff */
[----:B------:R-:W-:Y:S02]  /*138d0*/  FADD R7, R7, 1 ;  /* 0x3f80000007077421 */ /* 0x000fe40000000000 */
[----:B------:R-:W-:-:S04]  /*138e0*/  FMUL R3, R3, R22 ;  /* 0x0000001603037220 */ /* 0x000fc80000400000 */
[--C-:B------:R-:W-:Y:S01]  /*138f0*/  FFMA R3, R3, R7, R2.reuse ;  /* 0x0000000703037223 */ /* 0x100fe20000000002 */
[----:B------:R-:W-:Y:S01]  /*13900*/  PRMT R2, R14, 0x7632, R2 ;  /* 0x000076320e027816 */ /* 0x000fe20000000002 */
[----:B---3--:R-:W-:Y:S01]  /*13910*/  STL [R1+0x14], R25 ;  /* 0x0000141901007387 */ /* 0x008fe20000100800 */
[----:B------:R-:W-:-:S03]  /*13920*/  MOV R23, R26 ;  /* 0x0000001a00177202 */ /* 0x000fc60000000f00 */
[----:B------:R0:W-:Y:S04]  /*13930*/  STL [R1+0x1c], R27 ;  /* 0x00001c1b01007387 */ /* 0x0001e80000100800 */
[----:B------:R-:W3:Y:S01]  /*13940*/  LDL.LU R26, [R1+0xac0] ;  /* 0x000ac000011a7983 */ /* 0x000ee20000300800 */
[----:B0-----:R-:W-:-:S03]  /*13950*/  MOV R27, R24 ;  /* 0x00000018001b7202 */ /* 0x001fc60000000f00 */
[----:B------:R-:W4:Y:S04]  /*13960*/  LDL.LU.64 R24, [R1+0xab8] ;  /* 0x000ab80001187983 */ /* 0x000f280000300a00 */
[----:B------:R-:W5:Y:S04]  /*13970*/  LDL.LU R11, [R1+0xdc] ;  /* 0x0000dc00010b7983 */ /* 0x000f680000300800 */
[----:B------:R-:W5:Y:S04]  /*13980*/  LDL.LU R22, [R1+0xb0] ;  /* 0x0000b00001167983 */ /* 0x000f680000300800 */
[----:B------:R-:W5:Y:S04]  /*13990*/  LDL.LU R29, [R1+0xa0] ;  /* 0x0000a000011d7983 */ /* 0x000f680000300800 */
[----:B------:R3:W-:Y:S04]  /*139a0*/  STL [R1+0x5c], R3 ;  /* 0x00005c0301007387 */ /* 0x0007e80000100800 */
[----:B------:R-:W5:Y:S01]  /*139b0*/  LDL.LU R14, [R1+0xab0] ;  /* 0x000ab000010e7983 */ /* 0x000f620000300800 */
[----:B------:R-:W-:-:S02]  /*139c0*/  PRMT R4, R37, 0x7632, R4 ;  /* 0x0000763225047816 */ /* 0x000fc40000000004 */
[----:B--2---:R-:W-:Y:S02]  /*139d0*/  SEL R5, R31, RZ, !P0 ;  /* 0x000000ff1f057207 */ /* 0x004fe40004000000 */
[----:B------:R-:W-:Y:S02]  /*139e0*/  SHF.L.U32 R4, R4, 0x10, RZ ;  /* 0x0000001004047819 */ /* 0x000fe400000006ff */
[----:B------:R-:W-:Y:S01]  /*139f0*/  SHF.L.U32 R2, R2, 0x10, RZ ;  /* 0x0000001002027819 */ /* 0x000fe200000006ff */
[----:B------:R-:W-:-:S04]  /*13a00*/  FADD R5, R5, 1 ;  /* 0x3f80000005057421 */ /* 0x000fc80000000000 */
[----:B------:R-:W-:Y:S01]  /*13a10*/  FMUL R2, R2, R12 ;  /* 0x0000000c02027220 */ /* 0x000fe20000400000 */
[----:B------:R-:W-:Y:S01]  /*13a20*/  MOV R17, RZ ;  /* 0x000000ff00117202 */ /* 0x000fe20000000f00 */
[----:B------:R-:W-:Y:S01]  /*13a30*/  CS2R R18, SRZ ;  /* 0x0000000000127805 */ /* 0x000fe2000001ff00 */
[----:B------:R-:W2:Y:S01]  /*13a40*/  LDL.LU R12, [R1+0xaac] ;  /* 0x000aac00010c7983 */ /* 0x000ea20000300800 */
[----:B---3--:R-:W-:-:S05]  /*13a50*/  SEL R3, R26, RZ, !P0 ;  /* 0x000000ff1a037207 */ /* 0x008fca0004000000 */
[----:B------:R-:W-:Y:S01]  /*13a60*/  FADD R3, R3, 1 ;  /* 0x3f80000003037421 */ /* 0x000fe20000000000 */
[----:B----4-:R-:W-:-:S04]  /*13a70*/  FMUL R4, R4, R24 ;  /* 0x0000001804047220 */ /* 0x010fc80000400000 */
[----:B------:R-:W-:Y:S01]  /*13a80*/  FFMA R26, R4, R5, R16 ;  /* 0x00000005041a7223 */ /* 0x000fe20000000010 */
[----:B------:R-:W-:Y:S01]  /*13a90*/  MOV R16, RZ ;  /* 0x000000ff00107202 */ /* 0x000fe20000000f00 */
[----:B-----5:R-:W-:Y:S01]  /*13aa0*/  FFMA R6, R2, R3, R14 ;  /* 0x0000000302067223 */ /* 0x020fe2000000000e */
[----:B------:R-:W-:Y:S01]  /*13ab0*/  IMAD.WIDE.U32 R2, R34, R10, c[0x0][0x6f0] ;  /* 0x0001bc0022027625 */ /* 0x000fe200078e000a */
[----:B------:R-:W3:Y:S04]  /*13ac0*/  LDL.LU R14, [R1+0xaa8] ;  /* 0x000aa800010e7983 */ /* 0x000ee80000300800 */
[----:B------:R0:W4:Y:S04]  /*13ad0*/  @!P0 LDG.E.EL.128 R16, [R2.64] ;  /* 0x0000000602108981 */ /* 0x000128000c2e1d00 */
[----:B------:R-:W5:Y:S04]  /*13ae0*/  LDL.LU R35, [R1+0xb4] ;  /* 0x0000b40001237983 */ /* 0x000f680000300800 */
[----:B------:R-:W2:Y:S04]  /*13af0*/  LDL.LU R31, [R1+0xa8] ;  /* 0x0000a800011f7983 */ /* 0x000ea80000300800 */
[----:B------:R-:W-:Y:S04]  /*13b00*/  STL [R1+0x7c], R6 ;  /* 0x00007c0601007387 */ /* 0x000fe80000100800 */
[----:B------:R-:W-:Y:S01]  /*13b10*/  STL [R1+0xbc], R26 ;  /* 0x0000bc1a01007387 */ /* 0x000fe20000100800 */
[----:B0-----:R-:W-:-:S03]  /*13b20*/  PRMT R3, R36, 0x7632, R3 ;  /* 0x0000763224037816 */ /* 0x001fc60000000003 */
[----:B----4-:R-:W-:Y:S04]  /*13b30*/  STL.64 [R1], R16 ;  /* 0x0000001001007387 */ /* 0x010fe80000100a00 */
[----:B------:R0:W-:Y:S04]  /*13b40*/  STL.64 [R1+0x8], R18 ;  /* 0x0000081201007387 */ /* 0x0001e80000100a00 */
[----:B0-----:R-:W4:Y:S01]  /*13b50*/  LDL.LU.64 R18, [R1+0xaa0] ;  /* 0x000aa00001127983 */ /* 0x001f220000300a00 */
[----:B------:R-:W-:Y:S02]  /*13b60*/  SHF.L.U32 R3, R3, 0x10, RZ ;  /* 0x0000001003037819 */ /* 0x000fe400000006ff */
[----:B------:R-:W-:Y:S01]  /*13b70*/  SEL R2, R11, RZ, !P0 ;  /* 0x000000ff0b027207 */ /* 0x000fe20004000000 */
[----:B------:R-:W2:Y:S02]  /*13b80*/  LDL.LU.64 R16, [R1+0xa98] ;  /* 0x000a980001107983 */ /* 0x000ea40000300a00 */
[----:B------:R-:W-:-:S02]  /*13b90*/  FMUL R3, R3, R24 ;  /* 0x0000001803037220 */ /* 0x000fc40000400000 */
[----:B------:R-:W2:Y:S01]  /*13ba0*/  LDL.LU R34, [R1+0xa4] ;  /* 0x0000a40001227983 */ /* 0x000ea20000300800 */
[----:B------:R-:W-:-:S03]  /*13bb0*/  FADD R2, R2, 1 ;  /* 0x3f80000002027421 */ /* 0x000fc60000000000 */
[----:B------:R-:W2:Y:S01]  /*13bc0*/  LDL.LU R24, [R1+0xa94] ;  /* 0x000a940001187983 */ /* 0x000ea20000300800 */
[----:B------:R-:W-:Y:S01]  /*13bd0*/  FFMA R11, R3, R2, R6 ;  /* 0x00000002030b7223 */ /* 0x000fe20000000006 */
[----:B------:R-:W-:Y:S02]  /*13be0*/  SEL R2, R22, RZ, P2 ;  /* 0x000000ff16027207 */ /* 0x000fe40001000000 */
[----:B------:R-:W-:Y:S02]  /*13bf0*/  SEL R4, R29, RZ, !P0 ;  /* 0x000000ff1d047207 */ /* 0x000fe40004000000 */
[----:B------:R-:W-:-:S03]  /*13c00*/  SHF.L.U32 R3, R2, 0x10, RZ ;  /* 0x0000001002037819 */ /* 0x000fc600000006ff */
[----:B------:R-:W-:Y:S01]  /*13c10*/  FADD R4, R4, 1 ;  /* 0x3f80000004047421 */ /* 0x000fe20000000000 */
[----:B------:R-:W-:Y:S01]  /*13c20*/  STL [R1+0xb8], R11 ;  /* 0x0000b80b01007387 */ /* 0x000fe20000100800 */
[----:B----4-:R-:W-:-:S04]  /*13c30*/  FMUL R3, R3, R19 ;  /* 0x0000001303037220 */ /* 0x010fc80000400000 */
[----:B------:R-:W-:Y:S02]  /*13c40*/  FFMA R4, R3, R4, R25 ;  /* 0x0000000403047223 */ /* 0x000fe40000000019 */
[----:B------:R-:W4:Y:S04]  /*13c50*/  LDL.LU R25, [R1+0xa90] ;  /* 0x000a900001197983 */ /* 0x000f280000300800 */
[----:B------:R-:W4:Y:S01]  /*13c60*/  LDL.LU R29, [R1+0xac] ;  /* 0x0000ac00011d7983 */ /* 0x000f220000300800 */
[----:B--2---:R-:W-:Y:S02]  /*13c70*/  SEL R3, R24, RZ, P2 ;  /* 0x000000ff18037207 */ /* 0x004fe40001000000 */
[----:B------:R-:W-:Y:S02]  /*13c80*/  SEL R6, R12, RZ, !P0 ;  /* 0x000000ff0c067207 */ /* 0x000fe40004000000 */
[----:B------:R-:W-:-:S02]  /*13c90*/  SHF.L.U32 R5, R3, 0x10, RZ ;  /* 0x0000001003057819 */ /* 0x000fc400000006ff */
[----:B-----5:R-:W-:Y:S01]  /*13ca0*/  SEL R7, R35, RZ, P2 ;  /* 0x000000ff23077207 */ /* 0x020fe20001000000 */
[----:B------:R-:W-:Y:S02]  /*13cb0*/  FADD R6, R6, 1 ;  /* 0x3f80000006067421 */ /* 0x000fe40000000000 */
[----:B------:R-:W-:-:S04]  /*13cc0*/  FMUL R5, R5, R32 ;  /* 0x0000002005057220 */ /* 0x000fc80000400000 */
[----:B------:R-:W-:Y:S01]  /*13cd0*/  FFMA R22, R5, R6, R4 ;  /* 0x0000000605167223 */ /* 0x000fe20000000004 */
[----:B------:R-:W-:Y:S02]  /*13ce0*/  SEL R6, R31, RZ, !P0 ;  /* 0x000000ff1f067207 */ /* 0x000fe40004000000 */
[----:B------:R-:W-:Y:S02]  /*13cf0*/  SHF.L.U32 R5, R7, 0x10, RZ ;  /* 0x0000001007057819 */ /* 0x000fe400000006ff */
[----:B------:R-:W-:Y:S01]  /*13d00*/  PRMT R3, R2, 0x7632, R3 ;  /* 0x0000763202037816 */ /* 0x000fe20000000003 */
[----:B------:R-:W-:Y:S02]  /*13d10*/  FADD R6, R6, 1 ;  /* 0x3f80000006067421 */ /* 0x000fe40000000000 */
[----:B------:R-:W-:Y:S01]  /*13d20*/  FMUL R5, R5, R19 ;  /* 0x0000001305057220 */ /* 0x000fe20000400000 */
[----:B---3--:R-:W-:Y:S02]  /*13d30*/  SEL R9, R14, RZ, !P0 ;  /* 0x000000ff0e097207 */ /* 0x008fe40004000000 */
[----:B------:R-:W-:Y:S01]  /*13d40*/  SHF.L.U32 R8, R3, 0x10, RZ ;  /* 0x0000001003087819 */ /* 0x000fe200000006ff */
[----:B------:R-:W-:Y:S01]  /*13d50*/  FFMA R6, R5, R6, R13 ;  /* 0x0000000605067223 */ /* 0x000fe2000000000d */
[----:B------:R-:W-:Y:S01]  /*13d60*/  SEL R5, R34, RZ, !P0 ;  /* 0x000000ff22057207 */ /* 0x000fe20004000000 */
[----:B------:R-:W-:-:S02]  /*13d70*/  FADD R9, R9, 1 ;  /* 0x3f80000009097421 */ /* 0x000fc40000000000 */
[----:B------:R-:W-:Y:S02]  /*13d80*/  FMUL R8, R8, R19 ;  /* 0x0000001308087220 */ /* 0x000fe40000400000 */
[----:B------:R-:W-:Y:S01]  /*13d90*/  FADD R5, R5, 1 ;  /* 0x3f80000005057421 */ /* 0x000fe20000000000 */
[----:B------:R0:W-:Y:S03]  /*13da0*/  STL [R1+0xa88], R30 ;  /* 0x000a881e01007387 */ /* 0x0001e60000100800 */
[----:B------:R-:W-:Y:S01]  /*13db0*/  FFMA R5, R8, R5, R26 ;  /* 0x0000000508057223 */ /* 0x000fe2000000001a */
[----:B0-----:R-:W-:Y:S01]  /*13dc0*/  CS2R R30, SRZ ;  /* 0x00000000001e7805 */ /* 0x001fe2000001ff00 */
[----:B----4-:R-:W-:-:S04]  /*13dd0*/  SEL R2, R25, RZ, P2 ;  /* 0x000000ff19027207 */ /* 0x010fc80001000000 */
[----:B------:R-:W-:-:S05]  /*13de0*/  SHF.L.U32 R10, R2, 0x10, RZ ;  /* 0x00000010020a7819 */ /* 0x000fca00000006ff */
[----:B------:R-:W-:Y:S01]  /*13df0*/  FMUL R10, R10, R32 ;  /* 0x000000200a0a7220 */ /* 0x000fe20000400000 */
[----:B------:R0:W-:Y:S03]  /*13e00*/  STL [R1+0xa84], R29 ;  /* 0x000a841d01007387 */ /* 0x0001e60000100800 */
[----:B------:R-:W-:Y:S01]  /*13e10*/  FFMA R24, R10, R9, R6 ;  /* 0x000000090a187223 */ /* 0x000fe20000000006 */
[----:B------:R-:W-:Y:S02]  /*13e20*/  IMAD.WIDE R8, R0, R28, c[0x0][0x710] ;  /* 0x0001c40000087625 */ /* 0x000fe400078e021c */
[----:B0-----:R-:W-:-:S06]  /*13e30*/  CS2R R28, SRZ ;  /* 0x00000000001c7805 */ /* 0x001fcc000001ff00 */
[----:B------:R-:W2:Y:S04]  /*13e40*/  @P2 LDG.E.EL.128 R28, [R8.64] ;  /* 0x00000006081c2981 */ /* 0x000ea8000c2e1d00 */
[----:B------:R-:W-:Y:S04]  /*13e50*/  STL [R1+0xb0], R22 ;  /* 0x0000b01601007387 */ /* 0x000fe80000100800 */
[----:B------:R-:W3:Y:S04]  /*13e60*/  LDL.LU R13, [R1+0xa8c] ;  /* 0x000a8c00010d7983 */ /* 0x000ee80000300800 */
[----:B------:R-:W-:Y:S04]  /*13e70*/  STL [R1+0xa4], R24 ;  /* 0x0000a41801007387 */ /* 0x000fe80000100800 */
[----:B--2---:R-:W-:Y:S04]  /*13e80*/  STL.64 [R1+0x30], R28 ;  /* 0x0000301c01007387 */ /* 0x004fe80000100a00 */
[----:B------:R0:W-:Y:S04]  /*13e90*/  STL.64 [R1+0x38], R30 ;  /* 0x0000381e01007387 */ /* 0x0001e80000100a00 */
[----:B0-----:R-:W2:Y:S04]  /*13ea0*/  LDL.LU R30, [R1+0xa88] ;  /* 0x000a8800011e7983 */ /* 0x001ea80000300800 */
[----:B------:R-:W4:Y:S01]  /*13eb0*/  LDL.LU R29, [R1+0xa84] ;  /* 0x000a8400011d7983 */ /* 0x000f220000300800 */
[----:B------:R-:W-:-:S02]  /*13ec0*/  PRMT R0, R3, 0x7632, R0 ;  /* 0x0000763203007816 */ /* 0x000fc40000000000 */
[----:B---3--:R-:W-:Y:S02]  /*13ed0*/  SEL R3, R13, RZ, !P0 ;  /* 0x000000ff0d037207 */ /* 0x008fe40004000000 */
[----:B------:R-:W-:Y:S02]  /*13ee0*/  SHF.L.U32 R0, R0, 0x10, RZ ;  /* 0x0000001000007819 */ /* 0x000fe400000006ff */
[----:B------:R-:W-:Y:S01]  /*13ef0*/  PRMT R2, R7, 0x7632, R2 ;  /* 0x0000763207027816 */ /* 0x000fe20000000002 */
[----:B------:R-:W-:Y:S02]  /*13f00*/  FADD R3, R3, 1 ;  /* 0x3f80000003037421 */ /* 0x000fe40000000000 */
[----:B------:R-:W-:Y:S01]  /*13f10*/  FMUL R0, R0, R32 ;  /* 0x0000002000007220 */ /* 0x000fe20000400000 */
[----:B------:R-:W-:-:S03]  /*13f20*/  SHF.L.U32 R8, R2, 0x10, RZ ;  /* 0x0000001002087819 */ /* 0x000fc600000006ff */
[----:B------:R-:W-:Y:S02]  /*13f30*/  FFMA R28, R0, R3, R5 ;  /* 0x00000003001c7223 */ /* 0x000fe40000000005 */
[----:B------:R-:W-:Y:S01]  /*13f40*/  FMUL R3, R8, R19 ;  /* 0x0000001308037220 */ /* 0x000fe20000400000 */
[----:B------:R-:W-:Y:S01]  /*13f50*/  IADD3 R12, P3, R15, c[0x0][0x718], RZ ;  /* 0x0001c6000f0c7a10 */ /* 0x000fe20007f7e0ff */
[----:B------:R-:W-:Y:S01]  /*13f60*/  CS2R R8, SRZ ;  /* 0x0000000000087805 */ /* 0x000fe2000001ff00 */
[----:B------:R-:W3:Y:S02]  /*13f70*/  LDL.LU R19, [R1+0xa80] ;  /* 0x000a800001137983 */ /* 0x000ee40000300800 */
[----:B------:R-:W-:Y:S02]  /*13f80*/  IADD3.X R13, R33, c[0x0][0x71c], RZ, P3, !PT ;  /* 0x0001c700210d7a10 */ /* 0x000fe40001ffe4ff */
[----:B------:R-:W5:Y:S01]  /*13f90*/  LDL.LU R15, [R1+0xa7c] ;  /* 0x000a7c00010f7983 */ /* 0x000f620000300800 */
[----:B----4-:R-:W-:-:S05]  /*13fa0*/  SEL R7, R29, RZ, !P0 ;  /* 0x000000ff1d077207 */ /* 0x010fca0004000000 */
[----:B------:R-:W-:-:S04]  /*13fb0*/  FADD R0, R7, 1 ;  /* 0x3f80000007007421 */ /* 0x000fc80000000000 */
[----:B------:R-:W-:Y:S02]  /*13fc0*/  FFMA R7, R3, R0, R11 ;  /* 0x0000000003077223 */ /* 0x000fe4000000000b */
[----:B------:R-:W-:-:S06]  /*13fd0*/  CS2R R10, SRZ ;  /* 0x00000000000a7805 */ /* 0x000fcc000001ff00 */
[----:B------:R-:W4:Y:S04]  /*13fe0*/  @!P0 LDG.E.EL.128 R8, [R12.64+0x10] ;  /* 0x000010060c088981 */ /* 0x000f28000c2e1d00 */
[----:B------:R-:W-:Y:S04]  /*13ff0*/  STL [R1+0xa0], R28 ;  /* 0x0000a01c01007387 */ /* 0x000fe80000100800 */
[----:B------:R-:W2:Y:S01]  /*14000*/  LDL.LU R33, [R1+0xa78] ;  /* 0x000a780001217983 */ /* 0x000ea20000300800 */
[----:B------:R-:W-:-:S04]  /*14010*/  PRMT R2, R2, 0x7632, R2 ;  /* 0x0000763202027816 */ /* 0x000fc80000000002 */
[----:B------:R-:W-:-:S05]  /*14020*/  SHF.L.U32 R2, R2, 0x10, RZ ;  /* 0x0000001002027819 */ /* 0x000fca00000006ff */
[----:B------:R-:W-:Y:S01]  /*14030*/  FMUL R2, R2, R32 ;  /* 0x0000002002027220 */ /* 0x000fe20000400000 */
[----:B-----5:R-:W-:-:S05]  /*14040*/  SEL R0, R15, RZ, !P0 ;  /* 0x000000ff0f007207 */ /* 0x020fca0004000000 */
[----:B------:R-:W-:Y:S01]  /*14050*/  FADD R0, R0, 1 ;  /* 0x3f80000000007421 */ /* 0x000fe20000000000 */
[----:B----4-:R-:W-:Y:S04]  /*14060*/  STL.64 [R1+0xa68], R10 ;  /* 0x000a680a01007387 */ /* 0x010fe80000100a00 */
[----:B------:R0:W-:Y:S04]  /*14070*/  STL.64 [R1+0xa60], R8 ;  /* 0x000a600801007387 */ /* 0x0001e80000100a00 */
[----:B------:R-:W4:Y:S01]  /*14080*/  LDL.LU R32, [R1+0xa74] ;  /* 0x000a740001207983 */ /* 0x000f220000300800 */
[----:B--2---:R-:W-:Y:S01]  /*14090*/  SEL R3, R33, RZ, P2 ;  /* 0x000000ff21037207 */ /* 0x004fe20001000000 */
[----:B------:R-:W-:Y:S01]  /*140a0*/  FFMA R36, R2, R0, R7 ;  /* 0x0000000002247223 */ /* 0x000fe20000000007 */
[----:B------:R-:W-:Y:S01]  /*140b0*/  SEL R2, R18, RZ, !P0 ;  /* 0x000000ff12027207 */ /* 0x000fe20004000000 */
[----:B------:R-:W2:Y:S01]  /*140c0*/  LDL.LU R37, [R1+0x1c] ;  /* 0x00001c0001257983 */ /* 0x000ea20000300800 */
[----:B------:R-:W-:-:S03]  /*140d0*/  SHF.L.U32 R0, R3, 0x10, RZ ;  /* 0x0000001003007819 */ /* 0x000fc600000006ff */
[----:B------:R-:W-:Y:S02]  /*140e0*/  FADD R2, R2, 1 ;  /* 0x3f80000002027421 */ /* 0x000fe40000000000 */
[----:B------:R-:W-:-:S04]  /*140f0*/  FMUL R0, R0, R30 ;  /* 0x0000001e00007220 */ /* 0x000fc80000400000 */
[----:B------:R-:W-:Y:S01]  /*14100*/  FFMA R18, R0, R2, R24 ;  /* 0x0000000200127223 */ /* 0x000fe20000000018 */
[----:B------:R-:W-:Y:S02]  /*14110*/  SEL R2, R21, RZ, P2 ;  /* 0x000000ff15027207 */ /* 0x000fe40001000000 */
[----:B------:R-:W-:Y:S02]  /*14120*/  SEL R12, R23, RZ, !P0 ;  /* 0x000000ff170c7207 */ /* 0x000fe40004000000 */
[----:B------:R-:W-:-:S03]  /*14130*/  SHF.L.U32 R0, R2, 0x10, RZ ;  /* 0x0000001002007819 */ /* 0x000fc600000006ff */
[----:B------:R-:W-:Y:S02]  /*14140*/  FADD R12, R12, 1 ;  /* 0x3f8000000c0c7421 */ /* 0x000fe40000000000 */
[----:B------:R-:W-:-:S04]  /*14150*/  FMUL R0, R0, R17 ;  /* 0x0000001100007220 */ /* 0x000fc80000400000 */
[----:B0-----:R-:W-:Y:S01]  /*14160*/  FFMA R8, R0, R12, R18 ;  /* 0x0000000c00087223 */ /* 0x001fe20000000012 */
[----:B------:R-:W-:-:S05]  /*14170*/  SEL R13, R16, RZ, !P0 ;  /* 0x000000ff100d7207 */ /* 0x000fca0004000000 */
[----:B------:R-:W-:Y:S01]  /*14180*/  FADD R13, R13, 1 ;  /* 0x3f8000000d0d7421 */ /* 0x000fe20000000000 */
[----:B------:R0:W-:Y:S04]  /*14190*/  STL [R1+0xa8], R8 ;  /* 0x0000a80801007387 */ /* 0x0001e80000100800 */
[----:B------:R-:W5:Y:S01]  /*141a0*/  LDL.LU R23, [R1+0xa2c] ;  /* 0x000a2c0001177983 */ /* 0x000f620000300800 */
[----:B0-----:R-:W-:-:S04]  /*141b0*/  SEL R8, R20, RZ, P2 ;  /* 0x000000ff14087207 */ /* 0x001fc80001000000 */
[----:B------:R-:W-:-:S05]  /*141c0*/  SHF.L.U32 R14, R8, 0x10, RZ ;  /* 0x00000010080e7819 */ /* 0x000fca00000006ff */
[----:B------:R-:W-:Y:S01]  /*141d0*/  FMUL R14, R14, R17 ;  /* 0x000000110e0e7220 */ /* 0x000fe20000400000 */
[----:B----4-:R-:W-:-:S04]  /*141e0*/  SEL R0, R32, RZ, P2 ;  /* 0x000000ff20007207 */ /* 0x010fc80001000000 */
[----:B------:R-:W-:-:S05]  /*141f0*/  SHF.L.U32 R12, R0, 0x10, RZ ;  /* 0x00000010000c7819 */ /* 0x000fca00000006ff */
[----:B------:R-:W-:-:S04]  /*14200*/  FMUL R12, R12, R30 ;  /* 0x0000001e0c0c7220 */ /* 0x000fc80000400000 */
[----:B------:R-:W-:Y:S02]  /*14210*/  FFMA R16, R12, R13, R22 ;  /* 0x0000000d0c107223 */ /* 0x000fe40000000016 */
[----:B------:R-:W4:Y:S01]  /*14220*/  LDL.LU R22, [R1+0xa30] ;  /* 0x000a300001167983 */ /* 0x000f220000300800 */
[----:B------:R-:W-:-:S03]  /*14230*/  SEL R13, R27, RZ, !P0 ;  /* 0x000000ff1b0d7207 */ /* 0x000fc60004000000 */
[----:B------:R-:W4:Y:S04]  /*14240*/  LDL.LU R35, [R1+0xa34] ;  /* 0x000a340001237983 */ /* 0x000f280000300800 */
[----:B------:R-:W4:Y:S04]  /*14250*/  LDL.LU R26, [R1+0xa38] ;  /* 0x000a3800011a7983 */ /* 0x000f280000300800 */
[----:B------:R0:W-:Y:S04]  /*14260*/  STL [R1+0x18], R8 ;  /* 0x0000180801007387 */ /* 0x0001e80000100800 */
[----:B------:R-:W4:Y:S04]  /*14270*/  LDL.LU R27, [R1+0xa20] ;  /* 0x000a2000011b7983 */ /* 0x000f280000300800 */
[----:B------:R-:W4:Y:S04]  /*14280*/  LDL.LU R31, [R1+0xa28] ;  /* 0x000a2800011f7983 */ /* 0x000f280000300800 */
[----:B------:R-:W4:Y:S04]  /*14290*/  LDL.LU R34, [R1+0xa1c] ;  /* 0x000a1c0001227983 */ /* 0x000f280000300800 */
[----:B0-----:R-:W4:Y:S04]  /*142a0*/  LDL R8, [R1+0x8a0] ;  /* 0x0008a00001087983 */ /* 0x001f280000100800 */
[----:B------:R-:W5:Y:S01]  /*142b0*/  LDL.LU R29, [R1+0xa24] ;  /* 0x000a2400011d7983 */ /* 0x000f620000300800 */
[----:B------:R-:W-:-:S02]  /*142c0*/  PRMT R0, R3, 0x7632, R0 ;  /* 0x0000763203007816 */ /* 0x000fc40000000000 */
[----:B---3--:R-:W-:Y:S02]  /*142d0*/  SEL R3, R19, RZ, !P0 ;  /* 0x000000ff13037207 */ /* 0x008fe40004000000 */
[----:B------:R-:W-:-:S03]  /*142e0*/  SHF.L.U32 R12, R0, 0x10, RZ ;  /* 0x00000010000c7819 */ /* 0x000fc600000006ff */
[----:B------:R-:W-:Y:S02]  /*142f0*/  FADD R3, R3, 1 ;  /* 0x3f80000003037421 */ /* 0x000fe40000000000 */
[----:B------:R-:W-:Y:S01]  /*14300*/  FMUL R12, R12, R30 ;  /* 0x0000001e0c0c7220 */ /* 0x000fe20000400000 */
[----:B------:R-:W-:-:S03]  /*14310*/  FADD R13, R13, 1 ;  /* 0x3f8000000d0d7421 */ /* 0x000fc60000000000 */
[----:B------:R-:W-:Y:S01]  /*14320*/  FFMA R19, R12, R3, R36 ;  /* 0x000000030c137223 */ /* 0x000fe20000000024 */
[----:B------:R-:W-:Y:S01]  /*14330*/  PRMT R3, R2, 0x7632, R3 ;  /* 0x0000763202037816 */ /* 0x000fe20000000003 */
[----:B------:R-:W-:-:S03]  /*14340*/  FFMA R9, R14, R13, R16 ;  /* 0x0000000d0e097223 */ /* 0x000fc60000000010 */
[----:B------:R-:W-:Y:S02]  /*14350*/  SHF.L.U32 R3, R3, 0x10, RZ ;  /* 0x0000001003037819 */ /* 0x000fe400000006ff */
[----:B------:R0:W-:Y:S03]  /*14360*/  STL [R1+0x10], R9 ;  /* 0x0000100901007387 */ /* 0x0001e60000100800 */
[----:B------:R-:W-:Y:S02]  /*14370*/  FMUL R3, R3, R17 ;  /* 0x0000001103037220 */ /* 0x000fe40000400000 */
[----:B------:R-:W3:Y:S04]  /*14380*/  LDL.LU R17, [R1+0xa70] ;  /* 0x000a700001117983 */ /* 0x000ee80000300800 */
[----:B------:R-:W1:Y:S04]  /*14390*/  S2R R24, SR_TID.X ;  /* 0x0000000000187919 */ /* 0x000e680000002100 */
[----:B0-----:R-:W0:Y:S01]  /*143a0*/  S2R R9, SR_TID.X ;  /* 0x0000000000097919 */ /* 0x001e220000002100 */
[----:B--2---:R-:W-:-:S02]  /*143b0*/  SEL R2, R37, RZ, !P0 ;  /* 0x000000ff25027207 */ /* 0x004fc40004000000 */
[----:B------:R-:W-:-:S03]  /*143c0*/  MOV R25, 0x4 ;  /* 0x0000000400197802 */ /* 0x000fc60000000f00 */
[----:B------:R-:W-:Y:S01]  /*143d0*/  FADD R2, R2, 1 ;  /* 0x3f80000002027421 */ /* 0x000fe20000000000 */
[----:B------:R-:W-:Y:S01]  /*143e0*/  MOV R12, RZ ;  /* 0x000000ff000c7202 */ /* 0x000fe20000000f00 */
[----:B------:R-:W-:Y:S02]  /*143f0*/  CS2R R14, SRZ ;  /* 0x00000000000e7805 */ /* 0x000fe4000001ff00 */
[----:B------:R-:W-:Y:S01]  /*14400*/  FFMA R2, R3, R2, R19 ;  /* 0x0000000203027223 */ /* 0x000fe20000000013 */
[----:B-1----:R-:W-:-:S04]  /*14410*/  LOP3.LUT R24, R24, 0xff, RZ, 0xc0, !PT ;  /* 0x000000ff18187812 */ /* 0x002fc800078ec0ff */
[----:B------:R-:W-:-:S04]  /*14420*/  SHF.L.U32 R24, R24, 0x3, RZ ;  /* 0x0000000318187819 */ /* 0x000fc800000006ff */
[----:B------:R-:W-:Y:S02]  /*14430*/  LOP3.LUT R24, R24, UR4, RZ, 0xfc, !PT ;  /* 0x0000000418187c12 */ /* 0x000fe4000f8efcff */
[----:B------:R-:W-:Y:S01]  /*14440*/  MOV R13, RZ ;  /* 0x000000ff000d7202 */ /* 0x000fe20000000f00 */
[----:B------:R0:W-:Y:S02]  /*14450*/  STL [R1+0x1c], R2 ;  /* 0x00001c0201007387 */ /* 0x0001e40000100800 */
[----:B------:R-:W-:-:S05]  /*14460*/  IMAD.WIDE.U32 R20, R24, R25, c[0x0][0x718] ;  /* 0x0001c60018147625 */ /* 0x000fca00078e0019 */
[----:B------:R4:W2:Y:S01]  /*14470*/  @!P0 LDG.E.EL.128 R12, [R20.64] ;  /* 0x00000006140c8981 */ /* 0x0008a2000c2e1d00 */
[----:B0-----:R-:W-:-:S04]  /*14480*/  LOP3.LUT R2, R9, 0xff, RZ, 0xc0, !PT ;  /* 0x000000ff09027812 */ /* 0x001fc800078ec0ff */
[----:B------:R-:W-:Y:S02]  /*14490*/  SHF.L.U32 R2, R2, 0x5, RZ ;  /* 0x0000000502027819 */ /* 0x000fe400000006ff */
[----:B------:R-:W-:-:S04]  /*144a0*/  PRMT R0, R0, 0x7632, R0 ;  /* 0x0000763200007816 */ /* 0x000fc80000000000 */
[----:B------:R-:W-:-:S05]  /*144b0*/  SHF.L.U32 R0, R0, 0x10, RZ ;  /* 0x0000001000007819 */ /* 0x000fca00000006ff */
[----:B------:R-:W-:Y:S01]  /*144c0*/  FMUL R0, R0, R30 ;  /* 0x0000001e00007220 */ /* 0x000fe20000400000 */
[----:B------:R-:W-:Y:S01]  /*144d0*/  MOV R37, 0x4 ;  /* 0x0000000400257802 */ /* 0x000fe20000000f00 */
[----:B------:R-:W-:Y:S06]  /*144e0*/  BAR.SYNC 0x0 ;  /* 0x0000000000007b1d */ /* 0x000fec0000000000 */
[-C--:B----4-:R-:W-:Y:S01]  /*144f0*/  FMUL R20, R26, R8.reuse ;  /* 0x000000081a147220 */ /* 0x090fe20000400000 */
[-C--:B-----5:R-:W-:Y:S01]  /*14500*/  FMUL R23, R23, R8.reuse ;  /* 0x0000000817177220 */ /* 0x0a0fe20000400000 */
[-C--:B------:R-:W-:Y:S01]  /*14510*/  FMUL R22, R22, R8.reuse ;  /* 0x0000000816167220 */ /* 0x080fe20000400000 */
[-C--:B------:R-:W-:Y:S01]  /*14520*/  FMUL R21, R35, R8.reuse ;  /* 0x0000000823157220 */ /* 0x080fe20000400000 */
[-C--:B------:R-:W-:Y:S01]  /*14530*/  FMUL R26, R27, R8.reuse ;  /* 0x000000081b1a7220 */ /* 0x080fe20000400000 */
[-C--:B------:R-:W-:Y:S01]  /*14540*/  FMUL R24, R31, R8.reuse ;  /* 0x000000081f187220 */ /* 0x080fe20000400000 */
[-C--:B------:R-:W-:Y:S01]  /*14550*/  FMUL R27, R34, R8.reuse ;  /* 0x00000008221b7220 */ /* 0x080fe20000400000 */
[----:B------:R-:W-:Y:S01]  /*14560*/  FMUL R25, R29, R8 ;  /* 0x000000081d197220 */ /* 0x000fe20000400000 */
[----:B------:R-:W-:Y:S04]  /*14570*/  STS.128 [R2+0x10], R20 ;  /* 0x0000101402007388 */ /* 0x000fe80000000c00 */
[----:B------:R0:W-:Y:S04]  /*14580*/  STS.128 [R2], R24 ;  /* 0x0000001802007388 */ /* 0x0001e80000000c00 */
[----:B------:R-:W1:Y:S04]  /*14590*/  S2R R29, SR_TID.X ;  /* 0x00000000001d7919 */ /* 0x000e680000002100 */
[----:B------:R-:W4:Y:S04]  /*145a0*/  LDL.LU R8, [R1+0x770] ;  /* 0x0007700001087983 */ /* 0x000f280000300800 */
[----:B------:R-:W4:Y:S04]  /*145b0*/  LDL.LU R9, [R1+0x774] ;  /* 0x0007740001097983 */ /* 0x000f280000300800 */
[----:B0-----:R-:W0:Y:S04]  /*145c0*/  S2R R26, SR_TID.X ;  /* 0x00000000001a7919 */ /* 0x001e280000002100 */
[----:B------:R-:W5:Y:S01]  /*145d0*/  S2R R25, SR_CTAID.X ;  /* 0x0000000000197919 */ /* 0x000f620000002500 */
[----:B---3--:R-:W-:-:S03]  /*145e0*/  SEL R2, R17, RZ, !P0 ;  /* 0x000000ff11027207 */ /* 0x008fc60004000000 */
[----:B------:R-:W4:Y:S01]  /*145f0*/  LDL.LU R10, [R1+0x778] ;  /* 0x00077800010a7983 */ /* 0x000f220000300800 */
[----:B0-----:R-:W-:-:S03]  /*14600*/  LOP3.LUT R27, R26, 0xff, RZ, 0xc0, !PT ;  /* 0x000000ff1a1b7812 */ /* 0x001fc600078ec0ff */
[----:B------:R-:W-:Y:S06]  /*14610*/  BAR.SYNC 0x0 ;  /* 0x0000000000007b1d */ /* 0x000fec0000000000 */
[----:B------:R-:W0:Y:S01]  /*14620*/  LDS.128 R20, [R27.X16] ;  /* 0x000000001b147984 */ /* 0x000e22000000cc00 */
[----:B-1----:R-:W-:Y:S01]  /*14630*/  LOP3.LUT R29, R29, 0xff, RZ, 0xc0, !PT ;  /* 0x000000ff1d1d7812 */ /* 0x002fe200078ec0ff */
[----:B------:R-:W-:Y:S02]  /*14640*/  FADD R2, R2, 1 ;  /* 0x3f80000002027421 */ /* 0x000fe40000000000 */
[----:B------:R-:W4:Y:S01]  /*14650*/  LDL.LU R11, [R1+0x77c] ;  /* 0x00077c00010b7983 */ /* 0x000f220000300800 */
[----:B------:R-:W-:Y:S01]  /*14660*/  SHF.L.U32 R24, R29, 0x2, RZ ;  /* 0x000000021d187819 */ /* 0x000fe200000006ff */
[----:B------:R-:W-:-:S02]  /*14670*/  FFMA R17, R0, R2, R28 ;  /* 0x0000000200117223 */ /* 0x000fc4000000001c */
[----:B------:R-:W1:Y:S01]  /*14680*/  LDS.128 R28, [R27.X16+0x1000] ;  /* 0x001000001b1c7984 */ /* 0x000e62000000cc00 */
[----:B------:R-:W-:-:S03]  /*14690*/  LOP3.LUT R0, R24, UR4, RZ, 0xfc, !PT ;  /* 0x0000000418007c12 */ /* 0x000fc6000f8efcff */
[----:B------:R-:W3:Y:S01]  /*146a0*/  LDL.LU R34, [R1+0xa04] ;  /* 0x000a040001227983 */ /* 0x000ee20000300800 */
[----:B------:R-:W-:Y:S01]  /*146b0*/  ISETP.LT.U32.AND P4, PT, R0, 0x900, !P1 ;  /* 0x000009000000780c */ /* 0x000fe20004f81070 */
[----:B-----5:R-:W-:Y:S02]  /*146c0*/  IMAD R0, R25, 0x900, R0 ;  /* 0x0000090019007824 */ /* 0x020fe400078e0200 */
[----:B------:R-:W5:Y:S02]  /*146d0*/  LDL.LU R32, [R1+0xa08] ;  /* 0x000a080001207983 */ /* 0x000f640000300800 */
[----:B------:R-:W-:Y:S02]  /*146e0*/  IMAD.WIDE R2, R0, R37, c[0x0][0x728] ;  /* 0x0001ca0000027625 */ /* 0x000fe400078e0225 */
[----:B------:R-:W2:Y:S04]  /*146f0*/  LDL.LU R35, [R1+0x9f4] ;  /* 0x0009f40001237983 */ /* 0x000ea80000300800 */
[----:B------:R-:W2:Y:S04]  /*14700*/  LDL.LU R33, [R1+0x9fc] ;  /* 0x0009fc0001217983 */ /* 0x000ea80000300800 */
[----:B0-----:R0:W-:Y:S02]  /*14710*/  @P4 STG.E.128 [R2.64], R20 ;  /* 0x0000001402004986 */ /* 0x0011e4000c101d06 */
[----:B0-----:R-:W-:-:S04]  /*14720*/  IADD3 R2, R24, 0x400, RZ ;  /* 0x0000040018027810 */ /* 0x001fc80007ffe0ff */
[----:B------:R-:W-:-:S04]  /*14730*/  LOP3.LUT R2, R2, UR4, RZ, 0xfc, !PT ;  /* 0x0000000402027c12 */ /* 0x000fc8000f8efcff */
[----:B------:R-:W-:Y:S01]  /*14740*/  ISETP.LT.U32.AND P5, PT, R2, 0x900, !P1 ;  /* 0x000009000200780c */ /* 0x000fe20004fa1070 */
[----:B------:R-:W-:-:S04]  /*14750*/  IMAD R2, R25, 0x900, R2 ;  /* 0x0000090019027824 */ /* 0x000fc800078e0202 */
[----:B------:R-:W-:-:S08]  /*14760*/  IMAD.WIDE R20, R2, R37, c[0x0][0x728] ;  /* 0x0001ca0002147625 */ /* 0x000fd000078e0225 */
[----:B-1----:R0:W-:Y:S04]  /*14770*/  @P5 STG.E.128 [R20.64], R28 ;  /* 0x0000001c14005986 */ /* 0x0021e8000c101d06 */
[----:B0-----:R-:W2:Y:S04]  /*14780*/  LDL.LU R20, [R1+0x760] ;  /* 0x0007600001147983 */ /* 0x001ea80000300800 */
[----:B------:R-:W2:Y:S04]  /*14790*/  LDL.LU R21, [R1+0x764] ;  /* 0x0007640001157983 */ /* 0x000ea80000300800 */
[----:B------:R-:W2:Y:S04]  /*147a0*/  LDL.LU R22, [R1+0x768] ;  /* 0x0007680001167983 */ /* 0x000ea80000300800 */
[----:B------:R-:W2:Y:S01]  /*147b0*/  LDL.LU R23, [R1+0x76c] ;  /* 0x00076c0001177983 */ /* 0x000ea20000300800 */
[----:B------:R-:W-:Y:S01]  /*147c0*/  LOP3.LUT R26, R26, 0xff, RZ, 0xc0, !PT ;  /* 0x000000ff1a1a7812 */ /* 0x000fe200078ec0ff */
[----:B------:R-:W-:-:S02]  /*147d0*/  IMAD.WIDE R28, R0, R37, c[0x0][0x730] ;  /* 0x0001cc00001c7625 */ /* 0x000fc400078e0225 */
[----:B------:R-:W3:Y:S01]  /*147e0*/  LDL.LU R31, [R1+0xa0c] ;  /* 0x000a0c00011f7983 */ /* 0x000ee20000300800 */
[----:B------:R-:W-:-:S03]  /*147f0*/  SHF.L.U32 R26, R26, 0x5, RZ ;  /* 0x000000051a1a7819 */ /* 0x000fc600000006ff */
[----:B------:R-:W-:Y:S06]  /*14800*/  BAR.SYNC 0x0 ;  /* 0x0000000000007b1d */ /* 0x000fec0000000000 */
[----:B------:R-:W3:Y:S04]  /*14810*/  LDL.LU R30, [R1+0xa10] ;  /* 0x000a1000011e7983 */ /* 0x000ee80000300800 */
[----:B----4-:R0:W-:Y:S04]  /*14820*/  STS.128 [R26+0x10], R8 ;  /* 0x000010081a007388 */ /* 0x0101e80000000c00 */
[----:B0-----:R-:W4:Y:S04]  /*14830*/  LDL.LU.64 R10, [R1+0xa68] ;  /* 0x000a6800010a7983 */ /* 0x001f280000300a00 */
[----:B------:R-:W3:Y:S04]  /*14840*/  LDL.LU.64 R8, [R1+0xa60] ;  /* 0x000a600001087983 */ /* 0x000ee80000300a00 */
[----:B--2---:R-:W-:Y:S04]  /*14850*/  STS.128 [R26], R20 ;  /* 0x000000141a007388 */ /* 0x004fe80000000c00 */
[----:B------:R-:W-:Y:S06]  /*14860*/  BAR.SYNC 0x0 ;  /* 0x0000000000007b1d */ /* 0x000fec0000000000 */
[----:B------:R-:W0:Y:S04]  /*14870*/  LDS.128 R20, [R27.X16] ;  /* 0x000000001b147984 */ /* 0x000e28000000cc00 */
[----:B------:R-:W1:Y:S04]  /*14880*/  LDS.128 R24, [R27.X16+0x1000] ;  /* 0x001000001b187984 */ /* 0x000e68000000cc00 */
[----:B0-----:R0:W-:Y:S04]  /*14890*/  @P4 STG.E.128 [R28.64], R20 ;  /* 0x000000141c004986 */ /* 0x0011e8000c101d06 */
[----:B0-----:R-:W2:Y:S04]  /*148a0*/  LDL.LU R29, [R1+0xa14] ;  /* 0x000a1400011d7983 */ /* 0x001ea80000300800 */
[----:B------:R-:W2:Y:S04]  /*148b0*/  LDL.LU R28, [R1+0xa18] ;  /* 0x000a1800011c7983 */ /* 0x000ea80000300800 */
[----:B------:R-:W3:Y:S04]  /*148c0*/  LDL R22, [R1+0x894] ;  /* 0x0008940001167983 */ /* 0x000ee80000100800 */
[----:B------:R-:W0:Y:S01]  /*148d0*/  S2R R23, SR_TID.X ;  /* 0x0000000000177919 */ /* 0x000e220000002100 */
[----:B------:R-:W-:-:S05]  /*148e0*/  IMAD.WIDE R20, R2, R37, c[0x0][0x730] ;  /* 0x0001cc0002147625 */ /* 0x000fca00078e0225 */
[----:B-1----:R1:W-:Y:S04]  /*148f0*/  @P5 STG.E.128 [R20.64], R24 ;  /* 0x0000001814005986 */ /* 0x0023e8000c101d06 */
[----:B-1----:R-:W1:Y:S01]  /*14900*/  S2R R27, SR_TID.X ;  /* 0x00000000001b7919 */ /* 0x002e620000002100 */
[----:B0-----:R-:W-:-:S04]  /*14910*/  LOP3.LUT R23, R23, 0xff, RZ, 0xc0, !PT ;  /* 0x000000ff17177812 */ /* 0x001fc800078ec0ff */
[----:B------:R-:W-:Y:S01]  /*14920*/  SHF.L.U32 R23, R23, 0x5, RZ ;  /* 0x0000000517177819 */ /* 0x000fe200000006ff */
[----:B------:R-:W-:Y:S06]  /*14930*/  BAR.SYNC 0x0 ;  /* 0x0000000000007b1d */ /* 0x000fec0000000000 */
[-C--:B---3--:R-:W-:Y:S01]  /*14940*/  FMUL R31, R31, R22.reuse ;  /* 0x000000161f1f7220 */ /* 0x088fe20000400000 */
[-C--:B------:R-:W-:Y:S01]  /*14950*/  FMUL R30, R30, R22.reuse ;  /* 0x000000161e1e7220 */ /* 0x080fe20000400000 */
[-C--:B--2---:R-:W-:Y:S01]  /*14960*/  FMUL R29, R29, R22.reuse ;  /* 0x000000161d1d7220 */ /* 0x084fe20000400000 */
[-C--:B------:R-:W-:Y:S01]  /*14970*/  FMUL R28, R28, R22.reuse ;  /* 0x000000161c1c7220 */ /* 0x080fe20000400000 */
[-C--:B------:R-:W-:Y:S01]  /*14980*/  FMUL R34, R34, R22.reuse ;  /* 0x0000001622227220 */ /* 0x080fe20000400000 */
[-C--:B-----5:R-:W-:Y:S01]  /*14990*/  FMUL R32, R32, R22.reuse ;  /* 0x0000001620207220 */ /* 0x0a0fe20000400000 */
[-C--:B------:R-:W-:Y:S01]  /*149a0*/  FMUL R35, R35, R22.reuse ;  /* 0x0000001623237220 */ /* 0x080fe20000400000 */
[----:B------:R-:W-:Y:S01]  /*149b0*/  FMUL R33, R33, R22 ;  /* 0x0000001621217220 */ /* 0x000fe20000400000 */
[----:B------:R0:W-:Y:S04]  /*149c0*/  STS.128 [R23+0x10], R28 ;  /* 0x0000101c17007388 */ /* 0x0001e80000000c00 */
[----:B------:R1:W-:Y:S01]  /*149d0*/  STS.128 [R23], R32 ;  /* 0x0000002017007388 */ /* 0x0003e20000000c00 */
[----:B0-----:R-:W-:-:S03]  /*149e0*/  IMAD.WIDE R28, R0, R37, c[0x0][0x738] ;  /* 0x0001ce00001c7625 */ /* 0x001fc600078e0225 */
[----:B------:R-:W2:Y:S01]  /*149f0*/  LDL.LU R31, [R1+0x9dc] ;  /* 0x0009dc00011f7983 */ /* 0x000ea20000300800 */
[----:B-1----:R-:W-:-:S03]  /*14a00*/  LOP3.LUT R35, R27, 0xff, RZ, 0xc0, !PT ;  /* 0x000000ff1b237812 */ /* 0x002fc600078ec0ff */
[----:B------:R-:W-:Y:S06]  /*14a10*/  BAR.SYNC 0x0 ;  /* 0x0000000000007b1d */ /* 0x000fec0000000000 */
[----:B------:R-:W0:Y:S01]  /*14a20*/  LDS.128 R20, [R35.X16] ;  /* 0x0000000023147984 */ /* 0x000e22000000cc00 */
[----:B------:R-:W-:-:S03]  /*14a30*/  LOP3.LUT R34, R27, 0xff, RZ, 0xc0, !PT ;  /* 0x000000ff1b227812 */ /* 0x000fc600078ec0ff */
[----:B------:R-:W1:Y:S04]  /*14a40*/  LDS.128 R24, [R35.X16+0x1000] ;  /* 0x0010000023187984 */ /* 0x000e68000000cc00 */
[----:B------:R-:W3:Y:S04]  /*14a50*/  LDL.LU R32, [R1+0x9f8] ;  /* 0x0009f80001207983 */ /* 0x000ee80000300800 */
[----:B------:R-:W5:Y:S04]  /*14a60*/  LDL.LU R33, [R1+0xa00] ;  /* 0x000a000001217983 */ /* 0x000f680000300800 */
[----:B------:R-:W3:Y:S04]  /*14a70*/  LDL R30, [R1+0x888] ;  /* 0x00088800011e7983 */ /* 0x000ee80000100800 */
[----:B0-----:R0:W-:Y:S02]  /*14a80*/  @P4 STG.E.128 [R28.64], R20 ;  /* 0x000000141c004986 */ /* 0x0011e4000c101d06 */
[----:B0-----:R-:W-:-:S05]  /*14a90*/  IMAD.WIDE R20, R2, R37, c[0x0][0x738] ;  /* 0x0001ce0002147625 */ /* 0x001fca00078e0225 */
[----:B-1----:R0:W-:Y:S04]  /*14aa0*/  @P5 STG.E.128 [R20.64], R24 ;  /* 0x0000001814005986 */ /* 0x0021e8000c101d06 */
[----:B0-----:R-:W2:Y:S04]  /*14ab0*/  LDL.LU R24, [R1+0x750] ;  /* 0x0007500001187983 */ /* 0x001ea80000300800 */
[----:B------:R-:W2:Y:S04]  /*14ac0*/  LDL.LU R25, [R1+0x754] ;  /* 0x0007540001197983 */ /* 0x000ea80000300800 */
[----:B------:R-:W2:Y:S04]  /*14ad0*/  LDL.LU R26, [R1+0x758] ;  /* 0x00075800011a7983 */ /* 0x000ea80000300800 */
[----:B------:R-:W2:Y:S04]  /*14ae0*/  LDL.LU R27, [R1+0x75c] ;  /* 0x00075c00011b7983 */ /* 0x000ea80000300800 */
[----:B------:R-:W3:Y:S04]  /*14af0*/  LDL.LU R20, [R1+0x740] ;  /* 0x0007400001147983 */ /* 0x000ee80000300800 */
[----:B------:R-:W3:Y:S04]  /*14b00*/  LDL.LU R21, [R1+0x744] ;  /* 0x0007440001157983 */ /* 0x000ee80000300800 */
[----:B------:R-:W3:Y:S04]  /*14b10*/  LDL.LU R22, [R1+0x748] ;  /* 0x0007480001167983 */ /* 0x000ee80000300800 */
[----:B------:R-:W3:Y:S01]  /*14b20*/  LDL.LU R23, [R1+0x74c] ;  /* 0x00074c0001177983 */ /* 0x000ee20000300800 */
[----:B------:R-:W-:-:S03]  /*14b30*/  SHF.L.U32 R34, R34, 0x5, RZ ;  /* 0x0000000522227819 */ /* 0x000fc600000006ff */
[----:B------:R-:W-:Y:S06]  /*14b40*/  BAR.SYNC 0x0 ;  /* 0x0000000000007b1d */ /* 0x000fec0000000000 */
[-C--:B------:R-:W-:Y:S01]  /*14b50*/  IMAD.WIDE R28, R0, R37.reuse, c[0x0][0x740] ;  /* 0x0001d000001c7625 */ /* 0x080fe200078e0225 */
[----:B--2---:R-:W-:Y:S04]  /*14b60*/  STS.128 [R34+0x10], R24 ;  /* 0x0000101822007388 */ /* 0x004fe80000000c00 */
[----:B---3--:R-:W-:Y:S04]  /*14b70*/  STS.128 [R34], R20 ;  /* 0x0000001422007388 */ /* 0x008fe80000000c00 */
[----:B------:R-:W-:Y:S06]  /*14b80*/  BAR.SYNC 0x0 ;  /* 0x0000000000007b1d */ /* 0x000fec0000000000 */
[----:B------:R-:W0:Y:S04]  /*14b90*/  LDS.128 R20, [R35.X16] ;  /* 0x0000000023147984 */ /* 0x000e28000000cc00 */
[----:B------:R-:W1:Y:S04]  /*14ba0*/  LDS.128 R24, [R35.X16+0x1000] ;  /* 0x0010000023187984 */ /* 0x000e68000000cc00 */
[----:B0-----:R0:W-:Y:S02]  /*14bb0*/  @P4 STG.E.128 [R28.64], R20 ;  /* 0x000000141c004986 */ /* 0x0011e4000c101d06 */
[----:B0-----:R-:W-:-:S02]  /*14bc0*/  IMAD.WIDE R20, R2, R37, c[0x0][0x740] ;  /* 0x0001d00002147625 */ /* 0x001fc400078e0225 */
[----:B------:R-:W2:Y:S04]  /*14bd0*/  LDL.LU R22, [R1+0x9e4] ;  /* 0x0009e40001167983 */ /* 0x000ea80000300800 */
[----:B------:R-:W3:Y:S04]  /*14be0*/  LDL.LU R23, [R1+0x9ec] ;  /* 0x0009ec0001177983 */ /* 0x000ee80000300800 */
[----:B------:R-:W4:Y:S04]  /*14bf0*/  LDL.LU R28, [R1+0x9f0] ;  /* 0x0009f000011c7983 */ /* 0x000f280000300800 */
[----:B------:R-:W4:Y:S04]  /*14c00*/  LDL.LU R29, [R1+0x9d4] ;  /* 0x0009d400011d7983 */ /* 0x000f280000300800 */
[----:B-1----:R0:W-:Y:S04]  /*14c10*/  @P5 STG.E.128 [R20.64], R24 ;  /* 0x0000001814005986 */ /* 0x0021e8000c101d06 */
[----:B0-----:R-:W4:Y:S01]  /*14c20*/  LDL.LU R21, [R1+0x9e8] ;  /* 0x0009e80001157983 */ /* 0x001f220000300800 */
[-C--:B------:R-:W-:Y:S01]  /*14c30*/  FMUL R25, R32, R30.reuse ;  /* 0x0000001e20197220 */ /* 0x080fe20000400000 */
[----:B-----5:R-:W-:-:S02]  /*14c40*/  FMUL R24, R33, R30 ;  /* 0x0000001e21187220 */ /* 0x020fc40000400000 */
[----:B------:R-:W5:Y:S04]  /*14c50*/  LDL.LU R32, [R1+0x9d8] ;  /* 0x0009d80001207983 */ /* 0x000f680000300800 */
[----:B------:R-:W5:Y:S04]  /*14c60*/  LDL.LU R33, [R1+0x9e0] ;  /* 0x0009e00001217983 */ /* 0x000f680000300800 */
[----:B------:R-:W-:Y:S06]  /*14c70*/  BAR.SYNC 0x0 ;  /* 0x0000000000007b1d */ /* 0x000fec0000000000 */
[-C--:B--2---:R-:W-:Y:S01]  /*14c80*/  FMUL R22, R22, R30.reuse ;  /* 0x0000001e16167220 */ /* 0x084fe20000400000 */
[-C--:B---3--:R-:W-:Y:S01]  /*14c90*/  FMUL R27, R23, R30.reuse ;  /* 0x0000001e171b7220 */ /* 0x088fe20000400000 */
[-C--:B----4-:R-:W-:Y:S01]  /*14ca0*/  FMUL R26, R28, R30.reuse ;  /* 0x0000001e1c1a7220 */ /* 0x090fe20000400000 */
[----:B------:R-:W-:-:S04]  /*14cb0*/  FMUL R23, R29, R30 ;  /* 0x0000001e1d177220 */ /* 0x000fc80000400000 */
[----:B------:R-:W-:Y:S01]  /*14cc0*/  STS.128 [R34+0x10], R24 ;  /* 0x0000101822007388 */ /* 0x000fe20000000c00 */
[-C--:B------:R-:W-:Y:S01]  /*14cd0*/  FMUL R20, R21, R30.reuse ;  /* 0x0000001e15147220 */ /* 0x080fe20000400000 */
[----:B------:R-:W-:-:S05]  /*14ce0*/  FMUL R21, R31, R30 ;  /* 0x0000001e1f157220 */ /* 0x000fca0000400000 */
[----:B------:R-:W-:Y:S04]  /*14cf0*/  STS.128 [R34], R20 ;  /* 0x0000001422007388 */ /* 0x000fe80000000c00 */
[----:B------:R-:W-:Y:S06]  /*14d00*/  BAR.SYNC 0x0 ;  /* 0x0000000000007b1d */ /* 0x000fec0000000000 */
[----:B------:R-:W0:Y:S04]  /*14d10*/  LDS.128 R20, [R35.X16] ;  /* 0x0000000023147984 */ /* 0x000e28000000cc00 */
[----:B------:R-:W1:Y:S01]  /*14d20*/  LDS.128 R24, [R35.X16+0x1000] ;  /* 0x0010000023187984 */ /* 0x000e62000000cc00 */
[----:B------:R-:W-:-:S05]  /*14d30*/  IMAD.WIDE R28, R0, R37, c[0x0][0x748] ;  /* 0x0001d200001c7625 */ /* 0x000fca00078e0225 */
[----:B0-----:R0:W-:Y:S02]  /*14d40*/  @P4 STG.E.128 [R28.64], R20 ;  /* 0x000000141c004986 */ /* 0x0011e4000c101d06 */
[-C--:B0-----:R-:W-:Y:S02]  /*14d50*/  IMAD.WIDE R20, R2, R37.reuse, c[0x0][0x748] ;  /* 0x0001d20002147625 */ /* 0x081fe400078e0225 */
[----:B------:R-:W2:Y:S04]  /*14d60*/  LDL.LU R28, [R1+0x720] ;  /* 0x00072000011c7983 */ /* 0x000ea80000300800 */
[----:B------:R-:W2:Y:S04]  /*14d70*/  LDL.LU R29, [R1+0x724] ;  /* 0x00072400011d7983 */ /* 0x000ea80000300800 */
[----:B------:R-:W2:Y:S04]  /*14d80*/  LDL.LU R30, [R1+0x728] ;  /* 0x00072800011e7983 */ /* 0x000ea80000300800 */
[----:B------:R-:W2:Y:S04]  /*14d90*/  LDL.LU R31, [R1+0x72c] ;  /* 0x00072c00011f7983 */ /* 0x000ea80000300800 */
[----:B-1----:R-:W-:Y:S04]  /*14da0*/  @P5 STG.E.128 [R20.64], R24 ;  /* 0x0000001814005986 */ /* 0x002fe8000c101d06 */
[----:B------:R-:W-:Y:S06]  /*14db0*/  BAR.SYNC 0x0 ;  /* 0x0000000000007b1d */ /* 0x000fec0000000000 */
[----:B------:R-:W3:Y:S04]  /*14dc0*/  LDL.LU R20, [R1+0x730] ;  /* 0x0007300001147983 */ /* 0x000ee80000300800 */
[----:B------:R-:W3:Y:S04]  /*14dd0*/  LDL.LU R21, [R1+0x734] ;  /* 0x0007340001157983 */ /* 0x000ee80000300800 */
[----:B------:R-:W3:Y:S04]  /*14de0*/  LDL.LU R22, [R1+0x738] ;  /* 0x0007380001167983 */ /* 0x000ee80000300800 */
[----:B------:R-:W3:Y:S04]  /*14df0*/  LDL.LU R23, [R1+0x73c] ;  /* 0x00073c0001177983 */ /* 0x000ee80000300800 */
[----:B---3--:R-:W-:Y:S04]  /*14e00*/  STS.128 [R34+0x10], R20 ;  /* 0x0000101422007388 */ /* 0x008fe80000000c00 */
[----:B--2---:R-:W-:Y:S04]  /*14e10*/  STS.128 [R34], R28 ;  /* 0x0000001c22007388 */ /* 0x004fe80000000c00 */
[----:B------:R-:W-:Y:S06]  /*14e20*/  BAR.SYNC 0x0 ;  /* 0x0000000000007b1d */ /* 0x000fec0000000000 */
[----:B------:R-:W0:Y:S04]  /*14e30*/  LDS.128 R20, [R35.X16] ;  /* 0x0000000023147984 */ /* 0x000e28000000cc00 */
[----:B------:R-:W1:Y:S01]  /*14e40*/  LDS.128 R24, [R35.X16+0x1000] ;  /* 0x0010000023187984 */ /* 0x000e62000000cc00 */
[----:B------:R-:W-:-:S04]  /*14e50*/  IMAD.WIDE R28, R0, R37, c[0x0][0x750] ;  /* 0x0001d400001c7625 */ /* 0x000fc800078e0225 */
[----:B------:R-:W-:Y:S01]  /*14e60*/  IMAD.WIDE R30, R2, R37, c[0x0][0x750] ;  /* 0x0001d400021e7625 */ /* 0x000fe200078e0225 */
[----:B0-----:R0:W-:Y:S04]  /*14e70*/  @P4 STG.E.128 [R28.64], R20 ;  /* 0x000000141c004986 */ /* 0x0011e8000c101d06 */
[----:B-1----:R1:W-:Y:S04]  /*14e80*/  @P5 STG.E.128 [R30.64], R24 ;  /* 0x000000181e005986 */ /* 0x0023e8000c101d06 */
[----:B0-----:R-:W2:Y:S04]  /*14e90*/  LDL.LU R22, [R1+0x9c4] ;  /* 0x0009c40001167983 */ /* 0x001ea80000300800 */
[----:B------:R-:W3:Y:S04]  /*14ea0*/  LDL.LU R20, [R1+0x9c8] ;  /* 0x0009c80001147983 */ /* 0x000ee80000300800 */
[----:B------:R-:W4:Y:S04]  /*14eb0*/  LDL.LU R21, [R1+0x9d0] ;  /* 0x0009d00001157983 */ /* 0x000f280000300800 */
[----:B------:R-:W2:Y:S04]  /*14ec0*/  LDL.LU R23, [R1+0x9b4] ;  /* 0x0009b40001177983 */ /* 0x000ea80000300800 */
[----:B------:R-:W4:Y:S04]  /*14ed0*/  LDL R28, [R1+0x87c] ;  /* 0x00087c00011c7983 */ /* 0x000f280000100800 */
[----:B------:R-:W3:Y:S04]  /*14ee0*/  LDL.LU R29, [R1+0x9bc] ;  /* 0x0009bc00011d7983 */ /* 0x000ee80000300800 */
[----:B-1----:R-:W3:Y:S04]  /*14ef0*/  LDL.LU R31, [R1+0x9cc] ;  /* 0x0009cc00011f7983 */ /* 0x002ee80000300800 */
[----:B------:R-:W-:Y:S06]  /*14f00*/  BAR.SYNC 0x0 ;  /* 0x0000000000007b1d */ /* 0x000fec0000000000 */
[-C--:B----4-:R-:W-:Y:S01]  /*14f10*/  FMUL R26, R21, R28.reuse ;  /* 0x0000001c151a7220 */ /* 0x090fe20000400000 */
[-C--:B-----5:R-:W-:Y:S01]  /*14f20*/  FMUL R25, R32, R28.reuse ;  /* 0x0000001c20197220 */ /* 0x0a0fe20000400000 */
[-C--:B------:R-:W-:Y:S01]  /*14f30*/  FMUL R24, R33, R28.reuse ;  /* 0x0000001c21187220 */ /* 0x080fe20000400000 */
[-C--:B--2---:R-:W-:Y:S01]  /*14f40*/  FMUL R22, R22, R28.reuse ;  /* 0x0000001c16167220 */ /* 0x084fe20000400000 */
[-C--:B---3--:R-:W-:Y:S01]  /*14f50*/  FMUL R20, R20, R28.reuse ;  /* 0x0000001c14147220 */ /* 0x088fe20000400000 */
[-C--:B------:R-:W-:Y:S01]  /*14f60*/  FMUL R23, R23, R28.reuse ;  /* 0x0000001c17177220 */ /* 0x080fe20000400000 */
[-C--:B------:R-:W-:Y:S01]  /*14f70*/  FMUL R21, R29, R28.reuse ;  /* 0x0000001c1d157220 */ /* 0x080fe20000400000 */
[----:B------:R-:W2:Y:S01]  /*14f80*/  LDL.LU R32, [R1+0x9b8] ;  /* 0x0009b80001207983 */ /* 0x000ea20000300800 */
[----:B------:R-:W-:-:S03]  /*14f90*/  FMUL R27, R31, R28 ;  /* 0x0000001c1f1b7220 */ /* 0x000fc60000400000 */
[----:B------:R-:W3:Y:S04]  /*14fa0*/  LDL.LU R33, [R1+0x9c0] ;  /* 0x0009c00001217983 */ /* 0x000ee80000300800 */
[----:B------:R-:W-:Y:S04]  /*14fb0*/  STS.128 [R34+0x10], R24 ;  /* 0x0000101822007388 */ /* 0x000fe80000000c00 */
[----:B------:R-:W-:Y:S04]  /*14fc0*/  STS.128 [R34], R20 ;  /* 0x0000001422007388 */ /* 0x000fe80000000c00 */
[----:B------:R-:W-:Y:S06]  /*14fd0*/  BAR.SYNC 0x0 ;  /* 0x0000000000007b1d */ /* 0x000fec0000000000 */
[----:B------:R-:W0:Y:S04]  /*14fe0*/  LDS.128 R20, [R35.X16] ;  /* 0x0000000023147984 */ /* 0x000e28000000cc00 */
[----:B------:R-:W1:Y:S01]  /*14ff0*/  LDS.128 R24, [R35.X16+0x1000] ;  /* 0x0010000023187984 */ /* 0x000e62000000cc00 */
[----:B------:R-:W-:-:S04]  /*15000*/  IMAD.WIDE R28, R0, R37, c[0x0][0x758] ;  /* 0x0001d600001c7625 */ /* 0x000fc800078e0225 */
[-C--:B------:R-:W-:Y:S01]  /*15010*/  IMAD.WIDE R30, R2, R37.reuse, c[0x0][0x758] ;  /* 0x0001d600021e7625 */ /* 0x080fe200078e0225 */
[----:B0-----:R-:W-:Y:S04]  /*15020*/  @P4 STG.E.128 [R28.64], R20 ;  /* 0x000000141c004986 */ /* 0x001fe8000c101d06 */
[----:B-1----:R-:W-:Y:S04]  /*15030*/  @P5 STG.E.128 [R30.64], R24 ;  /* 0x000000181e005986 */ /* 0x002fe8000c101d06 */
[----:B------:R-:W-:Y:S06]  /*15040*/  BAR.SYNC 0x0 ;  /* 0x0000000000007b1d */ /* 0x000fec0000000000 */
[----:B------:R-:W4:Y:S04]  /*15050*/  LDL.LU R20, [R1+0x700] ;  /* 0x0007000001147983 */ /* 0x000f280000300800 */
[----:B------:R-:W4:Y:S04]  /*15060*/  LDL.LU R21, [R1+0x704] ;  /* 0x0007040001157983 */ /* 0x000f280000300800 */
[----:B------:R-:W4:Y:S04]  /*15070*/  LDL.LU R22, [R1+0x708] ;  /* 0x0007080001167983 */ /* 0x000f280000300800 */
[----:B------:R-:W4:Y:S04]  /*15080*/  LDL.LU R23, [R1+0x70c] ;  /* 0x00070c0001177983 */ /* 0x000f280000300800 */
[----:B------:R-:W5:Y:S04]  /*15090*/  LDL.LU R28, [R1+0x710] ;  /* 0x00071000011c7983 */ /* 0x000f680000300800 */
[----:B------:R-:W5:Y:S04]  /*150a0*/  LDL.LU R29, [R1+0x714] ;  /* 0x00071400011d7983 */ /* 0x000f680000300800 */
[----:B------:R-:W5:Y:S04]  /*150b0*/  LDL.LU R30, [R1+0x718] ;  /* 0x00071800011e7983 */ /* 0x000f680000300800 */
[----:B------:R-:W5:Y:S04]  /*150c0*/  LDL.LU R31, [R1+0x71c] ;  /* 0x00071c00011f7983 */ /* 0x000f680000300800 */
[----:B-----5:R-:W-:Y:S04]  /*150d0*/  STS.128 [R34+0x10], R28 ;  /* 0x0000101c22007388 */ /* 0x020fe80000000c00 */
[----:B----4-:R-:W-:Y:S04]  /*150e0*/  STS.128 [R34], R20 ;  /* 0x0000001422007388 */ /* 0x010fe80000000c00 */
[----:B------:R-:W-:Y:S06]  /*150f0*/  BAR.SYNC 0x0 ;  /* 0x0000000000007b1d */ /* 0x000fec0000000000 */
[----:B------:R-:W0:Y:S04]  /*15100*/  LDS.128 R20, [R35.X16] ;  /* 0x0000000023147984 */ /* 0x000e28000000cc00 */
[----:B------:R-:W1:Y:S01]  /*15110*/  LDS.128 R24, [R35.X16+0x1000] ;  /* 0x0010000023187984 */ /* 0x000e62000000cc00 */
[----:B------:R-:W-:-:S04]  /*15120*/  IMAD.WIDE R28, R0, R37, c[0x0][0x760] ;  /* 0x0001d800001c7625 */ /* 0x000fc800078e0225 */
[----:B------:R-:W-:Y:S01]  /*15130*/  IMAD.WIDE R30, R2, R37, c[0x0][0x760] ;  /* 0x0001d800021e7625 */ /* 0x000fe200078e0225 */
[----:B0-----:R0:W-:Y:S04]  /*15140*/  @P4 STG.E.128 [R28.64], R20 ;  /* 0x000000141c004986 */ /* 0x0011e8000c101d06 */
[----:B-1----:R1:W-:Y:S04]  /*15150*/  @P5 STG.E.128 [R30.64], R24 ;  /* 0x000000181e005986 */ /* 0x0023e8000c101d06 */
[----:B0-----:R-:W4:Y:S04]  /*15160*/  LDL.LU R22, [R1+0x9a4] ;  /* 0x0009a40001167983 */ /* 0x001f280000300800 */
[----:B------:R-:W5:Y:S04]  /*15170*/  LDL.LU R20, [R1+0x9a8] ;  /* 0x0009a80001147983 */ /* 0x000f680000300800 */
[----:B------:R-:W2:Y:S04]  /*15180*/  LDL.LU R21, [R1+0x9b0] ;  /* 0x0009b00001157983 */ /* 0x000ea80000300800 */
[----:B------:R-:W2:Y:S04]  /*15190*/  LDL.LU R23, [R1+0x994] ;  /* 0x0009940001177983 */ /* 0x000ea80000300800 */
[----:B------:R-:W2:Y:S04]  /*151a0*/  LDL R28, [R1+0x870] ;  /* 0x00087000011c7983 */ /* 0x000ea80000100800 */
[----:B------:R-:W5:Y:S04]  /*151b0*/  LDL.LU R29, [R1+0x99c] ;  /* 0x00099c00011d7983 */ /* 0x000f680000300800 */
[----:B-1----:R-:W5:Y:S04]  /*151c0*/  LDL.LU R31, [R1+0x9ac] ;  /* 0x0009ac00011f7983 */ /* 0x002f680000300800 */
[----:B------:R-:W-:Y:S06]  /*151d0*/  BAR.SYNC 0x0 ;  /* 0x0000000000007b1d */ /* 0x000fec0000000000 */
[-C--:B--2---:R-:W-:Y:S01]  /*151e0*/  FMUL R26, R21, R28.reuse ;  /* 0x0000001c151a7220 */ /* 0x084fe20000400000 */
[-C--:B------:R-:W-:Y:S01]  /*151f0*/  FMUL R25, R32, R28.reuse ;  /* 0x0000001c20197220 */ /* 0x080fe20000400000 */
[-C--:B---3--:R-:W-:Y:S01]  /*15200*/  FMUL R24, R33, R28.reuse ;  /* 0x0000001c21187220 */ /* 0x088fe20000400000 */
[-C--:B----4-:R-:W-:Y:S01]  /*15210*/  FMUL R22, R22, R28.reuse ;  /* 0x0000001c16167220 */ /* 0x090fe20000400000 */
[-C--:B-----5:R-:W-:Y:S01]  /*15220*/  FMUL R20, R20, R28.reuse ;  /* 0x0000001c14147220 */ /* 0x0a0fe20000400000 */
        /* <DEDUP_REMOVED lines=216> */
[----:B------:R-:W2:Y:S04]  /*15fb0*/  LDL.LU R28, [R1+0x8f4] ;  /* 0x0008f400011c7983 */ /* 0x000ea80000300800 */
[----:B------:R-:W2:Y:S04]  /*15fc0*/  LDL R29, [R1+0x834] ;  /* 0x00083400011d7983 */ /* 0x000ea80000100800 */
[----:B-1----:R-:W3:Y:S04]  /*15fd0*/  LDL.LU R31, [R1+0x90c] ;  /* 0x00090c00011f7983 */ /* 0x002ee80000300800 */
[----:B------:R-:W-:Y:S06]  /*15fe0*/  BAR.SYNC 0x0 ;  /* 0x0000000000007b1d */ /* 0x000fec0000000000 */
[-C--:B--2---:R-:W-:Y:S01]  /*15ff0*/  FMUL R26, R21, R29.reuse ;  /* 0x0000001d151a7220 */ /* 0x084fe20000400000 */
[-C--:B------:R-:W-:Y:S01]  /*16000*/  FMUL R25, R33, R29.reuse ;  /* 0x0000001d21197220 */ /* 0x080fe20000400000 */
[-C--:B------:R-:W-:Y:S01]  /*16010*/  FMUL R24, R23, R29.reuse ;  /* 0x0000001d17187220 */ /* 0x080fe20000400000 */
[-C--:B----4-:R-:W-:Y:S01]  /*16020*/  FMUL R22, R22, R29.reuse ;  /* 0x0000001d16167220 */ /* 0x090fe20000400000 */
[-C--:B---3--:R-:W-:Y:S01]  /*16030*/  FMUL R27, R31, R29.reuse ;  /* 0x0000001d1f1b7220 */ /* 0x088fe20000400000 */
[-C--:B-----5:R-:W-:Y:S01]  /*16040*/  FMUL R20, R20, R29.reuse ;  /* 0x0000001d14147220 */ /* 0x0a0fe20000400000 */
[-C--:B------:R-:W-:Y:S01]  /*16050*/  FMUL R23, R28, R29.reuse ;  /* 0x0000001d1c177220 */ /* 0x080fe20000400000 */
[----:B------:R-:W-:Y:S01]  /*16060*/  FMUL R21, R32, R29 ;  /* 0x0000001d20157220 */ /* 0x000fe20000400000 */
[----:B------:R-:W2:Y:S04]  /*16070*/  LDL.LU R33, [R1+0x8dc] ;  /* 0x0008dc0001217983 */ /* 0x000ea80000300800 */
[----:B------:R-:W-:Y:S04]  /*16080*/  STS.128 [R34+0x10], R24 ;  /* 0x0000101822007388 */ /* 0x000fe80000000c00 */
[----:B------:R-:W-:Y:S04]  /*16090*/  STS.128 [R34], R20 ;  /* 0x0000001422007388 */ /* 0x000fe80000000c00 */
[----:B------:R-:W-:Y:S06]  /*160a0*/  BAR.SYNC 0x0 ;  /* 0x0000000000007b1d */ /* 0x000fec0000000000 */
[----:B------:R-:W0:Y:S04]  /*160b0*/  LDS.128 R20, [R35.X16] ;  /* 0x0000000023147984 */ /* 0x000e28000000cc00 */
[----:B------:R-:W1:Y:S01]  /*160c0*/  LDS.128 R24, [R35.X16+0x1000] ;  /* 0x0010000023187984 */ /* 0x000e62000000cc00 */
[----:B------:R-:W-:-:S03]  /*160d0*/  IMAD.WIDE R28, R0, R37, c[0x0][0x7b8] ;  /* 0x0001ee00001c7625 */ /* 0x000fc600078e0225 */
[----:B------:R-:W3:Y:S01]  /*160e0*/  LDL R32, [R1+0x828] ;  /* 0x0008280001207983 */ /* 0x000ee20000100800 */
[----:B------:R-:W-:-:S03]  /*160f0*/  IMAD.WIDE R30, R2, R37, c[0x0][0x7b8] ;  /* 0x0001ee00021e7625 */ /* 0x000fc600078e0225 */
        /* <DEDUP_REMOVED lines=20> */
[----:B0-----:R-:W3:Y:S04]  /*16240*/  LDL.LU R22, [R1+0x8e4] ;  /* 0x0008e40001167983 */ /* 0x001ee80000300800 */
[----:B------:R-:W4:Y:S04]  /*16250*/  LDL.LU R20, [R1+0x8e8] ;  /* 0x0008e80001147983 */ /* 0x000f280000300800 */
[----:B------:R-:W5:Y:S04]  /*16260*/  LDL.LU R21, [R1+0x8f0] ;  /* 0x0008f00001157983 */ /* 0x000f680000300800 */
[----:B------:R-:W2:Y:S04]  /*16270*/  LDL.LU R23, [R1+0x8f8] ;  /* 0x0008f80001177983 */ /* 0x000ea80000300800 */
[----:B------:R-:W2:Y:S04]  /*16280*/  LDL.LU R28, [R1+0x900] ;  /* 0x00090000011c7983 */ /* 0x000ea80000300800 */
[----:B------:R-:W2:Y:S04]  /*16290*/  LDL.LU R29, [R1+0x8d4] ;  /* 0x0008d400011d7983 */ /* 0x000ea80000300800 */
[----:B-1----:R-:W2:Y:S04]  /*162a0*/  LDL.LU R31, [R1+0x8ec] ;  /* 0x0008ec00011f7983 */ /* 0x002ea80000300800 */
[----:B------:R-:W-:Y:S06]  /*162b0*/  BAR.SYNC 0x0 ;  /* 0x0000000000007b1d */ /* 0x000fec0000000000 */
[-C--:B---3--:R-:W-:Y:S01]  /*162c0*/  FMUL R22, R22, R32.reuse ;  /* 0x0000002016167220 */ /* 0x088fe20000400000 */
[-C--:B----4-:R-:W-:Y:S01]  /*162d0*/  FMUL R20, R20, R32.reuse ;  /* 0x0000002014147220 */ /* 0x090fe20000400000 */
[-C--:B-----5:R-:W-:Y:S01]  /*162e0*/  FMUL R26, R21, R32.reuse ;  /* 0x00000020151a7220 */ /* 0x0a0fe20000400000 */
[-C--:B--2---:R-:W-:Y:S01]  /*162f0*/  FMUL R21, R33, R32.reuse ;  /* 0x0000002021157220 */ /* 0x084fe20000400000 */
[-C--:B------:R-:W-:Y:S01]  /*16300*/  FMUL R25, R23, R32.reuse ;  /* 0x0000002017197220 */ /* 0x080fe20000400000 */
[-C--:B------:R-:W-:Y:S01]  /*16310*/  FMUL R24, R28, R32.reuse ;  /* 0x000000201c187220 */ /* 0x080fe20000400000 */
[-C--:B------:R-:W-:Y:S01]  /*16320*/  FMUL R23, R29, R32.reuse ;  /* 0x000000201d177220 */ /* 0x080fe20000400000 */
[----:B------:R-:W-:-:S05]  /*16330*/  FMUL R27, R31, R32 ;  /* 0x000000201f1b7220 */ /* 0x000fca0000400000 */
[----:B------:R-:W-:Y:S04]  /*16340*/  STS.128 [R34+0x10], R24 ;  /* 0x0000101822007388 */ /* 0x000fe80000000c00 */
[----:B------:R-:W-:Y:S04]  /*16350*/  STS.128 [R34], R20 ;  /* 0x0000001422007388 */ /* 0x000fe80000000c00 */
[----:B------:R-:W-:Y:S06]  /*16360*/  BAR.SYNC 0x0 ;  /* 0x0000000000007b1d */ /* 0x000fec0000000000 */
[----:B------:R-:W0:Y:S04]  /*16370*/  LDS.128 R28, [R35.X16] ;  /* 0x00000000231c7984 */ /* 0x000e28000000cc00 */
[----:B------:R-:W2:Y:S01]  /*16380*/  LDL.LU R24, [R1+0x280] ;  /* 0x0002800001187983 */ /* 0x000ea20000300800 */
[----:B------:R-:W-:-:S03]  /*16390*/  IMAD.WIDE R20, R0, R37, c[0x0][0x7c8] ;  /* 0x0001f20000147625 */ /* 0x000fc600078e0225 */
[----:B------:R-:W2:Y:S04]  /*163a0*/  LDL.LU R25, [R1+0x284] ;  /* 0x0002840001197983 */ /* 0x000ea80000300800 */
[----:B------:R-:W2:Y:S04]  /*163b0*/  LDL.LU R26, [R1+0x288] ;  /* 0x00028800011a7983 */ /* 0x000ea80000300800 */
[----:B------:R-:W2:Y:S04]  /*163c0*/  LDL.LU R27, [R1+0x28c] ;  /* 0x00028c00011b7983 */ /* 0x000ea80000300800 */
[----:B------:R-:W1:Y:S04]  /*163d0*/  LDS.128 R32, [R35.X16+0x1000] ;  /* 0x0010000023207984 */ /* 0x000e68000000cc00 */
[----:B0-----:R0:W-:Y:S04]  /*163e0*/  @P4 STG.E.128 [R20.64], R28 ;  /* 0x0000001c14004986 */ /* 0x0011e8000c101d06 */
[----:B0-----:R-:W3:Y:S04]  /*163f0*/  LDL.LU R28, [R1+0x290] ;  /* 0x00029000011c7983 */ /* 0x001ee80000300800 */
[----:B------:R-:W3:Y:S04]  /*16400*/  LDL.LU R29, [R1+0x294] ;  /* 0x00029400011d7983 */ /* 0x000ee80000300800 */
[----:B------:R-:W3:Y:S04]  /*16410*/  LDL.LU R30, [R1+0x298] ;  /* 0x00029800011e7983 */ /* 0x000ee80000300800 */
[----:B------:R-:W3:Y:S04]  /*16420*/  LDL.LU R31, [R1+0x29c] ;  /* 0x00029c00011f7983 */ /* 0x000ee80000300800 */
[----:B------:R-:W0:Y:S01]  /*16430*/  S2R R21, SR_TID.X ;  /* 0x0000000000157919 */ /* 0x000e220000002100 */
[----:B------:R-:W-:-:S05]  /*16440*/  IMAD.WIDE R22, R2, R37, c[0x0][0x7c8] ;  /* 0x0001f20002167625 */ /* 0x000fca00078e0225 */
[----:B-1----:R1:W-:Y:S01]  /*16450*/  @P5 STG.E.128 [R22.64], R32 ;  /* 0x0000002016005986 */ /* 0x0023e2000c101d06 */
[----:B0-----:R-:W-:-:S03]  /*16460*/  LOP3.LUT R20, R21, 0xff, RZ, 0xc0, !PT ;  /* 0x000000ff15147812 */ /* 0x001fc600078ec0ff */
[----:B-1----:R-:W4:Y:S01]  /*16470*/  LDL.LU R35, [R1+0x8e0] ;  /* 0x0008e00001237983 */ /* 0x002f220000300800 */
[----:B------:R-:W-:-:S03]  /*16480*/  SHF.L.U32 R32, R20, 0x5, RZ ;  /* 0x0000000514207819 */ /* 0x000fc600000006ff */
[----:B------:R-:W-:Y:S06]  /*16490*/  BAR.SYNC 0x0 ;  /* 0x0000000000007b1d */ /* 0x000fec0000000000 */
[----:B------:R-:W-:Y:S01]  /*164a0*/  LOP3.LUT R33, R21, 0xff, RZ, 0xc0, !PT ;  /* 0x000000ff15217812 */ /* 0x000fe200078ec0ff */
[----:B------:R-:W5:Y:S04]  /*164b0*/  LDL.LU R34, [R1+0x8b4] ;  /* 0x0008b40001227983 */ /* 0x000f680000300800 */
        /* <DEDUP_REMOVED lines=11> */
[----:B------:R-:W2:Y:S04]  /*16570*/  LDL.LU R21, [R1+0x8d0] ;  /* 0x0008d00001157983 */ /* 0x000ea80000300800 */
[----:B------:R-:W2:Y:S04]  /*16580*/  LDL.LU R23, [R1+0x8d8] ;  /* 0x0008d80001177983 */ /* 0x000ea80000300800 */
[----:B------:R-:W2:Y:S04]  /*16590*/  LDL R28, [R1+0x81c] ;  /* 0x00081c00011c7983 */ /* 0x000ea80000100800 */
[----:B------:R-:W3:Y:S04]  /*165a0*/  LDL.LU R29, [R1+0x8bc] ;  /* 0x0008bc00011d7983 */ /* 0x000ee80000300800 */
[----:B-1----:R-:W5:Y:S04]  /*165b0*/  LDL.LU R31, [R1+0x8cc] ;  /* 0x0008cc00011f7983 */ /* 0x002f680000300800 */
[----:B------:R-:W-:Y:S06]  /*165c0*/  BAR.SYNC 0x0 ;  /* 0x0000000000007b1d */ /* 0x000fec0000000000 */
[-C--:B--2---:R-:W-:Y:S01]  /*165d0*/  FMUL R26, R21, R28.reuse ;  /* 0x0000001c151a7220 */ /* 0x084fe20000400000 */
[-C--:B------:R-:W-:Y:S01]  /*165e0*/  FMUL R25, R23, R28.reuse ;  /* 0x0000001c17197220 */ /* 0x080fe20000400000 */
[-C--:B----4-:R-:W-:Y:S01]  /*165f0*/  FMUL R24, R35, R28.reuse ;  /* 0x0000001c23187220 */ /* 0x090fe20000400000 */
[-C--:B------:R-:W-:Y:S01]  /*16600*/  FMUL R22, R22, R28.reuse ;  /* 0x0000001c16167220 */ /* 0x080fe20000400000 */
[-C--:B---3--:R-:W-:Y:S01]  /*16610*/  FMUL R20, R20, R28.reuse ;  /* 0x0000001c14147220 */ /* 0x088fe20000400000 */
[-C--:B-----5:R-:W-:Y:S01]  /*16620*/  FMUL R23, R34, R28.reuse ;  /* 0x0000001c22177220 */ /* 0x0a0fe20000400000 */
        /* <DEDUP_REMOVED lines=36> */
[----:B------:R-:W3:Y:S04]  /*16870*/  LDL.LU R29, [R1+0x414] ;  /* 0x00041400011d7983 */ /* 0x000ee80000300800 */
[----:B-1----:R-:W3:Y:S04]  /*16880*/  LDL.LU R31, [R1+0x8ac] ;  /* 0x0008ac00011f7983 */ /* 0x002ee80000300800 */
[----:B------:R-:W-:Y:S06]  /*16890*/  BAR.SYNC 0x0 ;  /* 0x0000000000007b1d */ /* 0x000fec0000000000 */
[-C--:B--2---:R-:W-:Y:S01]  /*168a0*/  FMUL R26, R21, R28.reuse ;  /* 0x0000001c151a7220 */ /* 0x084fe20000400000 */
[-C--:B------:R-:W-:Y:S01]  /*168b0*/  FMUL R25, R23, R28.reuse ;  /* 0x0000001c17197220 */ /* 0x080fe20000400000 */
[-C--:B------:R-:W-:Y:S01]  /*168c0*/  FMUL R24, R35, R28.reuse ;  /* 0x0000001c23187220 */ /* 0x080fe20000400000 */
[-C--:B----4-:R-:W-:Y:S01]  /*168d0*/  FMUL R22, R22, R28.reuse ;  /* 0x0000001c16167220 */ /* 0x090fe20000400000 */
[-C--:B-----5:R-:W-:Y:S01]  /*168e0*/  FMUL R20, R20, R28.reuse ;  /* 0x0000001c14147220 */ /* 0x0a0fe20000400000 */
[-C--:B---3--:R-:W-:Y:S01]  /*168f0*/  FMUL R23, R34, R28.reuse ;  /* 0x0000001c22177220 */ /* 0x088fe20000400000 */
        /* <DEDUP_REMOVED lines=220> */
[-C--:B---3--:R-:W-:Y:S01]  /*176c0*/  FMUL R25, R34, R28.reuse ;  /* 0x0000001c22197220 */ /* 0x088fe20000400000 */
[-C--:B----4-:R-:W-:Y:S01]  /*176d0*/  FMUL R22, R22, R28.reuse ;  /* 0x0000001c16167220 */ /* 0x090fe20000400000 */
[-C--:B-----5:R-:W-:Y:S01]  /*176e0*/  FMUL R20, R20, R28.reuse ;  /* 0x0000001c14147220 */ /* 0x0a0fe20000400000 */
[-C--:B------:R-:W-:Y:S01]  /*176f0*/  FMUL R24, R29, R28.reuse ;  /* 0x0000001c1d187220 */ /* 0x080fe20000400000 */
        /* <DEDUP_REMOVED lines=278> */
[----:B------:R-:W0:Y:S01]  /*18860*/  LDS.128 R20, [R33.X16] ;  /* 0x0000000021147984 */ /* 0x000e22000000cc00 */
[----:B------:R-:W-:-:S03]  /*18870*/  IMAD.WIDE R28, R0, R37, c[0x0][0x898] ;  /* 0x00022600001c7625 */ /* 0x000fc600078e0225 */
[----:B------:R-:W1:Y:S04]  /*18880*/  LDS.128 R24, [R33.X16+0x1000] ;  /* 0x0010000021187984 */ /* 0x000e68000000cc00 */
[----:B0-----:R0:W-:Y:S04]  /*18890*/  @P4 STG.E.128 [R28.64], R20 ;  /* 0x000000141c004986 */ /* 0x0011e8000c101d06 */
[----:B0-----:R-:W4:Y:S04]  /*188a0*/  LDL.LU R20, [R1+0x60] ;  /* 0x0000600001147983 */ /* 0x001f280000300800 */
[----:B------:R-:W4:Y:S04]  /*188b0*/  LDL.LU R21, [R1+0x64] ;  /* 0x0000640001157983 */ /* 0x000f280000300800 */
[----:B------:R-:W4:Y:S04]  /*188c0*/  LDL.LU R22, [R1+0x68] ;  /* 0x0000680001167983 */ /* 0x000f280000300800 */
[----:B------:R-:W4:Y:S01]  /*188d0*/  LDL.LU R23, [R1+0x6c] ;  /* 0x00006c0001177983 */ /* 0x000f220000300800 */
[----:B------:R-:W-:-:S03]  /*188e0*/  IMAD.WIDE R30, R2, R37, c[0x0][0x898] ;  /* 0x00022600021e7625 */ /* 0x000fc600078e0225 */
[----:B------:R-:W5:Y:S04]  /*188f0*/  LDL.LU R28, [R1+0xa0] ;  /* 0x0000a000011c7983 */ /* 0x000f680000300800 */
[----:B-1----:R-:W-:Y:S04]  /*18900*/  @P5 STG.E.128 [R30.64], R24 ;  /* 0x000000181e005986 */ /* 0x002fe8000c101d06 */
[----:B------:R-:W-:Y:S06]  /*18910*/  BAR.SYNC 0x0 ;  /* 0x0000000000007b1d */ /* 0x000fec0000000000 */
[----:B------:R-:W2:Y:S01]  /*18920*/  LDL R29, [R1+0x780] ;  /* 0x00078000011d7983 */ /* 0x000ea20000100800 */
[----:B------:R-:W-:-:S03]  /*18930*/  IMAD.WIDE R24, R0, R37, c[0x0][0x8a0] ;  /* 0x0002280000187625 */ /* 0x000fc600078e0225 */
[----:B------:R-:W2:Y:S04]  /*18940*/  LDL.LU R30, [R1+0x128] ;  /* 0x00012800011e7983 */ /* 0x000ea80000300800 */
[----:B------:R-:W2:Y:S04]  /*18950*/  LDL.LU R31, [R1+0xd8] ;  /* 0x0000d800011f7983 */ /* 0x000ea80000300800 */
[----:B----4-:R-:W-:Y:S04]  /*18960*/  STS.128 [R32+0x10], R20 ;  /* 0x0000101420007388 */ /* 0x010fe80000000c00 */
[----:B------:R-:W-:Y:S04]  /*18970*/  STS.128 [R32], R4 ;  /* 0x0000000420007388 */ /* 0x000fe80000000c00 */
[----:B------:R-:W-:Y:S06]  /*18980*/  BAR.SYNC 0x0 ;  /* 0x0000000000007b1d */ /* 0x000fec0000000000 */
[----:B------:R-:W0:Y:S04]  /*18990*/  LDS.128 R4, [R33.X16] ;  /* 0x0000000021047984 */ /* 0x000e28000000cc00 */
[----:B------:R-:W1:Y:S04]  /*189a0*/  LDS.128 R20, [R33.X16+0x1000] ;  /* 0x0010000021147984 */ /* 0x000e68000000cc00 */
[----:B0-----:R0:W-:Y:S04]  /*189b0*/  @P4 STG.E.128 [R24.64], R4 ;  /* 0x0000000418004986 */ /* 0x0011e8000c101d06 */
[----:B0-----:R-:W4:Y:S04]  /*189c0*/  LDL.LU R24, [R1+0xb0] ;  /* 0x0000b00001187983 */ /* 0x001f280000300800 */
[----:B------:R-:W4:Y:S01]  /*189d0*/  LDL.LU R25, [R1+0xa4] ;  /* 0x0000a40001197983 */ /* 0x000f220000300800 */
[----:B------:R-:W-:Y:S01]  /*189e0*/  IMAD.WIDE R26, R2, R37, c[0x0][0x8a0] ;  /* 0x00022800021a7625 */ /* 0x000fe200078e0225 */
[-C--:B--2---:R-:W-:Y:S01]  /*189f0*/  FMUL R4, R35, R29.reuse ;  /* 0x0000001d23047220 */ /* 0x084fe20000400000 */
[-C--:B------:R-:W-:Y:S01]  /*18a00*/  FMUL R5, R30, R29.reuse ;  /* 0x0000001d1e057220 */ /* 0x080fe20000400000 */
[-C--:B------:R-:W-:Y:S01]  /*18a10*/  FMUL R6, R31, R29.reuse ;  /* 0x0000001d1f067220 */ /* 0x080fe20000400000 */
[-C--:B---3--:R-:W-:Y:S01]  /*18a20*/  FMUL R7, R34, R29.reuse ;  /* 0x0000001d22077220 */ /* 0x088fe20000400000 */
[----:B-1----:R-:W-:Y:S04]  /*18a30*/  @P5 STG.E.128 [R26.64], R20 ;  /* 0x000000141a005986 */ /* 0x002fe8000c101d06 */
[----:B------:R-:W-:Y:S06]  /*18a40*/  BAR.SYNC 0x0 ;  /* 0x0000000000007b1d */ /* 0x000fec0000000000 */
[----:B------:R-:W-:Y:S04]  /*18a50*/  STS.128 [R32+0x10], R4 ;  /* 0x0000100420007388 */ /* 0x000fe80000000c00 */
[----:B------:R-:W2:Y:S01]  /*18a60*/  LDL.LU R35, [R1+0x14] ;  /* 0x0000140001237983 */ /* 0x000ea20000300800 */
[-C--:B-----5:R-:W-:Y:S01]  /*18a70*/  FMUL R21, R28, R29.reuse ;  /* 0x0000001d1c157220 */ /* 0x0a0fe20000400000 */
[----:B------:R-:W-:-:S02]  /*18a80*/  FMUL R23, R36, R29 ;  /* 0x0000001d24177220 */ /* 0x000fc40000400000 */
[----:B------:R-:W3:Y:S04]  /*18a90*/  LDL R34, [R1+0x5d8] ;  /* 0x0005d80001227983 */ /* 0x000ee80000100800 */
[----:B------:R-:W5:Y:S04]  /*18aa0*/  LDL.LU R36, [R1+0x44] ;  /* 0x0000440001247983 */ /* 0x000f680000300800 */
[----:B------:R-:W2:Y:S04]  /*18ab0*/  LDL.LU R30, [R1] ;  /* 0x00000000011e7983 */ /* 0x000ea80000300800 */
[----:B------:R-:W2:Y:S04]  /*18ac0*/  LDL.LU R31, [R1+0x4] ;  /* 0x00000400011f7983 */ /* 0x000ea80000300800 */
[----:B------:R-:W2:Y:S01]  /*18ad0*/  LDL.LU R28, [R1+0x8] ;  /* 0x00000800011c7983 */ /* 0x000ea20000300800 */
[----:B------:R-:W-:Y:S01]  /*18ae0*/  IMAD.WIDE R26, R2, R37, c[0x0][0x8a8] ;  /* 0x00022a00021a7625 */ /* 0x000fe200078e0225 */
[-C--:B----4-:R-:W-:Y:S01]  /*18af0*/  FMUL R20, R24, R29.reuse ;  /* 0x0000001d18147220 */ /* 0x090fe20000400000 */
[----:B------:R-:W-:-:S02]  /*18b00*/  FMUL R22, R25, R29 ;  /* 0x0000001d19167220 */ /* 0x000fc40000400000 */
[----:B------:R-:W-:Y:S01]  /*18b10*/  IMAD.WIDE R24, R0, R37, c[0x0][0x8a8] ;  /* 0x00022a0000187625 */ /* 0x000fe200078e0225 */
[----:B------:R-:W4:Y:S04]  /*18b20*/  LDL.LU R29, [R1+0xc] ;  /* 0x00000c00011d7983 */ /* 0x000f280000300800 */
[----:B------:R-:W-:Y:S04]  /*18b30*/  STS.128 [R32], R20 ;  /* 0x0000001420007388 */ /* 0x000fe80000000c00 */
[----:B------:R-:W-:Y:S06]  /*18b40*/  BAR.SYNC 0x0 ;  /* 0x0000000000007b1d */ /* 0x000fec0000000000 */
[----:B------:R-:W0:Y:S04]  /*18b50*/  LDS.128 R4, [R33.X16] ;  /* 0x0000000021047984 */ /* 0x000e28000000cc00 */
[----:B------:R-:W1:Y:S04]  /*18b60*/  LDS.128 R20, [R33.X16+0x1000] ;  /* 0x0010000021147984 */ /* 0x000e68000000cc00 */
[----:B0-----:R0:W-:Y:S04]  /*18b70*/  @P4 STG.E.128 [R24.64], R4 ;  /* 0x0000000418004986 */ /* 0x0011e8000c101d06 */
[----:B0-----:R-:W2:Y:S04]  /*18b80*/  LDL.LU R4, [R1+0x20] ;  /* 0x0000200001047983 */ /* 0x001ea80000300800 */
[----:B------:R-:W2:Y:S04]  /*18b90*/  LDL.LU R5, [R1+0x24] ;  /* 0x0000240001057983 */ /* 0x000ea80000300800 */
[----:B------:R-:W2:Y:S04]  /*18ba0*/  LDL.LU R6, [R1+0x28] ;  /* 0x0000280001067983 */ /* 0x000ea80000300800 */
[----:B------:R-:W2:Y:S04]  /*18bb0*/  LDL.LU R7, [R1+0x2c] ;  /* 0x00002c0001077983 */ /* 0x000ea80000300800 */
[----:B------:R-:W3:Y:S04]  /*18bc0*/  LDL.LU R24, [R1+0x18] ;  /* 0x0000180001187983 */ /* 0x000ee80000300800 */
[----:B------:R-:W4:Y:S04]  /*18bd0*/  LDL.LU R25, [R1+0x40] ;  /* 0x0000400001197983 */ /* 0x000f280000300800 */
[----:B-1----:R-:W-:Y:S04]  /*18be0*/  @P5 STG.E.128 [R26.64], R20 ;  /* 0x000000141a005986 */ /* 0x002fe8000c101d06 */
[----:B------:R-:W-:Y:S06]  /*18bf0*/  BAR.SYNC 0x0 ;  /* 0x0000000000007b1d */ /* 0x000fec0000000000 */
[----:B------:R-:W4:Y:S01]  /*18c00*/  LDL.LU R27, [R1+0x3c] ;  /* 0x00003c00011b7983 */ /* 0x000f220000300800 */
[----:B------:R-:W-:-:S05]  /*18c10*/  SEL R11, R11, RZ, !P0 ;  /* 0x000000ff0b0b7207 */ /* 0x000fca0004000000 */
[----:B------:R-:W-:Y:S01]  /*18c20*/  FADD R11, R11, 1 ;  /* 0x3f8000000b0b7421 */ /* 0x000fe20000000000 */
[----:B-----5:R-:W-:Y:S01]  /*18c30*/  SEL R26, R36, RZ, P2 ;  /* 0x000000ff241a7207 */ /* 0x020fe20001000000 */
[----:B--2---:R-:W-:Y:S04]  /*18c40*/  STS.128 [R32+0x10], R4 ;  /* 0x0000100420007388 */ /* 0x004fe80000000c00 */
[----:B------:R-:W-:Y:S01]  /*18c50*/  STS.128 [R32], R16 ;  /* 0x0000001020007388 */ /* 0x000fe20000000c00 */
[----:B---3--:R-:W-:-:S03]  /*18c60*/  PRMT R3, R24, 0x7632, R3 ;  /* 0x0000763218037816 */ /* 0x008fc60000000003 */
[----:B------:R-:W-:Y:S06]  /*18c70*/  BAR.SYNC 0x0 ;  /* 0x0000000000007b1d */ /* 0x000fec0000000000 */
[----:B------:R-:W0:Y:S04]  /*18c80*/  LDS.128 R4, [R33.X16] ;  /* 0x0000000021047984 */ /* 0x000e28000000cc00 */
[----:B------:R-:W1:Y:S01]  /*18c90*/  LDS.128 R20, [R33.X16+0x1000] ;  /* 0x0010000021147984 */ /* 0x000e62000000cc00 */
[----:B------:R-:W-:-:S02]  /*18ca0*/  SEL R24, R35, RZ, !P0 ;  /* 0x000000ff23187207 */ /* 0x000fc40004000000 */
[----:B------:R-:W-:Y:S01]  /*18cb0*/  SHF.L.U32 R3, R3, 0x10, RZ ;  /* 0x0000001003037819 */ /* 0x000fe200000006ff */
[----:B------:R-:W2:Y:S02]  /*18cc0*/  LDL.LU R35, [R1+0x10] ;  /* 0x0000100001237983 */ /* 0x000ea40000300800 */
[----:B------:R-:W-:Y:S02]  /*18cd0*/  FADD R24, R24, 1 ;  /* 0x3f80000018187421 */ /* 0x000fe40000000000 */
[----:B------:R-:W-:Y:S01]  /*18ce0*/  FMUL R16, R3, R34 ;  /* 0x0000002203107220 */ /* 0x000fe20000400000 */
[----:B------:R-:W-:Y:S01]  /*18cf0*/  IMAD.WIDE R18, R2, R37, c[0x0][0x8b0] ;  /* 0x00022c0002127625 */ /* 0x000fe200078e0225 */
[----:B------:R-:W3:Y:S01]  /*18d00*/  LDL.LU R34, [R1+0x38] ;  /* 0x0000380001227983 */ /* 0x000ee20000300800 */
[----:B----4-:R-:W-:Y:S01]  /*18d10*/  SEL R3, R27, RZ, P2 ;  /* 0x000000ff1b037207 */ /* 0x010fe20001000000 */
[----:B------:R-:W-:Y:S02]  /*18d20*/  FFMA R24, R16, R24, R17 ;  /* 0x0000001810187223 */ /* 0x000fe40000000011 */
[----:B------:R-:W4:Y:S01]  /*18d30*/  LDL.LU R36, [R1+0x1c] ;  /* 0x00001c0001247983 */ /* 0x000f220000300800 */
[----:B------:R-:W-:-:S04]  /*18d40*/  PRMT R16, R3, 0x7632, R16 ;  /* 0x0000763203107816 */ /* 0x000fc80000000010 */
[----:B------:R-:W-:-:S05]  /*18d50*/  SHF.L.U32 R16, R16, 0x10, RZ ;  /* 0x0000001010107819 */ /* 0x000fca00000006ff */
[----:B------:R-:W-:Y:S01]  /*18d60*/  FMUL R11, R16, R11 ;  /* 0x0000000b100b7220 */ /* 0x000fe20000400000 */
[----:B------:R-:W-:Y:S02]  /*18d70*/  IMAD.WIDE R16, R0, R37, c[0x0][0x8b0] ;  /* 0x00022c0000107625 */ /* 0x000fe400078e0225 */
[----:B------:R-:W5:Y:S04]  /*18d80*/  LDL R37, [R1+0x5d0] ;  /* 0x0005d00001257983 */ /* 0x000f680000100800 */
[----:B0-----:R-:W-:Y:S04]  /*18d90*/  @P4 STG.E.128 [R16.64], R4 ;  /* 0x0000000410004986 */ /* 0x001fe8000c101d06 */
[----:B-1----:R0:W-:Y:S04]  /*18da0*/  @P5 STG.E.128 [R18.64], R20 ;  /* 0x0000001412005986 */ /* 0x0021e8000c101d06 */
[----:B0-----:R-:W4:Y:S04]  /*18db0*/  LDL.LU R19, [R1+0xa8] ;  /* 0x0000a80001137983 */ /* 0x001f280000300800 */
[----:B------:R-:W4:Y:S04]  /*18dc0*/  LDL.LU.64 R20, [R1+0x50] ;  /* 0x0000500001147983 */ /* 0x000f280000300a00 */
[----:B------:R-:W4:Y:S01]  /*18dd0*/  LDL.LU.64 R22, [R1+0x58] ;  /* 0x0000580001167983 */ /* 0x000f220000300a00 */
[----:B------:R-:W-:-:S02]  /*18de0*/  SEL R25, R25, RZ, P2 ;  /* 0x000000ff19197207 */ /* 0x000fc40001000000 */
[----:B------:R-:W-:Y:S01]  /*18df0*/  SEL R27, R31, RZ, !P0 ;  /* 0x000000ff1f1b7207 */ /* 0x000fe20004000000 */
[----:B------:R-:W-:Y:S06]  /*18e00*/  BAR.SYNC 0x0 ;  /* 0x0000000000007b1d */ /* 0x000fec0000000000 */
[----:B------:R-:W-:Y:S02]  /*18e10*/  SEL R30, R30, RZ, !P0 ;  /* 0x000000ff1e1e7207 */ /* 0x000fe40004000000 */
[----:B------:R-:W-:-:S03]  /*18e20*/  SHF.L.U32 R31, R25, 0x10, RZ ;  /* 0x00000010191f7819 */ /* 0x000fc600000006ff */
[----:B------:R-:W-:Y:S01]  /*18e30*/  FADD R30, R30, 1 ;  /* 0x3f8000001e1e7421 */ /* 0x000fe20000000000 */
[----:B------:R-:W-:Y:S02]  /*18e40*/  PRMT R18, R25, 0x7632, R18 ;  /* 0x0000763219127816 */ /* 0x000fe40000000012 */
[----:B------:R-:W-:Y:S02]  /*18e50*/  SEL R28, R28, RZ, !P0 ;  /* 0x000000ff1c1c7207 */ /* 0x000fe40004000000 */
[----:B------:R-:W-:Y:S01]  /*18e60*/  SHF.L.U32 R16, R26, 0x10, RZ ;  /* 0x000000101a107819 */ /* 0x000fe200000006ff */
[----:B------:R-:W-:Y:S01]  /*18e70*/  FADD R5, R27, 1 ;  /* 0x3f8000001b057421 */ /* 0x000fe20000000000 */
[----:B------:R-:W-:Y:S01]  /*18e80*/  SHF.L.U32 R18, R18, 0x10, RZ ;  /* 0x0000001012127819 */ /* 0x000fe200000006ff */
[----:B------:R-:W-:Y:S01]  /*18e90*/  FADD R6, R28, 1 ;  /* 0x3f8000001c067421 */ /* 0x000fe20000000000 */
[----:B------:R-:W-:Y:S02]  /*18ea0*/  PRMT R17, R26, 0x7632, R17 ;  /* 0x000076321a117816 */ /* 0x000fe40000000011 */
[----:B------:R-:W-:-:S02]  /*18eb0*/  SEL R29, R29, RZ, !P0 ;  /* 0x000000ff1d1d7207 */ /* 0x000fc40004000000 */
[----:B------:R-:W-:Y:S02]  /*18ec0*/  SHF.L.U32 R17, R17, 0x10, RZ ;  /* 0x0000001011117819 */ /* 0x000fe400000006ff */
[----:B------:R-:W-:Y:S01]  /*18ed0*/  SEL R9, R9, RZ, !P0 ;  /* 0x000000ff09097207 */ /* 0x000fe20004000000 */
[----:B------:R-:W-:Y:S01]  /*18ee0*/  FADD R7, R29, 1 ;  /* 0x3f8000001d077421 */ /* 0x000fe20000000000 */
[----:B------:R-:W-:-:S03]  /*18ef0*/  SEL R10, R10, RZ, !P0 ;  /* 0x000000ff0a0a7207 */ /* 0x000fc60004000000 */
[----:B------:R-:W-:Y:S01]  /*18f00*/  FADD R9, R9, 1 ;  /* 0x3f80000009097421 */ /* 0x000fe20000000000 */
[----:B------:R-:W-:Y:S01]  /*18f10*/  SEL R8, R8, RZ, !P0 ;  /* 0x000000ff08087207 */ /* 0x000fe20004000000 */
[----:B------:R-:W-:-:S04]  /*18f20*/  FADD R10, R10, 1 ;  /* 0x3f8000000a0a7421 */ /* 0x000fc80000000000 */
[----:B------:R-:W-:Y:S01]  /*18f30*/  FADD R8, R8, 1 ;  /* 0x3f80000008087421 */ /* 0x000fe20000000000 */
[----:B-----5:R-:W-:-:S04]  /*18f40*/  FMUL R31, R31, R37 ;  /* 0x000000251f1f7220 */ /* 0x020fc80000400000 */
[----:B--2---:R-:W-:Y:S01]  /*18f50*/  FFMA R4, R31, R30, R35 ;  /* 0x0000001e1f047223 */ /* 0x004fe20000000023 */
[----:B---3--:R-:W-:Y:S01]  /*18f60*/  SEL R30, R34, RZ, P2 ;  /* 0x000000ff221e7207 */ /* 0x008fe20001000000 */
[----:B------:R-:W2:Y:S04]  /*18f70*/  LDL.LU R35, [R1+0x34] ;  /* 0x0000340001237983 */ /* 0x000ea80000300800 */
[----:B------:R-:W3:Y:S01]  /*18f80*/  LDL.LU R34, [R1+0x30] ;  /* 0x0000300001227983 */ /* 0x000ee20000300800 */
[----:B------:R-:W-:-:S03]  /*18f90*/  FMUL R16, R16, R37 ;  /* 0x0000002510107220 */ /* 0x000fc60000400000 */
[----:B------:R-:W5:Y:S01]  /*18fa0*/  LDL.LU R27, [R1+0xa44] ;  /* 0x000a4400011b7983 */ /* 0x000f620000300800 */
[----:B------:R-:W-:-:S03]  /*18fb0*/  FMUL R18, R18, R37 ;  /* 0x0000002512127220 */ /* 0x000fc60000400000 */
[----:B------:R-:W5:Y:S01]  /*18fc0*/  LDL.LU R26, [R1+0xa40] ;  /* 0x000a4000011a7983 */ /* 0x000f620000300800 */
[----:B------:R-:W-:Y:S01]  /*18fd0*/  FFMA R5, R18, R5, R24 ;  /* 0x0000000512057223 */ /* 0x000fe20000000018 */
[----:B------:R-:W-:Y:S01]  /*18fe0*/  FMUL R17, R17, R37 ;  /* 0x0000002511117220 */ /* 0x000fe20000400000 */
[----:B------:R-:W-:Y:S01]  /*18ff0*/  SHF.L.U32 R24, R3, 0x10, RZ ;  /* 0x0000001003187819 */ /* 0x000fe200000006ff */
[----:B----4-:R-:W-:Y:S01]  /*19000*/  FFMA R6, R16, R6, R19 ;  /* 0x0000000610067223 */ /* 0x010fe20000000013 */
[----:B------:R-:W-:Y:S01]  /*19010*/  PRMT R16, R30, 0x7632, R16 ;  /* 0x000076321e107816 */ /* 0x000fe20000000010 */
[----:B------:R-:W-:-:S03]  /*19020*/  FFMA R7, R17, R7, R36 ;  /* 0x0000000711077223 */ /* 0x000fc60000000024 */
[----:B------:R-:W-:Y:S02]  /*19030*/  SHF.L.U32 R3, R16, 0x10, RZ ;  /* 0x0000001010037819 */ /* 0x000fe400000006ff */
[----:B------:R-:W-:Y:S01]  /*19040*/  MOV R28, R21 ;  /* 0x00000015001c7202 */ /* 0x000fe20000000f00 */
[----:B------:R-:W-:Y:S02]  /*19050*/  STS.128 [R32+0x10], R20 ;  /* 0x0000101420007388 */ /* 0x000fe40000000c00 */
[----:B------:R-:W-:Y:S01]  /*19060*/  FMUL R3, R3, R9 ;  /* 0x0000000903037220 */ /* 0x000fe20000400000 */
[----:B------:R-:W-:Y:S01]  /*19070*/  MOV R31, R23 ;  /* 0x00000017001f7202 */ /* 0x000fe20000000f00 */
[----:B------:R-:W-:Y:S01]  /*19080*/  STS.128 [R32], R4 ;  /* 0x0000000420007388 */ /* 0x000fe20000000c00 */
[----:B------:R-:W-:Y:S01]  /*19090*/  SHF.L.U32 R30, R30, 0x10, RZ ;  /* 0x000000101e1e7819 */ /* 0x000fe200000006ff */
[----:B------:R-:W-:Y:S01]  /*190a0*/  FMUL R3, R28, R3 ;  /* 0x000000031c037220 */ /* 0x000fe20000400000 */
[----:B------:R-:W-:Y:S01]  /*190b0*/  MOV R29, R22 ;  /* 0x00000016001d7202 */ /* 0x000fe20000000f00 */
[----:B------:R-:W-:Y:S06]  /*190c0*/  BAR.SYNC 0x0 ;  /* 0x0000000000007b1d */ /* 0x000fec0000000000 */
[----:B------:R-:W-:Y:S01]  /*190d0*/  MOV R25, R20 ;  /* 0x0000001400197202 */ /* 0x000fe20000000f00 */
[----:B------:R-:W0:Y:S01]  /*190e0*/  LDS.128 R16, [R33.X16] ;  /* 0x0000000021107984 */ /* 0x000e22000000cc00 */
[----:B------:R-:W-:Y:S01]  /*190f0*/  FMUL R10, R24, R10 ;  /* 0x0000000a180a7220 */ /* 0x000fe20000400000 */
[----:B------:R-:W-:-:S02]  /*19100*/  FMUL R11, R31, R11 ;  /* 0x0000000b1f0b7220 */ /* 0x000fc40000400000 */
[----:B------:R1:W4:Y:S01]  /*19110*/  LDS.128 R20, [R33.X16+0x1000] ;  /* 0x0010000021147984 */ /* 0x000322000000cc00 */
[----:B------:R-:W-:-:S03]  /*19120*/  FMUL R8, R30, R8 ;  /* 0x000000081e087220 */ /* 0x000fc60000400000 */
[----:B------:R-:W4:Y:S01]  /*19130*/  LDL.LU R28, [R1+0xa48] ;  /* 0x000a4800011c7983 */ /* 0x000f220000300800 */
[----:B------:R-:W-:-:S03]  /*19140*/  FMUL R10, R29, R10 ;  /* 0x0000000a1d0a7220 */ /* 0x000fc60000400000 */
[----:B-1----:R-:W4:Y:S04]  /*19150*/  LDL.LU R33, [R1+0xa58] ;  /* 0x000a580001217983 */ /* 0x002f280000300800 */
[----:B------:R-:W4:Y:S04]  /*19160*/  LDL.LU R32, [R1+0xa5c] ;  /* 0x000a5c0001207983 */ /* 0x000f280000300800 */
[----:B------:R-:W4:Y:S04]  /*19170*/  LDL.LU R31, [R1+0xa54] ;  /* 0x000a5400011f7983 */ /* 0x000f280000300800 */
[----:B------:R-:W4:Y:S04]  /*19180*/  LDL.LU R30, [R1+0xa50] ;  /* 0x000a5000011e7983 */ /* 0x000f280000300800 */
[----:B------:R-:W4:Y:S01]  /*19190*/  LDL.LU R29, [R1+0xa4c] ;  /* 0x000a4c00011d7983 */ /* 0x000f220000300800 */
[----:B------:R-:W-:Y:S01]  /*191a0*/  FMUL R24, R25, R8 ;  /* 0x0000000819187220 */ /* 0x000fe20000400000 */
[----:B------:R-:W-:-:S02]  /*191b0*/  SEL R12, R12, RZ, !P0 ;  /* 0x000000ff0c0c7207 */ /* 0x000fc40004000000 */
[----:B------:R-:W-:Y:S02]  /*191c0*/  FSEL R11, R11, -RZ, P2 ;  /* 0x800000ff0b0b7208 */ /* 0x000fe40001000000 */
[----:B------:R-:W-:Y:S01]  /*191d0*/  FSEL R10, R10, -RZ, P2 ;  /* 0x800000ff0a0a7208 */ /* 0x000fe20001000000 */
[----:B------:R-:W-:Y:S01]  /*191e0*/  FADD R12, R12, 1 ;  /* 0x3f8000000c0c7421 */ /* 0x000fe20000000000 */
[----:B------:R-:W-:Y:S02]  /*191f0*/  SEL R15, R15, RZ, !P0 ;  /* 0x000000ff0f0f7207 */ /* 0x000fe40004000000 */
[----:B------:R-:W-:-:S03]  /*19200*/  SEL R13, R13, RZ, !P0 ;  /* 0x000000ff0d0d7207 */ /* 0x000fc60004000000 */
[----:B------:R-:W-:Y:S01]  /*19210*/  FADD R15, R15, 1 ;  /* 0x3f8000000f0f7421 */ /* 0x000fe20000000000 */
[----:B------:R-:W-:Y:S02]  /*19220*/  FSEL R3, R3, -RZ, P2 ;  /* 0x800000ff03037208 */ /* 0x000fe40001000000 */
[----:B------:R-:W-:Y:S02]  /*19230*/  FSEL R24, R24, -RZ, P2 ;  /* 0x800000ff18187208 */ /* 0x000fe40001000000 */
[----:B------:R-:W-:Y:S02]  /*19240*/  PLOP3.LUT P3, PT, PT, PT, UP0, 0x80, 0x0 ;  /* 0x000000000000781c */ /* 0x000fe40003f6f008 */
[----:B------:R-:W-:Y:S01]  /*19250*/  MOV R37, 0x4 ;  /* 0x0000000400257802 */ /* 0x000fe20000000f00 */
[----:B------:R-:W-:Y:S02]  /*19260*/  UPLOP3.LUT UP0, UPT, UPT, UPT, UPT, 0x40, 0x0 ;  /* 0x000000000000789c */ /* 0x000fe40003f0e870 */
[----:B------:R-:W-:Y:S01]  /*19270*/  UMOV UR4, 0x800 ;  /* 0x0000080000047882 */ /* 0x000fe20000000000 */
[----:B---3--:R-:W-:-:S02]  /*19280*/  SEL R8, R34, RZ, P2 ;  /* 0x000000ff22087207 */ /* 0x008fc40001000000 */
[----:B--2---:R-:W-:Y:S02]  /*19290*/  SEL R9, R35, RZ, P2 ;  /* 0x000000ff23097207 */ /* 0x004fe40001000000 */
[----:B------:R-:W-:Y:S01]  /*192a0*/  SHF.L.U32 R25, R8, 0x10, RZ ;  /* 0x0000001008197819 */ /* 0x000fe200000006ff */
[----:B-----5:R-:W-:Y:S01]  /*192b0*/  FADD R26, R11, R26 ;  /* 0x0000001a0b1a7221 */ /* 0x020fe20000000000 */
[----:B------:R-:W-:-:S03]  /*192c0*/  SEL R11, R14, RZ, !P0 ;  /* 0x000000ff0e0b7207 */ /* 0x000fc60004000000 */
[----:B------:R-:W-:Y:S01]  /*192d0*/  FMUL R12, R25, R12 ;  /* 0x0000000c190c7220 */ /* 0x000fe20000400000 */
[----:B------:R-:W-:Y:S01]  /*192e0*/  PRMT R25, R9, 0x7632, R25 ;  /* 0x0000763209197816 */ /* 0x000fe20000000019 */
[----:B------:R-:W-:Y:S01]  /*192f0*/  FADD R27, R10, R27 ;  /* 0x0000001b0a1b7221 */ /* 0x000fe20000000000 */
[----:B------:R-:W-:Y:S01]  /*19300*/  PRMT R14, R8, 0x7632, R14 ;  /* 0x00007632080e7816 */ /* 0x000fe2000000000e */
[----:B------:R-:W-:Y:S01]  /*19310*/  FADD R11, R11, 1 ;  /* 0x3f8000000b0b7421 */ /* 0x000fe20000000000 */
[----:B------:R-:W-:Y:S02]  /*19320*/  SHF.L.U32 R10, R9, 0x10, RZ ;  /* 0x00000010090a7819 */ /* 0x000fe400000006ff */
[----:B------:R-:W-:Y:S02]  /*19330*/  SHF.L.U32 R25, R25, 0x10, RZ ;  /* 0x0000001019197819 */ /* 0x000fe400000006ff */
[----:B------:R-:W-:Y:S01]  /*19340*/  SHF.L.U32 R8, R14, 0x10, RZ ;  /* 0x000000100e087819 */ /* 0x000fe200000006ff */
[----:B------:R-:W-:Y:S01]  /*19350*/  FADD R14, R13, 1 ;  /* 0x3f8000000d0e7421 */ /* 0x000fe20000000000 */
[----:B------:R-:W-:Y:S01]  /*19360*/  FMUL R13, R10, R11 ;  /* 0x0000000b0a0d7220 */ /* 0x000fe20000400000 */
[----:B------:R-:W-:-:S02]  /*19370*/  FMUL R15, R25, R15 ;  /* 0x0000000f190f7220 */ /* 0x000fc40000400000 */
[----:B------:R-:W-:Y:S01]  /*19380*/  FMUL R14, R8, R14 ;  /* 0x0000000e080e7220 */ /* 0x000fe20000400000 */
[----:B------:R-:W-:Y:S01]  /*19390*/  FMUL R13, R6, R13 ;  /* 0x0000000d060d7220 */ /* 0x000fe20000400000 */
[----:B------:R-:W-:Y:S01]  /*193a0*/  FMUL R12, R4, R12 ;  /* 0x0000000c040c7220 */ /* 0x000fe20000400000 */
[----:B------:R-:W-:Y:S01]  /*193b0*/  FMUL R15, R7, R15 ;  /* 0x0000000f070f7220 */ /* 0x000fe20000400000 */
[----:B------:R-:W-:Y:S02]  /*193c0*/  FMUL R14, R5, R14 ;  /* 0x0000000e050e7220 */ /* 0x000fe40000400000 */
[----:B------:R-:W-:Y:S02]  /*193d0*/  FSEL R13, R13, -RZ, P2 ;  /* 0x800000ff0d0d7208 */ /* 0x000fe40001000000 */
[----:B------:R-:W-:Y:S02]  /*193e0*/  FSEL R12, R12, -RZ, P2 ;  /* 0x800000ff0c0c7208 */ /* 0x000fe40001000000 */
[----:B------:R-:W-:-:S02]  /*193f0*/  FSEL R15, R15, -RZ, P2 ;  /* 0x800000ff0f0f7208 */ /* 0x000fc40001000000 */
[----:B------:R-:W-:Y:S01]  /*19400*/  FSEL R14, R14, -RZ, P2 ;  /* 0x800000ff0e0e7208 */ /* 0x000fe20001000000 */
[----:B------:R1:W-:Y:S04]  /*19410*/  STL [R1+0xa40], R26 ;  /* 0x000a401a01007387 */ /* 0x0003e80000100800 */
[----:B------:R1:W-:Y:S01]  /*19420*/  STL [R1+0xa44], R27 ;  /* 0x000a441b01007387 */ /* 0x0003e20000100800 */
[----:B----4-:R-:W-:Y:S01]  /*19430*/  FADD R28, R3, R28 ;  /* 0x0000001c031c7221 */ /* 0x010fe20000000000 */
[----:B------:R-:W-:-:S04]  /*19440*/  FADD R33, R14, R33 ;  /* 0x000000210e217221 */ /* 0x000fc80000000000 */
[----:B------:R1:W-:Y:S01]  /*19450*/  STL [R1+0xa48], R28 ;  /* 0x000a481c01007387 */ /* 0x0003e20000100800 */
[----:B------:R-:W-:Y:S01]  /*19460*/  FADD R32, R12, R32 ;  /* 0x000000200c207221 */ /* 0x000fe20000000000 */
[----:B------:R-:W-:Y:S01]  /*19470*/  FADD R31, R13, R31 ;  /* 0x0000001f0d1f7221 */ /* 0x000fe20000000000 */
[----:B------:R-:W-:Y:S01]  /*19480*/  FADD R30, R15, R30 ;  /* 0x0000001e0f1e7221 */ /* 0x000fe20000000000 */
[----:B------:R-:W-:-:S05]  /*19490*/  FADD R29, R24, R29 ;  /* 0x0000001d181d7221 */ /* 0x000fca0000000000 */
[----:B------:R1:W-:Y:S04]  /*194a0*/  STL [R1+0xa4c], R29 ;  /* 0x000a4c1d01007387 */ /* 0x0003e80000100800 */
[----:B------:R1:W-:Y:S04]  /*194b0*/  STL [R1+0xa54], R31 ;  /* 0x000a541f01007387 */ /* 0x0003e80000100800 */
[----:B------:R1:W-:Y:S04]  /*194c0*/  STL [R1+0xa5c], R32 ;  /* 0x000a5c2001007387 */ /* 0x0003e80000100800 */
[----:B------:R1:W-:Y:S04]  /*194d0*/  STL [R1+0xa50], R30 ;  /* 0x000a501e01007387 */ /* 0x0003e80000100800 */
[----:B------:R1:W-:Y:S01]  /*194e0*/  STL [R1+0xa58], R33 ;  /* 0x000a582101007387 */ /* 0x0003e20000100800 */
[----:B------:R-:W-:-:S04]  /*194f0*/  IMAD.WIDE R8, R0, R37, c[0x0][0x8b8] ;  /* 0x00022e0000087625 */ /* 0x000fc800078e0225 */
[----:B------:R-:W-:Y:S01]  /*19500*/  IMAD.WIDE R10, R2, R37, c[0x0][0x8b8] ;  /* 0x00022e00020a7625 */ /* 0x000fe200078e0225 */
[----:B0-----:R1:W-:Y:S04]  /*19510*/  @P4 STG.E.128 [R8.64], R16 ;  /* 0x0000001008004986 */ /* 0x0013e8000c101d06 */
[----:B------:R1:W-:Y:S01]  /*19520*/  @P5 STG.E.128 [R10.64], R20 ;  /* 0x000000140a005986 */ /* 0x0003e2000c101d06 */
[----:B------:R-:W-:Y:S01]  /*19530*/  @!P3 CALL.REL.NOINC `(.L_x_0) ;  /* 0x000000100000b944 */ /* 0x000fe20003c00000 */
[----:B------:R-:W-:Y:S05]  /*19540*/  BRA `(.L_x_1) ;  /* 0xfffe7d0000007947 */ /* 0x000fea000383ffff */
.L_x_0:
[----:B------:R-:W-:Y:S01]  /*19550*/  FADD R0, R32, R33 ;  /* 0x0000002120007221 */ /* 0x000fe20000000000 */
[----:B------:R-:W0:Y:S03]  /*19560*/  S2R R35, SR_TID.X ;  /* 0x0000000000237919 */ /* 0x000e260000002100 */
[----:B------:R-:W-:Y:S01]  /*19570*/  FADD R0, R31, R0 ;  /* 0x000000001f007221 */ /* 0x000fe20000000000 */
[----:B------:R-:W-:Y:S06]  /*19580*/  BAR.SYNC 0x0 ;  /* 0x0000000000007b1d */ /* 0x000fec0000000000 */
[----:B------:R-:W-:Y:S01]  /*19590*/  FADD R0, R30, R0 ;  /* 0x000000001e007221 */ /* 0x000fe20000000000 */
[----:B------:R-:W2:Y:S03]  /*195a0*/  S2R R34, SR_CTAID.X ;  /* 0x0000000000227919 */ /* 0x000ea60000002500 */
[----:B------:R-:W-:-:S04]  /*195b0*/  FADD R0, R29, R0 ;  /* 0x000000001d007221 */ /* 0x000fc80000000000 */
[----:B------:R-:W-:-:S04]  /*195c0*/  FADD R0, R28, R0 ;  /* 0x000000001c007221 */ /* 0x000fc80000000000 */
[----:B------:R-:W-:Y:S01]  /*195d0*/  FADD R0, R27, R0 ;  /* 0x000000001b007221 */ /* 0x000fe20000000000 */
[----:B01----:R-:W-:-:S03]  /*195e0*/  SHF.R.U32.HI R8, RZ, 0x5, R35 ;  /* 0x00000005ff087819 */ /* 0x003fc60000011623 */
[----:B------:R-:W-:Y:S01]  /*195f0*/  FADD R0, R26, R0 ;  /* 0x000000001a007221 */ /* 0x000fe20000000000 */
[C---:B------:R-:W-:Y:S02]  /*19600*/  LOP3.LUT P2, RZ, R35.reuse, 0x1f, RZ, 0xc0, !PT ;  /* 0x0000001f23ff7812 */ /* 0x040fe4000784c0ff */
[C---:B------:R-:W-:Y:S02]  /*19610*/  ISETP.GE.AND P3, PT, R35.reuse, 0x8, PT ;  /* 0x000000082300780c */ /* 0x040fe40003f66270 */
[----:B------:R-:W0:Y:S01]  /*19620*/  SHFL.BFLY PT, R3, R0, 0x10, 0x1f ;  /* 0x0e001f0000037f89 */ /* 0x000e2200000e0000 */
[----:B------:R-:W-:Y:S02]  /*19630*/  SHF.L.U32 R8, R8, 0x2, RZ ;  /* 0x0000000208087819 */ /* 0x000fe400000006ff */
[----:B------:R-:W-:Y:S02]  /*19640*/  LOP3.LUT P0, RZ, R35, 0x7, RZ, 0xc0, !PT ;  /* 0x0000000723ff7812 */ /* 0x000fe4000780c0ff */
[----:B------:R-:W-:-:S02]  /*19650*/  LOP3.LUT R9, R8, 0x1c, RZ, 0xe2, !PT ;  /* 0x0000001c08097812 */ /* 0x000fc400078ee2ff */
[----:B------:R-:W-:Y:S01]  /*19660*/  ISETP.LT.AND P0, PT, R35, 0x8, !P0 ;  /* 0x000000082300780c */ /* 0x000fe20004701270 */
[----:B0-----:R-:W-:-:S05]  /*19670*/  FADD R3, R0, R3 ;  /* 0x0000000300037221 */ /* 0x001fca0000000000 */
[----:B------:R-:W0:Y:S02]  /*19680*/  SHFL.BFLY PT, R2, R3, 0x8, 0x1f ;  /* 0x0d001f0003027f89 */ /* 0x000e2400000e0000 */
[----:B0-----:R-:W-:-:S05]  /*19690*/  FADD R2, R3, R2 ;  /* 0x0000000203027221 */ /* 0x001fca0000000000 */
[----:B------:R-:W0:Y:S02]  /*196a0*/  SHFL.BFLY PT, R5, R2, 0x4, 0x1f ;  /* 0x0c801f0002057f89 */ /* 0x000e2400000e0000 */
[----:B0-----:R-:W-:Y:S01]  /*196b0*/  FADD R5, R2, R5 ;  /* 0x0000000502057221 */ /* 0x001fe20000000000 */
[----:B--2---:R-:W-:-:S04]  /*196c0*/  LEA R2, P4, R34, c[0x0][0x720], 0x2 ;  /* 0x0001c80022027a11 */ /* 0x004fc800078810ff */
[----:B------:R-:W0:Y:S02]  /*196d0*/  SHFL.BFLY PT, R4, R5, 0x2, 0x1f ;  /* 0x0c401f0005047f89 */ /* 0x000e2400000e0000 */
[----:B0-----:R-:W-:-:S05]  /*196e0*/  FADD R4, R5, R4 ;  /* 0x0000000405047221 */ /* 0x001fca0000000000 */
[----:B------:R-:W0:Y:S02]  /*196f0*/  SHFL.BFLY PT, R7, R4, 0x1, 0x1f ;  /* 0x0c201f0004077f89 */ /* 0x000e2400000e0000 */
[----:B0-----:R-:W-:-:S05]  /*19700*/  FADD R7, R4, R7 ;  /* 0x0000000704077221 */ /* 0x001fca0000000000 */
[----:B------:R-:W-:Y:S04]  /*19710*/  @!P2 STS [R9], R7 ;  /* 0x000000070900a388 */ /* 0x000fe80000000800 */
[----:B------:R-:W-:Y:S06]  /*19720*/  BAR.SYNC 0x0 ;  /* 0x0000000000007b1d */ /* 0x000fec0000000000 */
[----:B------:R-:W0:Y:S04]  /*19730*/  @!P3 LDS R6, [R35.X4] ;  /* 0x000000002306b984 */ /* 0x000e280000004800 */
[----:B0-----:R-:W0:Y:S02]  /*19740*/  SHFL.BFLY PT, R3, R6, 0x4, 0x1f ;  /* 0x0c801f0006037f89 */ /* 0x001e2400000e0000 */
[----:B0-----:R-:W-:-:S05]  /*19750*/  FADD R4, R6, R3 ;  /* 0x0000000306047221 */ /* 0x001fca0000000000 */
[----:B------:R-:W0:Y:S02]  /*19760*/  SHFL.BFLY PT, R3, R4, 0x2, 0x1f ;  /* 0x0c401f0004037f89 */ /* 0x000e2400000e0000 */
[----:B0-----:R-:W-:Y:S01]  /*19770*/  FADD R5, R4, R3 ;  /* 0x0000000304057221 */ /* 0x001fe20000000000 */
[----:B------:R-:W-:-:S04]  /*19780*/  SHF.R.S32.HI R3, RZ, 0x1f, R34 ;  /* 0x0000001fff037819 */ /* 0x000fc80000011422 */
[----:B------:R-:W0:Y:S01]  /*19790*/  SHFL.BFLY PT, R0, R5, 0x1, 0x1f ;  /* 0x0c201f0005007f89 */ /* 0x000e2200000e0000 */
[----:B------:R-:W-:Y:S01]  /*197a0*/  LEA.HI.X R3, R34, c[0x0][0x724], R3, 0x2, P4 ;  /* 0x0001c90022037a11 */ /* 0x000fe200020f1403 */
[----:B0-----:R-:W-:Y:S01]  /*197b0*/  FADD R7, R5, R0 ;  /* 0x0000000005077221 */ /* 0x001fe20000000000 */
[----:B------:R-:W-:-:S04]  /*197c0*/  MOV R0, RZ ;  /* 0x000000ff00007202 */ /* 0x000fc80000000f00 */
[----:B------:R-:W-:Y:S04]  /*197d0*/  @P0 STS [R35.X4], R7 ;  /* 0x0000000723000388 */ /* 0x000fe80000004800 */
[----:B------:R-:W-:Y:S06]  /*197e0*/  BAR.SYNC 0x0 ;  /* 0x0000000000007b1d */ /* 0x000fec0000000000 */
[----:B------:R-:W2:Y:S01]  /*197f0*/  @!P1 LDG.E.EL R0, [R2.64] ;  /* 0x0000000602009981 */ /* 0x000ea2000c2e1900 */
[----:B------:R-:W-:Y:S01]  /*19800*/  MOV R37, RZ ;  /* 0x000000ff00257202 */ /* 0x000fe20000000f00 */
[----:B------:R-:W-:-:S02]  /*19810*/  UPLOP3.LUT UP0, UPT, UPT, UPT, UPT, 0x80, 0x0 ;  /* 0x000000000000789c */ /* 0x000fc40003f0f070 */
[----:B------:R-:W0:Y:S01]  /*19820*/  LDS R4, [RZ] ;  /* 0x00000000ff047984 */ /* 0x000e220000000800 */
[----:B------:R-:W-:-:S03]  /*19830*/  UMOV UR4, URZ ;  /* 0x0000003f00047c82 */ /* 0x000fc60008000000 */
[----:B------:R1:W-:Y:S04]  /*19840*/  STL [R1+0x18], RZ ;  /* 0x000018ff01007387 */ /* 0x0003e80000100800 */
[----:B------:R1:W-:Y:S04]  /*19850*/  STL [R1+0x14], RZ ;  /* 0x000014ff01007387 */ /* 0x0003e80000100800 */
[----:B------:R1:W-:Y:S04]  /*19860*/  STL [R1+0x10], RZ ;  /* 0x000010ff01007387 */ /* 0x0003e80000100800 */
[----:B------:R1:W-:Y:S04]  /*19870*/  STL [R1+0xc], RZ ;  /* 0x00000cff01007387 */ /* 0x0003e80000100800 */
[----:B------:R1:W-:Y:S04]  /*19880*/  STL [R1+0x8], RZ ;  /* 0x000008ff01007387 */ /* 0x0003e80000100800 */
[----:B------:R1:W-:Y:S04]  /*19890*/  STL [R1+0x4], RZ ;  /* 0x000004ff01007387 */ /* 0x0003e80000100800 */
[----:B------:R1:W-:Y:S01]  /*198a0*/  STL [R1], RZ ;  /* 0x000000ff01007387 */ /* 0x0003e20000100800 */
[----:B0-----:R-:W-:Y:S01]  /*198b0*/  FMUL R4, R4, -0.5 ;  /* 0xbf00000004047820 */ /* 0x001fe20000400000 */
[----:B--2---:R-:W-:-:S04]  /*198c0*/  FMUL R5, R0, R0 ;  /* 0x0000000000057220 */ /* 0x004fc80000400000 */
[----:B------:R-:W-:-:S04]  /*198d0*/  FMUL R5, R5, R0 ;  /* 0x0000000005057220 */ /* 0x000fc80000400000 */
[----:B------:R-:W-:-:S04]  /*198e0*/  FMUL R4, R4, R5 ;  /* 0x0000000504047220 */ /* 0x000fc80000400000 */
[----:B-1----:R-:W-:-:S01]  /*198f0*/  FMUL R36, R4, 0.00043402778101153671741 ;  /* 0x39e38e3904247820 */ /* 0x002fc20000400000 */
.L_x_2:
[----:B-1----:R-:W0:Y:S01]  /*19900*/  S2R R2, SR_TID.X ;  /* 0x0000000000027919 */ /* 0x002e220000002100 */
[----:B------:R-:W-:Y:S01]  /*19910*/  MOV R33, 0x2 ;  /* 0x0000000200217802 */ /* 0x000fe20000000f00 */
[----:B------:R-:W-:Y:S01]  /*19920*/  CS2R R4, SRZ ;  /* 0x0000000000047805 */ /* 0x000fe2000001ff00 */
[----:B------:R-:W-:Y:S01]  /*19930*/  CS2R R6, SRZ ;  /* 0x0000000000067805 */ /* 0x000fe2000001ff00 */
[----:B------:R-:W1:Y:S01]  /*19940*/  S2R R17, SR_CTAID.X ;  /* 0x0000000000117919 */ /* 0x000e620000002500 */
[----:B------:R-:W-:Y:S01]  /*19950*/  CS2R R8, SRZ ;  /* 0x0000000000087805 */ /* 0x000fe2000001ff00 */
[----:B------:R-:W-:Y:S01]  /*19960*/  CS2R R10, SRZ ;  /* 0x00000000000a7805 */ /* 0x000fe2000001ff00 */
[----:B0-----:R-:W-:-:S04]  /*19970*/  LOP3.LUT R2, R2, 0xff, RZ, 0xc0, !PT ;  /* 0x000000ff02027812 */ /* 0x001fc800078ec0ff */
[----:B------:R-:W-:-:S04]  /*19980*/  SHF.L.U32 R16, R2, 0x3, RZ ;  /* 0x0000000302107819 */ /* 0x000fc800000006ff */
[C---:B------:R-:W-:Y:S02]  /*19990*/  LOP3.LUT R2, R16.reuse, UR4, RZ, 0xfc, !PT ;  /* 0x0000000410027c12 */ /* 0x040fe4000f8efcff */
[----:B------:R-:W-:Y:S02]  /*199a0*/  IADD3 R28, P4, R16, UR4, RZ ;  /* 0x00000004101c7c10 */ /* 0x000fe4000ff9e0ff */
[----:B------:R-:W-:Y:S01]  /*199b0*/  ISETP.GE.U32.AND P5, PT, R2, 0x900, PT ;  /* 0x000009000200780c */ /* 0x000fe20003fa6070 */
[C---:B-1----:R-:W-:Y:S01]  /*199c0*/  IMAD R32, R17.reuse, 0x900, R2 ;  /* 0x0000090011207824 */ /* 0x042fe200078e0202 */
[----:B------:R-:W-:Y:S02]  /*199d0*/  IADD3.X R3, RZ, RZ, RZ, P4, !PT ;  /* 0x000000ffff037210 */ /* 0x000fe400027fe4ff */
[----:B------:R-:W-:Y:S01]  /*199e0*/  ISETP.LT.AND P4, PT, R17, 0x4, !P5 ;  /* 0x000000041100780c */ /* 0x000fe20006f81270 */
[----:B------:R-:W-:Y:S01]  /*199f0*/  IMAD.WIDE R14, R32, R33, c[0x0][0x710] ;  /* 0x0001c400200e7625 */ /* 0x000fe200078e0221 */
[----:B------:R-:W-:-:S02]  /*19a00*/  SHF.L.U64.HI R3, R28, 0x2, R3 ;  /* 0x000000021c037819 */ /* 0x000fc40000010203 */
[----:B------:R-:W-:Y:S02]  /*19a10*/  SHF.L.U32 R28, R28, 0x2, RZ ;  /* 0x000000021c1c7819 */ /* 0x000fe400000006ff */
[----:B------:R-:W-:Y:S02]  /*19a20*/  IADD3 R16, R16, 0x4, RZ ;  /* 0x0000000410107810 */ /* 0x000fe40007ffe0ff */
[----:B------:R-:W-:Y:S02]  /*19a30*/  IADD3 R12, P6, R28, c[0x0][0x718], RZ ;  /* 0x0001c6001c0c7a10 */ /* 0x000fe40007fde0ff */
[----:B------:R-:W-:Y:S02]  /*19a40*/  LOP3.LUT R16, R16, UR4, RZ, 0xfc, !PT ;  /* 0x0000000410107c12 */ /* 0x000fe4000f8efcff */
[----:B------:R-:W-:Y:S01]  /*19a50*/  IADD3.X R13, R3, c[0x0][0x71c], RZ, P6, !PT ;  /* 0x0001c700030d7a10 */ /* 0x000fe200037fe4ff */
[----:B------:R0:W2:Y:S01]  /*19a60*/  @P4 LDG.E.EF.128 R4, [R14.64] ;  /* 0x000000060e044981 */ /* 0x0000a2000c0e1d00 */
[----:B------:R-:W-:Y:S01]  /*19a70*/  MOV R24, 0x4 ;  /* 0x0000000400187802 */ /* 0x000fe20000000f00 */
[----:B------:R-:W-:-:S02]  /*19a80*/  IMAD R16, R17, 0x900, R16 ;  /* 0x0000090011107824 */ /* 0x000fc400078e0210 */
[----:B------:R1:W3:Y:S02]  /*19a90*/  @!P5 LDG.E.EL.128 R8, [R12.64+0x10] ;  /* 0x000010060c08d981 */ /* 0x0002e4000c2e1d00 */
[-C--:B------:R-:W-:Y:S01]  /*19aa0*/  IMAD.WIDE R16, R16, R24.reuse, c[0x0][0x8b8] ;  /* 0x00022e0010107625 */ /* 0x080fe200078e0218 */
[----:B0-----:R-:W-:Y:S01]  /*19ab0*/  CS2R R14, SRZ ;  /* 0x00000000000e7805 */ /* 0x001fe2000001ff00 */
[----:B-1----:R-:W-:Y:S01]  /*19ac0*/  CS2R R12, SRZ ;  /* 0x00000000000c7805 */ /* 0x002fe2000001ff00 */
[----:B------:R-:W-:Y:S01]  /*19ad0*/  CS2R R18, SRZ ;  /* 0x0000000000127805 */ /* 0x000fe2000001ff00 */
[----:B------:R-:W-:-:S04]  /*19ae0*/  IMAD.WIDE.U32 R20, R2, R24, c[0x0][0x718] ;  /* 0x0001c60002147625 */ /* 0x000fc800078e0018 */
[----:B------:R0:W4:Y:S02]  /*19af0*/  @P4 LDG.E.EF.128 R12, [R16.64] ;  /* 0x00000006100c4981 */ /* 0x000124000c0e1d00 */
[----:B0-----:R-:W-:-:S06]  /*19b00*/  CS2R R16, SRZ ;  /* 0x0000000000107805 */ /* 0x001fcc000001ff00 */
[----:B------:R0:W5:Y:S01]  /*19b10*/  @!P5 LDG.E.EL.128 R16, [R20.64] ;  /* 0x000000061410d981 */ /* 0x000162000c2e1d00 */
[----:B------:R-:W-:Y:S01]  /*19b20*/  CS2R R22, SRZ ;  /* 0x0000000000167805 */ /* 0x000fe2000001ff00 */
[----:B------:R-:W-:Y:S01]  /*19b30*/  IMAD.WIDE R24, R32, R24, c[0x0][0x8b8] ;  /* 0x00022e0020187625 */ /* 0x000fe200078e0218 */
[----:B0-----:R-:W-:-:S06]  /*19b40*/  CS2R R20, SRZ ;  /* 0x0000000000147805 */ /* 0x001fcc000001ff00 */
[----:B------:R0:W5:Y:S01]  /*19b50*/  @P4 LDG.E.EF.128 R20, [R24.64] ;  /* 0x0000000618144981 */ /* 0x000162000c0e1d00 */
[----:B------:R-:W-:Y:S01]  /*19b60*/  IADD3 R28, P6, R28, c[0x0][0x6f0], RZ ;  /* 0x0001bc001c1c7a10 */ /* 0x000fe20007fde0ff */
[----:B------:R-:W-:-:S03]  /*19b70*/  CS2R R26, SRZ ;  /* 0x00000000001a7805 */ /* 0x000fc6000001ff00 */
[----:B------:R-:W-:Y:S01]  /*19b80*/  IADD3.X R29, R3, c[0x0][0x6f4], RZ, P6, !PT ;  /* 0x0001bd00031d7a10 */ /* 0x000fe200037fe4ff */
[----:B0-----:R-:W-:Y:S01]  /*19b90*/  CS2R R24, SRZ ;  /* 0x0000000000187805 */ /* 0x001fe2000001ff00 */
[----:B------:R-:W-:Y:S01]  /*19ba0*/  CS2R R30, SRZ ;  /* 0x00000000001e7805 */ /* 0x000fe2000001ff00 */
[----:B------:R-:W-:-:S04]  /*19bb0*/  IMAD.WIDE R32, R32, R33, c[0x0][0x6e0] ;  /* 0x0001b80020207625 */ /* 0x000fc800078e0221 */
[----:B------:R0:W5:Y:S01]  /*19bc0*/  @!P5 LDG.E.EL.128 R24, [R28.64+0x10] ;  /* 0x000010061c18d981 */ /* 0x000162000c2e1d00 */
[----:B------:R-:W-:Y:S01]  /*19bd0*/  MOV R3, 0x4 ;  /* 0x0000000400037802 */ /* 0x000fe20000000f00 */
[----:B------:R-:W-:Y:S01]  /*19be0*/  CS2R R34, SRZ ;  /* 0x0000000000227805 */ /* 0x000fe2000001ff00 */
[----:B0-----:R-:W-:-:S03]  /*19bf0*/  CS2R R28, SRZ ;  /* 0x00000000001c7805 */ /* 0x001fc6000001ff00 */
[----:B------:R-:W-:-:S03]  /*19c00*/  IMAD.WIDE.U32 R2, R2, R3, c[0x0][0x6f0] ;  /* 0x0001bc0002027625 */ /* 0x000fc600078e0003 */
[----:B------:R0:W5:Y:S02]  /*19c10*/  @P4 LDG.E.EL.128 R28, [R32.64] ;  /* 0x00000006201c4981 */ /* 0x000164000c2e1d00 */
[----:B0-----:R-:W-:-:S06]  /*19c20*/  CS2R R32, SRZ ;  /* 0x0000000000207805 */ /* 0x001fcc000001ff00 */
[----:B------:R0:W5:Y:S01]  /*19c30*/  @!P5 LDG.E.EL.128 R32, [R2.64] ;  /* 0x000000060220d981 */ /* 0x000162000c2e1d00 */
[----:B--2---:R-:W-:Y:S02]  /*19c40*/  SEL R6, R6, RZ, P4 ;  /* 0x000000ff06067207 */ /* 0x004fe40002000000 */
[----:B------:R-:W-:Y:S02]  /*19c50*/  SEL R7, R7, RZ, P4 ;  /* 0x000000ff07077207 */ /* 0x000fe40002000000 */
[----:B---3--:R-:W-:Y:S02]  /*19c60*/  SEL R9, R9, RZ, !P5 ;  /* 0x000000ff09097207 */ /* 0x008fe40006800000 */
[----:B0-----:R-:W-:Y:S02]  /*19c70*/  PRMT R3, R6, 0x7632, R3 ;  /* 0x0000763206037816 */ /* 0x001fe40000000003 */
[----:B------:R-:W-:Y:S01]  /*19c80*/  SEL R8, R8, RZ, !P5 ;  /* 0x000000ff08087207 */ /* 0x000fe20006800000 */
[----:B------:R-:W-:Y:S01]  /*19c90*/  FADD R9, R9, 1 ;  /* 0x3f80000009097421 */ /* 0x000fe20000000000 */
[----:B------:R-:W-:-:S02]  /*19ca0*/  SEL R10, R10, RZ, !P5 ;  /* 0x000000ff0a0a7207 */ /* 0x000fc40006800000 */
[----:B------:R-:W-:Y:S01]  /*19cb0*/  SEL R11, R11, RZ, !P5 ;  /* 0x000000ff0b0b7207 */ /* 0x000fe20006800000 */
[----:B------:R-:W-:Y:S01]  /*19cc0*/  FADD R8, R8, 1 ;  /* 0x3f80000008087421 */ /* 0x000fe20000000000 */
[----:B------:R-:W-:Y:S01]  /*19cd0*/  PRMT R2, R7, 0x7632, R2 ;  /* 0x0000763207027816 */ /* 0x000fe20000000002 */
[----:B------:R-:W-:Y:S01]  /*19ce0*/  FADD R10, R10, 1 ;  /* 0x3f8000000a0a7421 */ /* 0x000fe20000000000 */
[----:B------:R-:W-:Y:S01]  /*19cf0*/  SHF.L.U32 R3, R3, 0x10, RZ ;  /* 0x0000001003037819 */ /* 0x000fe200000006ff */
[----:B------:R-:W-:Y:S01]  /*19d00*/  FADD R11, R11, 1 ;  /* 0x3f8000000b0b7421 */ /* 0x000fe20000000000 */
[----:B------:R-:W-:Y:S02]  /*19d10*/  SHF.L.U32 R7, R7, 0x10, RZ ;  /* 0x0000001007077819 */ /* 0x000fe400000006ff */
[----:B------:R-:W-:Y:S01]  /*19d20*/  SHF.L.U32 R2, R2, 0x10, RZ ;  /* 0x0000001002027819 */ /* 0x000fe200000006ff */
[----:B------:R-:W-:Y:S01]  /*19d30*/  FMUL R3, R3, R9 ;  /* 0x0000000903037220 */ /* 0x000fe20000400000 */
[----:B----4-:R-:W-:Y:S01]  /*19d40*/  SEL R15, R15, RZ, P4 ;  /* 0x000000ff0f0f7207 */ /* 0x010fe20002000000 */
[----:B------:R-:W-:Y:S01]  /*19d50*/  FMUL R7, R7, R10 ;  /* 0x0000000a07077220 */ /* 0x000fe20000400000 */
[----:B------:R-:W-:Y:S01]  /*19d60*/  SHF.L.U32 R6, R6, 0x10, RZ ;  /* 0x0000001006067819 */ /* 0x000fe200000006ff */
[----:B------:R-:W-:Y:S01]  /*19d70*/  FMUL R2, R2, R11 ;  /* 0x0000000b02027220 */ /* 0x000fe20000400000 */
[----:B------:R-:W-:Y:S01]  /*19d80*/  SEL R14, R14, RZ, P4 ;  /* 0x000000ff0e0e7207 */ /* 0x000fe20002000000 */
[----:B------:R-:W-:Y:S01]  /*19d90*/  FMUL R9, R36, R15 ;  /* 0x0000000f24097220 */ /* 0x000fe20000400000 */
[----:B------:R-:W-:Y:S01]  /*19da0*/  SEL R13, R13, RZ, P4 ;  /* 0x000000ff0d0d7207 */ /* 0x000fe20002000000 */
[----:B------:R-:W-:Y:S01]  /*19db0*/  FMUL R6, R6, R8 ;  /* 0x0000000806067220 */ /* 0x000fe20000400000 */
[----:B------:R-:W-:Y:S01]  /*19dc0*/  SEL R12, R12, RZ, P4 ;  /* 0x000000ff0c0c7207 */ /* 0x000fe20002000000 */
[C---:B------:R-:W-:Y:S01]  /*19dd0*/  FMUL R10, R36.reuse, R14 ;  /* 0x0000000e240a7220 */ /* 0x040fe20000400000 */
[----:B------:R-:W-:Y:S01]  /*19de0*/  SEL R5, R5, RZ, P4 ;  /* 0x000000ff05057207 */ /* 0x000fe20002000000 */
[----:B------:R-:W-:Y:S01]  /*19df0*/  FMUL R8, R36, R13 ;  /* 0x0000000d24087220 */ /* 0x000fe20000400000 */
[----:B------:R-:W-:Y:S01]  /*19e00*/  FFMA R2, R2, R0, R9 ;  /* 0x0000000002027223 */ /* 0x000fe20000000009 */
[----:B------:R-:W-:Y:S01]  /*19e10*/  FMUL R9, R36, R12 ;  /* 0x0000000c24097220 */ /* 0x000fe20000400000 */
[----:B-----5:R-:W-:Y:S01]  /*19e20*/  SEL R18, R18, RZ, !P5 ;  /* 0x000000ff12127207 */ /* 0x020fe20006800000 */
[-C--:B------:R-:W-:Y:S01]  /*19e30*/  FFMA R7, R7, R0.reuse, R10 ;  /* 0x0000000007077223 */ /* 0x080fe2000000000a */
[-C--:B------:R-:W-:Y:S01]  /*19e40*/  FFMA R3, R3, R0.reuse, R8 ;  /* 0x0000000003037223 */ /* 0x080fe20000000008 */
[----:B------:R-:W-:Y:S01]  /*19e50*/  SEL R4, R4, RZ, P4 ;  /* 0x000000ff04047207 */ /* 0x000fe20002000000 */
[----:B------:R-:W-:Y:S01]  /*19e60*/  FFMA R6, R6, R0, R9 ;  /* 0x0000000006067223 */ /* 0x000fe20000000009 */
[----:B------:R-:W-:-:S02]  /*19e70*/  SEL R16, R16, RZ, !P5 ;  /* 0x000000ff10107207 */ /* 0x000fc40006800000 */
[----:B------:R-:W-:Y:S01]  /*19e80*/  SEL R8, R17, RZ, !P5 ;  /* 0x000000ff11087207 */ /* 0x000fe20006800000 */
[----:B------:R-:W-:Y:S01]  /*19e90*/  FADD R17, R18, 1 ;  /* 0x3f80000012117421 */ /* 0x000fe20000000000 */
[C---:B------:R-:W-:Y:S01]  /*19ea0*/  SHF.L.U32 R10, R5.reuse, 0x10, RZ ;  /* 0x00000010050a7819 */ /* 0x040fe200000006ff */
[----:B------:R-:W0:Y:S01]  /*19eb0*/  S2R R18, SR_TID.X ;  /* 0x0000000000127919 */ /* 0x000e220000002100 */
[----:B------:R-:W-:Y:S01]  /*19ec0*/  PRMT R11, R5, 0x7632, R11 ;  /* 0x00007632050b7816 */ /* 0x000fe2000000000b */
[----:B------:R-:W-:Y:S01]  /*19ed0*/  FADD R5, R16, 1 ;  /* 0x3f80000010057421 */ /* 0x000fe20000000000 */
[----:B------:R-:W-:Y:S01]  /*19ee0*/  SHF.L.U32 R9, R4, 0x10, RZ ;  /* 0x0000001004097819 */ /* 0x000fe200000006ff */
[----:B------:R-:W-:Y:S01]  /*19ef0*/  FMUL R17, R10, R17 ;  /* 0x000000110a117220 */ /* 0x000fe20000400000 */
[----:B------:R-:W-:Y:S01]  /*19f00*/  PRMT R10, R4, 0x7632, R10 ;  /* 0x00007632040a7816 */ /* 0x000fe2000000000a */
[----:B------:R-:W-:Y:S01]  /*19f10*/  FADD R8, R8, 1 ;  /* 0x3f80000008087421 */ /* 0x000fe20000000000 */
[----:B------:R-:W-:Y:S01]  /*19f20*/  SEL R22, R22, RZ, P4 ;  /* 0x000000ff16167207 */ /* 0x000fe20002000000 */
[----:B------:R-:W-:Y:S01]  /*19f30*/  FMUL R4, R9, R5 ;  /* 0x0000000509047220 */ /* 0x000fe20000400000 */
[----:B------:R-:W-:-:S02]  /*19f40*/  SHF.L.U32 R5, R10, 0x10, RZ ;  /* 0x000000100a057819 */ /* 0x000fc400000006ff */
[----:B------:R-:W-:Y:S02]  /*19f50*/  SEL R21, R21, RZ, P4 ;  /* 0x000000ff15157207 */ /* 0x000fe40002000000 */
[----:B------:R-:W-:Y:S01]  /*19f60*/  SHF.L.U32 R16, R11, 0x10, RZ ;  /* 0x000000100b107819 */ /* 0x000fe200000006ff */
[----:B------:R-:W-:Y:S01]  /*19f70*/  FMUL R5, R5, R8 ;  /* 0x0000000805057220 */ /* 0x000fe20000400000 */
[C---:B------:R-:W-:Y:S01]  /*19f80*/  FMUL R11, R36.reuse, R22 ;  /* 0x00000016240b7220 */ /* 0x040fe20000400000 */
[CC--:B------:R-:W-:Y:S01]  /*19f90*/  FMUL R8, R36.reuse, R21.reuse ;  /* 0x0000001524087220 */ /* 0x0c0fe20000400000 */
[----:B------:R-:W-:Y:S02]  /*19fa0*/  SEL R19, R19, RZ, !P5 ;  /* 0x000000ff13137207 */ /* 0x000fe40006800000 */
[-C--:B------:R-:W-:Y:S01]  /*19fb0*/  FFMA R17, R17, R0.reuse, R11 ;  /* 0x0000000011117223 */ /* 0x080fe2000000000b */
[----:B------:R-:W-:Y:S01]  /*19fc0*/  FFMA R5, R5, R0, R8 ;  /* 0x0000000005057223 */ /* 0x000fe20000000008 */
[C---:B------:R-:W-:Y:S01]  /*19fd0*/  FFMA R8, R36.reuse, R12, R6 ;  /* 0x0000000c24087223 */ /* 0x040fe20000000006 */
[----:B------:R-:W-:Y:S01]  /*19fe0*/  FADD R19, R19, 1 ;  /* 0x3f80000013137421 */ /* 0x000fe20000000000 */
[C---:B------:R-:W-:Y:S01]  /*19ff0*/  FFMA R6, R36.reuse, R22, R17 ;  /* 0x0000001624067223 */ /* 0x040fe20000000011 */
[----:B------:R-:W-:Y:S01]  /*1a000*/  FFMA R5, R36, R21, R5 ;  /* 0x0000001524057223 */ /* 0x000fe20000000005 */
[----:B------:R-:W2:Y:S01]  /*1a010*/  LDL.LU R22, [R1+0x4] ;  /* 0x0000040001167983 */ /* 0x000ea20000300800 */
[----:B0-----:R-:W-:Y:S01]  /*1a020*/  LOP3.LUT R18, R18, 0xff, RZ, 0xc0, !PT ;  /* 0x000000ff12127812 */ /* 0x001fe200078ec0ff */
[----:B------:R-:W-:Y:S01]  /*1a030*/  FMUL R16, R16, R19 ;  /* 0x0000001310107220 */ /* 0x000fe20000400000 */
[----:B------:R-:W-:Y:S01]  /*1a040*/  SEL R20, R20, RZ, P4 ;  /* 0x000000ff14147207 */ /* 0x000fe20002000000 */
[----:B------:R-:W3:Y:S01]  /*1a050*/  LDL.LU R21, [R1] ;  /* 0x0000000001157983 */ /* 0x000ee20000300800 */
[----:B------:R-:W-:Y:S01]  /*1a060*/  SHF.L.U32 R19, R18, 0x5, RZ ;  /* 0x0000000512137819 */ /* 0x000fe200000006ff */
[C---:B------:R-:W-:Y:S01]  /*1a070*/  FFMA R11, R36.reuse, R15, R2 ;  /* 0x0000000f240b7223 */ /* 0x040fe20000000002 */
[----:B------:R-:W-:Y:S01]  /*1a080*/  SEL R23, R23, RZ, P4 ;  /* 0x000000ff17177207 */ /* 0x000fe20002000000 */
[----:B------:R-:W0:Y:S01]  /*1a090*/  S2R R18, SR_TID.X ;  /* 0x0000000000127919 */ /* 0x000e220000002100 */
[----:B------:R-:W-:Y:S01]  /*1a0a0*/  FMUL R10, R36, R20 ;  /* 0x00000014240a7220 */ /* 0x000fe20000400000 */
[----:B------:R-:W-:-:S02]  /*1a0b0*/  SEL R26, R26, RZ, !P5 ;  /* 0x000000ff1a1a7207 */ /* 0x000fc40006800000 */
[----:B------:R-:W-:Y:S01]  /*1a0c0*/  FMUL R9, R36, R23 ;  /* 0x0000001724097220 */ /* 0x000fe20000400000 */
[----:B------:R-:W-:Y:S01]  /*1a0d0*/  FFMA R4, R4, R0, R10 ;  /* 0x0000000004047223 */ /* 0x000fe2000000000a */
[----:B------:R-:W-:Y:S01]  /*1a0e0*/  SEL R27, R27, RZ, !P5 ;  /* 0x000000ff1b1b7207 */ /* 0x000fe20006800000 */
[----:B------:R-:W-:Y:S01]  /*1a0f0*/  FFMA R10, R36, R14, R7 ;  /* 0x0000000e240a7223 */ /* 0x000fe20000000007 */
[----:B------:R-:W-:Y:S01]  /*1a100*/  FFMA R16, R16, R0, R9 ;  /* 0x0000000010107223 */ /* 0x000fe20000000009 */
[----:B------:R-:W-:Y:S01]  /*1a110*/  SEL R24, R24, RZ, !P5 ;  /* 0x000000ff18187207 */ /* 0x000fe20006800000 */
[----:B------:R-:W-:Y:S01]  /*1a120*/  FFMA R9, R36, R13, R3 ;  /* 0x0000000d24097223 */ /* 0x000fe20000000003 */
[----:B------:R-:W-:Y:S01]  /*1a130*/  FADD R2, R26, 1 ;  /* 0x3f8000001a027421 */ /* 0x000fe20000000000 */
[C---:B------:R-:W-:Y:S01]  /*1a140*/  FFMA R4, R36.reuse, R20, R4 ;  /* 0x0000001424047223 */ /* 0x040fe20000000004 */
[----:B------:R-:W-:Y:S01]  /*1a150*/  FFMA R7, R36, R23, R16 ;  /* 0x0000001724077223 */ /* 0x000fe20000000010 */
[----:B------:R-:W-:Y:S01]  /*1a160*/  FADD R3, R27, 1 ;  /* 0x3f8000001b037421 */ /* 0x000fe20000000000 */
[----:B------:R-:W-:Y:S06]  /*1a170*/  BAR.SYNC 0x0 ;  /* 0x0000000000007b1d */ /* 0x000fec0000000000 */
[----:B------:R-:W-:Y:S01]  /*1a180*/  FADD R24, R24, 1 ;  /* 0x3f80000018187421 */ /* 0x000fe20000000000 */
[----:B------:R-:W-:Y:S01]  /*1a190*/  FMUL R2, R10, R2 ;  /* 0x000000020a027220 */ /* 0x000fe20000400000 */
[----:B------:R-:W-:Y:S01]  /*1a1a0*/  STS.128 [R19+0x10], R8 ;  /* 0x0000100813007388 */ /* 0x000fe20000000c00 */
[----:B0-----:R-:W-:Y:S01]  /*1a1b0*/  LOP3.LUT R26, R18, 0xff, RZ, 0xc0, !PT ;  /* 0x000000ff121a7812 */ /* 0x001fe200078ec0ff */
[----:B------:R-:W-:Y:S01]  /*1a1c0*/  FMUL R3, R11, R3 ;  /* 0x000000030b037220 */ /* 0x000fe20000400000 */
[----:B------:R-:W-:Y:S01]  /*1a1d0*/  SEL R31, R31, RZ, P4 ;  /* 0x000000ff1f1f7207 */ /* 0x000fe20002000000 */
[----:B------:R-:W-:Y:S01]  /*1a1e0*/  STS.128 [R19], R4 ;  /* 0x0000000413007388 */ /* 0x000fe20000000c00 */
[----:B------:R-:W-:Y:S01]  /*1a1f0*/  SEL R30, R30, RZ, P4 ;  /* 0x000000ff1e1e7207 */ /* 0x000fe20002000000 */
[----:B------:R-:W-:-:S02]  /*1a200*/  FMUL R24, R8, R24 ;  /* 0x0000001808187220 */ /* 0x000fc40000400000 */
[----:B------:R-:W-:Y:S06]  /*1a210*/  BAR.SYNC 0x0 ;  /* 0x0000000000007b1d */ /* 0x000fec0000000000 */
[----:B------:R-:W0:Y:S01]  /*1a220*/  LDS.128 R12, [R26.X16] ;  /* 0x000000001a0c7984 */ /* 0x000e22000000cc00 */
[----:B------:R-:W-:Y:S02]  /*1a230*/  PRMT R20, R30, 0x7632, R20 ;  /* 0x000076321e147816 */ /* 0x000fe40000000014 */
[----:B------:R-:W-:Y:S01]  /*1a240*/  SEL R10, R25, RZ, !P5 ;  /* 0x000000ff190a7207 */ /* 0x000fe20006800000 */
[----:B------:R1:W4:Y:S01]  /*1a250*/  LDS.128 R16, [R26.X16+0x1000] ;  /* 0x001000001a107984 */ /* 0x000322000000cc00 */
[----:B------:R-:W-:-:S02]  /*1a260*/  PRMT R11, R31, 0x7632, R11 ;  /* 0x000076321f0b7816 */ /* 0x000fc4000000000b */
[----:B------:R-:W-:Y:S01]  /*1a270*/  SHF.L.U32 R8, R26, 0x2, RZ ;  /* 0x000000021a087819 */ /* 0x000fe200000006ff */
[----:B------:R-:W-:Y:S01]  /*1a280*/  FADD R10, R10, 1 ;  /* 0x3f8000000a0a7421 */ /* 0x000fe20000000000 */
[----:B------:R-:W-:Y:S01]  /*1a290*/  SHF.L.U32 R31, R31, 0x10, RZ ;  /* 0x000000101f1f7819 */ /* 0x000fe200000006ff */
[----:B------:R-:W5:Y:S01]  /*1a2a0*/  LDL.LU R23, [R1+0x8] ;  /* 0x0000080001177983 */ /* 0x000f620000300800 */
[----:B------:R-:W-:Y:S02]  /*1a2b0*/  SHF.L.U32 R20, R20, 0x10, RZ ;  /* 0x0000001014147819 */ /* 0x000fe400000006ff */
[----:B------:R-:W-:Y:S01]  /*1a2c0*/  SHF.L.U32 R11, R11, 0x10, RZ ;  /* 0x000000100b0b7819 */ /* 0x000fe200000006ff */
[----:B-1----:R-:W1:Y:S01]  /*1a2d0*/  S2R R26, SR_CTAID.X ;  /* 0x00000000001a7919 */ /* 0x002e620000002500 */
[----:B------:R-:W-:Y:S01]  /*1a2e0*/  FMUL R10, R9, R10 ;  /* 0x0000000a090a7220 */ /* 0x000fe20000400000 */
[----:B------:R-:W-:-:S03]  /*1a2f0*/  FMUL R2, R31, R2 ;  /* 0x000000021f027220 */ /* 0x000fc60000400000 */
[----:B------:R-:W-:Y:S02]  /*1a300*/  FMUL R10, R20, R10 ;  /* 0x0000000a140a7220 */ /* 0x000fe40000400000 */
[----:B------:R-:W-:Y:S01]  /*1a310*/  FSEL R2, R2, -RZ, P4 ;  /* 0x800000ff02027208 */ /* 0x000fe20002000000 */
[----:B------:R-:W-:Y:S02]  /*1a320*/  FMUL R3, R11, R3 ;  /* 0x000000030b037220 */ /* 0x000fe40000400000 */
[----:B------:R-:W-:-:S03]  /*1a330*/  FSEL R10, R10, -RZ, P4 ;  /* 0x800000ff0a0a7208 */ /* 0x000fc60002000000 */
[----:B------:R-:W-:Y:S02]  /*1a340*/  FSEL R3, R3, -RZ, P4 ;  /* 0x800000ff03037208 */ /* 0x000fe40002000000 */
[----:B------:R-:W-:Y:S02]  /*1a350*/  SHF.L.U32 R30, R30, 0x10, RZ ;  /* 0x000000101e1e7819 */ /* 0x000fe400000006ff */
[----:B------:R-:W-:Y:S01]  /*1a360*/  SEL R32, R32, RZ, !P5 ;  /* 0x000000ff20207207 */ /* 0x000fe20006800000 */
[----:B------:R-:W-:Y:S01]  /*1a370*/  FADD R37, R3, R37 ;  /* 0x0000002503257221 */ /* 0x000fe20000000000 */
[----:B------:R-:W-:Y:S02]  /*1a380*/  SEL R33, R33, RZ, !P5 ;  /* 0x000000ff21217207 */ /* 0x000fe40006800000 */
[----:B------:R-:W-:Y:S02]  /*1a390*/  SEL R34, R34, RZ, !P5 ;  /* 0x000000ff22227207 */ /* 0x000fe40006800000 */
[----:B------:R-:W-:Y:S01]  /*1a3a0*/  SEL R35, R35, RZ, !P5 ;  /* 0x000000ff23237207 */ /* 0x000fe20006800000 */
[----:B------:R-:W-:Y:S01]  /*1a3b0*/  FMUL R24, R30, R24 ;  /* 0x000000181e187220 */ /* 0x000fe20000400000 */
[----:B--2---:R-:W-:Y:S01]  /*1a3c0*/  FADD R22, R10, R22 ;  /* 0x000000160a167221 */ /* 0x004fe20000000000 */
[----:B---3--:R-:W-:Y:S01]  /*1a3d0*/  FADD R21, R2, R21 ;  /* 0x0000001502157221 */ /* 0x008fe20000000000 */
[----:B------:R-:W-:-:S02]  /*1a3e0*/  IADD3 R2, R8, 0x400, RZ ;  /* 0x0000040008027810 */ /* 0x000fc40007ffe0ff */
[----:B------:R-:W-:Y:S02]  /*1a3f0*/  LOP3.LUT R8, R8, UR4, RZ, 0xfc, !PT ;  /* 0x0000000408087c12 */ /* 0x000fe4000f8efcff */
[----:B------:R-:W-:Y:S01]  /*1a400*/  LOP3.LUT R2, R2, UR4, RZ, 0xfc, !PT ;  /* 0x0000000402027c12 */ /* 0x000fe2000f8efcff */
[----:B------:R2:W-:Y:S01]  /*1a410*/  STL [R1], R21 ;  /* 0x0000001501007387 */ /* 0x0005e20000100800 */
[----:B------:R-:W-:Y:S01]  /*1a420*/  ISETP.LT.U32.AND P5, PT, R8, 0x900, !P1 ;  /* 0x000009000800780c */ /* 0x000fe20004fa1070 */
[C---:B-1----:R-:W-:Y:S02]  /*1a430*/  IMAD R3, R26.reuse, 0x900, R8 ;  /* 0x000009001a037824 */ /* 0x042fe400078e0208 */
[----:B------:R2:W-:Y:S01]  /*1a440*/  STL [R1+0x4], R22 ;  /* 0x0000041601007387 */ /* 0x0005e20000100800 */
[----:B------:R-:W-:-:S03]  /*1a450*/  IMAD R8, R26, 0x900, R2 ;  /* 0x000009001a087824 */ /* 0x000fc600078e0202 */
[----:B------:R-:W3:Y:S04]  /*1a460*/  LDL.LU R27, [R1+0x18] ;  /* 0x00001800011b7983 */ /* 0x000ee80000300800 */
[----:B------:R-:W2:Y:S04]  /*1a470*/  LDL.LU R26, [R1+0x10] ;  /* 0x00001000011a7983 */ /* 0x000ea80000300800 */
[----:B------:R-:W2:Y:S04]  /*1a480*/  LDL.LU R25, [R1+0xc] ;  /* 0x00000c0001197983 */ /* 0x000ea80000300800 */
[----:B------:R-:W2:Y:S01]  /*1a490*/  LDL.LU R30, [R1+0x14] ;  /* 0x00001400011e7983 */ /* 0x000ea20000300800 */
[----:B------:R-:W-:Y:S01]  /*1a4a0*/  FADD R35, R35, 1 ;  /* 0x3f80000023237421 */ /* 0x000fe20000000000 */
[----:B------:R-:W-:Y:S01]  /*1a4b0*/  FADD R34, R34, 1 ;  /* 0x3f80000022227421 */ /* 0x000fe20000000000 */
[----:B------:R-:W-:-:S02]  /*1a4c0*/  SEL R29, R29, RZ, P4 ;  /* 0x000000ff1d1d7207 */ /* 0x000fc40002000000 */
[----:B------:R-:W-:Y:S01]  /*1a4d0*/  SEL R28, R28, RZ, P4 ;  /* 0x000000ff1c1c7207 */ /* 0x000fe20002000000 */
[----:B------:R-:W-:Y:S01]  /*1a4e0*/  FMUL R35, R7, R35 ;  /* 0x0000002307237220 */ /* 0x000fe20000400000 */
[----:B------:R-:W-:Y:S01]  /*1a4f0*/  FADD R32, R32, 1 ;  /* 0x3f80000020207421 */ /* 0x000fe20000000000 */
[----:B------:R-:W-:Y:S01]  /*1a500*/  FMUL R34, R6, R34 ;  /* 0x0000002206227220 */ /* 0x000fe20000400000 */
[----:B------:R-:W-:Y:S01]  /*1a510*/  PRMT R7, R29, 0x7632, R7 ;  /* 0x000076321d077816 */ /* 0x000fe20000000007 */
[----:B------:R-:W-:Y:S01]  /*1a520*/  FADD R20, R33, 1 ;  /* 0x3f80000021147421 */ /* 0x000fe20000000000 */
[----:B------:R-:W-:Y:S02]  /*1a530*/  PRMT R6, R28, 0x7632, R6 ;  /* 0x000076321c067816 */ /* 0x000fe40000000006 */
[----:B------:R-:W-:Y:S01]  /*1a540*/  SHF.L.U32 R29, R29, 0x10, RZ ;  /* 0x000000101d1d7819 */ /* 0x000fe200000006ff */
[----:B------:R-:W-:Y:S01]  /*1a550*/  FMUL R4, R4, R32 ;  /* 0x0000002004047220 */ /* 0x000fe20000400000 */
[----:B------:R-:W-:-:S02]  /*1a560*/  SHF.L.U32 R11, R28, 0x10, RZ ;  /* 0x000000101c0b7819 */ /* 0x000fc400000006ff */
[----:B------:R-:W-:Y:S01]  /*1a570*/  SHF.L.U32 R10, R7, 0x10, RZ ;  /* 0x00000010070a7819 */ /* 0x000fe200000006ff */
[----:B------:R-:W-:Y:S01]  /*1a580*/  FMUL R5, R5, R20 ;  /* 0x0000001405057220 */ /* 0x000fe20000400000 */
[----:B------:R-:W-:Y:S01]  /*1a590*/  SHF.L.U32 R6, R6, 0x10, RZ ;  /* 0x0000001006067819 */ /* 0x000fe200000006ff */
[----:B------:R-:W-:Y:S01]  /*1a5a0*/  FMUL R29, R29, R34 ;  /* 0x000000221d1d7220 */ /* 0x000fe20000400000 */
[----:B------:R-:W-:Y:S01]  /*1a5b0*/  FMUL R4, R11, R4 ;  /* 0x000000040b047220 */ /* 0x000fe20000400000 */
[----:B------:R-:W-:Y:S01]  /*1a5c0*/  FMUL R10, R10, R35 ;  /* 0x000000230a0a7220 */ /* 0x000fe20000400000 */
[----:B------:R-:W-:Y:S01]  /*1a5d0*/  FSEL R24, R24, -RZ, P4 ;  /* 0x800000ff18187208 */ /* 0x000fe20002000000 */
[----:B------:R-:W-:Y:S01]  /*1a5e0*/  FMUL R5, R6, R5 ;  /* 0x0000000506057220 */ /* 0x000fe20000400000 */
[----:B------:R-:W-:Y:S02]  /*1a5f0*/  FSEL R29, R29, -RZ, P4 ;  /* 0x800000ff1d1d7208 */ /* 0x000fe40002000000 */
[----:B------:R-:W-:-:S02]  /*1a600*/  FSEL R4, R4, -RZ, P4 ;  /* 0x800000ff04047208 */ /* 0x000fc40002000000 */
[----:B------:R-:W-:Y:S01]  /*1a610*/  FSEL R10, R10, -RZ, P4 ;  /* 0x800000ff0a0a7208 */ /* 0x000fe20002000000 */
[----:B-----5:R-:W-:Y:S01]  /*1a620*/  FADD R23, R24, R23 ;  /* 0x0000001718177221 */ /* 0x020fe20000000000 */
[----:B------:R-:W-:Y:S02]  /*1a630*/  FSEL R5, R5, -RZ, P4 ;  /* 0x800000ff05057208 */ /* 0x000fe40002000000 */
[----:B------:R-:W-:Y:S02]  /*1a640*/  MOV R9, 0x4 ;  /* 0x0000000400097802 */ /* 0x000fe40000000f00 */
[----:B------:R1:W-:Y:S01]  /*1a650*/  STL [R1+0x8], R23 ;  /* 0x0000081701007387 */ /* 0x0003e20000100800 */
[----:B------:R-:W-:Y:S02]  /*1a660*/  ISETP.LT.U32.AND P6, PT, R2, 0x900, !P1 ;  /* 0x000009000200780c */ /* 0x000fe40004fc1070 */
[----:B------:R-:W-:-:S05]  /*1a670*/  IMAD.WIDE R2, R3, R9, c[0x0][0x8c0] ;  /* 0x0002300003027625 */ /* 0x000fca00078e0209 */
[----:B0-----:R1:W-:Y:S01]  /*1a680*/  @P5 STG.E.128 [R2.64], R12 ;  /* 0x0000000c02005986 */ /* 0x0013e2000c101d06 */
[----:B------:R-:W-:Y:S01]  /*1a690*/  PLOP3.LUT P5, PT, PT, PT, UP0, 0x80, 0x0 ;  /* 0x000000000000781c */ /* 0x000fe20003faf008 */
[----:B------:R-:W-:Y:S01]  /*1a6a0*/  IMAD.WIDE R8, R8, R9, c[0x0][0x8c0] ;  /* 0x0002300008087625 */ /* 0x000fe200078e0209 */
[----:B------:R-:W-:Y:S02]  /*1a6b0*/  UPLOP3.LUT UP0, UPT, UPT, UPT, UPT, 0x40, 0x0 ;  /* 0x000000000000789c */ /* 0x000fe40003f0e870 */
[----:B------:R-:W-:Y:S02]  /*1a6c0*/  UMOV UR4, 0x800 ;  /* 0x0000080000047882 */ /* 0x000fe40000000000 */
[----:B----4-:R1:W-:Y:S01]  /*1a6d0*/  @P6 STG.E.128 [R8.64], R16 ;  /* 0x0000001008006986 */ /* 0x0103e2000c101d06 */
[----:B---3--:R-:W-:Y:S01]  /*1a6e0*/  FADD R27, R4, R27 ;  /* 0x0000001b041b7221 */ /* 0x008fe20000000000 */
[----:B--2---:R-:W-:Y:S01]  /*1a6f0*/  FADD R26, R29, R26 ;  /* 0x0000001a1d1a7221 */ /* 0x004fe20000000000 */
[----:B------:R-:W-:-:S04]  /*1a700*/  FADD R25, R10, R25 ;  /* 0x000000190a197221 */ /* 0x000fc80000000000 */
[----:B------:R1:W-:Y:S01]  /*1a710*/  STL [R1+0x10], R26 ;  /* 0x0000101a01007387 */ /* 0x0003e20000100800 */
[----:B------:R-:W-:-:S03]  /*1a720*/  FADD R30, R5, R30 ;  /* 0x0000001e051e7221 */ /* 0x000fc60000000000 */
[----:B------:R1:W-:Y:S04]  /*1a730*/  STL [R1+0x18], R27 ;  /* 0x0000181b01007387 */ /* 0x0003e80000100800 */
[----:B------:R1:W-:Y:S04]  /*1a740*/  STL [R1+0xc], R25 ;  /* 0x00000c1901007387 */ /* 0x0003e80000100800 */
[----:B------:R1:W-:Y:S01]  /*1a750*/  STL [R1+0x14], R30 ;  /* 0x0000141e01007387 */ /* 0x0003e20000100800 */
[----:B------:R-:W-:Y:S05]  /*1a760*/  @P5 BRA `(.L_x_2) ;  /* 0xfffff19000005947 */ /* 0x000fea000383ffff */
[----:B------:R-:W-:Y:S01]  /*1a770*/  FADD R0, R27, R30 ;  /* 0x0000001e1b007221 */ /* 0x000fe20000000000 */
[----:B-1----:R-:W2:Y:S01]  /*1a780*/  LDL R8, [R1+0x5d0] ;  /* 0x0005d00001087983 */ /* 0x002ea20000100800 */
[----:B------:R-:W-:-:S02]  /*1a790*/  UPLOP3.LUT UP0, UPT, UPT, UPT, UPT, 0x80, 0x0 ;  /* 0x000000000000789c */ /* 0x000fc40003f0f070 */
[----:B------:R-:W-:Y:S01]  /*1a7a0*/  FADD R0, R26, R0 ;  /* 0x000000001a007221 */ /* 0x000fe20000000000 */
[----:B------:R-:W-:Y:S01]  /*1a7b0*/  UMOV UR4, URZ ;  /* 0x0000003f00047c82 */ /* 0x000fe20008000000 */
[----:B------:R-:W0:Y:S02]  /*1a7c0*/  S2R R26, SR_TID.X ;  /* 0x00000000001a7919 */ /* 0x000e240000002100 */
[----:B------:R-:W-:-:S04]  /*1a7d0*/  FADD R0, R25, R0 ;  /* 0x0000000019007221 */ /* 0x000fc80000000000 */
[----:B------:R-:W-:-:S04]  /*1a7e0*/  FADD R0, R23, R0 ;  /* 0x0000000017007221 */ /* 0x000fc80000000000 */
[----:B------:R-:W-:-:S04]  /*1a7f0*/  FADD R0, R22, R0 ;  /* 0x0000000016007221 */ /* 0x000fc80000000000 */
[----:B------:R-:W-:Y:S02]  /*1a800*/  FADD R0, R21, R0 ;  /* 0x0000000015007221 */ /* 0x000fe40000000000 */
[----:B------:R-:W1:Y:S02]  /*1a810*/  S2R R21, SR_TID.X ;  /* 0x0000000000157919 */ /* 0x000e640000002100 */
[----:B------:R-:W-:Y:S02]  /*1a820*/  FADD R0, R37, R0 ;  /* 0x0000000025007221 */ /* 0x000fe40000000000 */
[----:B------:R-:W-:Y:S06]  /*1a830*/  BAR.SYNC 0x0 ;  /* 0x0000000000007b1d */ /* 0x000fec0000000000 */
[----:B------:R-:W3:Y:S01]  /*1a840*/  SHFL.BFLY PT, R3, R0, 0x10, 0x1f ;  /* 0x0e001f0000037f89 */ /* 0x000ee200000e0000 */
[----:B0-----:R-:W-:-:S04]  /*1a850*/  SHF.R.U32.HI R22, RZ, 0x5, R26 ;  /* 0x00000005ff167819 */ /* 0x001fc8000001161a */
[----:B------:R-:W-:-:S04]  /*1a860*/  SHF.L.U32 R22, R22, 0x2, RZ ;  /* 0x0000000216167819 */ /* 0x000fc800000006ff */
[----:B------:R-:W-:Y:S01]  /*1a870*/  LOP3.LUT R22, R22, 0x1c, RZ, 0xe2, !PT ;  /* 0x0000001c16167812 */ /* 0x000fe200078ee2ff */
[----:B---3--:R-:W-:-:S05]  /*1a880*/  FADD R3, R0, R3 ;  /* 0x0000000300037221 */ /* 0x008fca0000000000 */
[----:B------:R-:W0:Y:S02]  /*1a890*/  SHFL.BFLY PT, R2, R3, 0x8, 0x1f ;  /* 0x0d001f0003027f89 */ /* 0x000e2400000e0000 */
[----:B0-----:R-:W-:-:S05]  /*1a8a0*/  FADD R2, R3, R2 ;  /* 0x0000000203027221 */ /* 0x001fca0000000000 */
[----:B------:R-:W0:Y:S02]  /*1a8b0*/  SHFL.BFLY PT, R5, R2, 0x4, 0x1f ;  /* 0x0c801f0002057f89 */ /* 0x000e2400000e0000 */
[----:B0-----:R-:W-:-:S05]  /*1a8c0*/  FADD R5, R2, R5 ;  /* 0x0000000502057221 */ /* 0x001fca0000000000 */
[----:B------:R-:W0:Y:S02]  /*1a8d0*/  SHFL.BFLY PT, R4, R5, 0x2, 0x1f ;  /* 0x0c401f0005047f89 */ /* 0x000e2400000e0000 */
[----:B0-----:R-:W-:-:S05]  /*1a8e0*/  FADD R4, R5, R4 ;  /* 0x0000000405047221 */ /* 0x001fca0000000000 */
[----:B------:R-:W0:Y:S02]  /*1a8f0*/  SHFL.BFLY PT, R7, R4, 0x1, 0x1f ;  /* 0x0c201f0004077f89 */ /* 0x000e2400000e0000 */
[----:B0-----:R-:W-:-:S05]  /*1a900*/  FADD R7, R4, R7 ;  /* 0x0000000704077221 */ /* 0x001fca0000000000 */
[----:B------:R-:W-:Y:S04]  /*1a910*/  @!P2 STS [R22], R7 ;  /* 0x000000071600a388 */ /* 0x000fe80000000800 */
[----:B------:R-:W-:Y:S06]  /*1a920*/  BAR.SYNC 0x0 ;  /* 0x0000000000007b1d */ /* 0x000fec0000000000 */
[----:B-1----:R-:W0:Y:S04]  /*1a930*/  @!P3 LDS R6, [R21.X4] ;  /* 0x000000001506b984 */ /* 0x002e280000004800 */
[----:B0-----:R-:W0:Y:S02]  /*1a940*/  SHFL.BFLY PT, R3, R6, 0x4, 0x1f ;  /* 0x0c801f0006037f89 */ /* 0x001e2400000e0000 */
[----:B0-----:R-:W-:-:S05]  /*1a950*/  FADD R3, R6, R3 ;  /* 0x0000000306037221 */ /* 0x001fca0000000000 */
[----:B------:R-:W0:Y:S02]  /*1a960*/  SHFL.BFLY PT, R0, R3, 0x2, 0x1f ;  /* 0x0c401f0003007f89 */ /* 0x000e2400000e0000 */
[----:B0-----:R-:W-:-:S05]  /*1a970*/  FADD R2, R3, R0 ;  /* 0x0000000003027221 */ /* 0x001fca0000000000 */
[----:B------:R-:W0:Y:S01]  /*1a980*/  SHFL.BFLY PT, R5, R2, 0x1, 0x1f ;  /* 0x0c201f0002057f89 */ /* 0x000e2200000e0000 */
[----:B--2---:R-:W-:-:S04]  /*1a990*/  FMUL R4, R8, R8 ;  /* 0x0000000808047220 */ /* 0x004fc80000400000 */
[----:B------:R-:W-:Y:S01]  /*1a9a0*/  FMUL R7, R4, R8 ;  /* 0x0000000804077220 */ /* 0x000fe20000400000 */
[----:B0-----:R-:W-:-:S05]  /*1a9b0*/  FADD R5, R2, R5 ;  /* 0x0000000502057221 */ /* 0x001fca0000000000 */
[----:B------:R-:W-:Y:S04]  /*1a9c0*/  @P0 STS [R21.X4], R5 ;  /* 0x0000000515000388 */ /* 0x000fe80000004800 */
[----:B------:R-:W-:Y:S06]  /*1a9d0*/  BAR.SYNC 0x0 ;  /* 0x0000000000007b1d */ /* 0x000fec0000000000 */
[----:B------:R-:W0:Y:S02]  /*1a9e0*/  LDS R0, [RZ] ;  /* 0x00000000ff007984 */ /* 0x000e240000000800 */
[----:B0-----:R-:W-:-:S04]  /*1a9f0*/  FMUL R0, R0, -0.5 ;  /* 0xbf00000000007820 */ /* 0x001fc80000400000 */
[----:B------:R-:W-:-:S04]  /*1aa00*/  FMUL R0, R0, R7 ;  /* 0x0000000700007220 */ /* 0x000fc80000400000 */
[----:B------:R-:W-:-:S01]  /*1aa10*/  FMUL R0, R0, 0.00043402778101153671741 ;  /* 0x39e38e3900007820 */ /* 0x000fc20000400000 */
.L_x_3:
[----:B0-----:R-:W0:Y:S01]  /*1aa20*/  S2R R2, SR_TID.X ;  /* 0x0000000000027919 */ /* 0x001e220000002100 */
[----:B------:R-:W-:Y:S01]  /*1aa30*/  MOV R25, 0x4 ;  /* 0x0000000400197802 */ /* 0x000fe20000000f00 */
[----:B------:R-:W-:Y:S01]  /*1aa40*/  CS2R R6, SRZ ;  /* 0x0000000000067805 */ /* 0x000fe2000001ff00 */
[----:B------:R-:W-:Y:S01]  /*1aa50*/  CS2R R8, SRZ ;  /* 0x0000000000087805 */ /* 0x000fe2000001ff00 */
[----:B------:R-:W1:Y:S01]  /*1aa60*/  S2R R18, SR_CTAID.X ;  /* 0x0000000000127919 */ /* 0x000e620000002500 */
[----:B------:R-:W-:Y:S01]  /*1aa70*/  CS2R R10, SRZ ;  /* 0x00000000000a7805 */ /* 0x000fe2000001ff00 */
[----:B------:R-:W-:Y:S01]  /*1aa80*/  CS2R R12, SRZ ;  /* 0x00000000000c7805 */ /* 0x000fe2000001ff00 */
[----:B------:R-:W-:Y:S01]  /*1aa90*/  CS2R R14, SRZ ;  /* 0x00000000000e7805 */ /* 0x000fe2000001ff00 */
[----:B------:R-:W-:Y:S01]  /*1aaa0*/  CS2R R16, SRZ ;  /* 0x0000000000107805 */ /* 0x000fe2000001ff00 */
[----:B------:R-:W2:Y:S01]  /*1aab0*/  LDL R30, [R1+0x5d0] ;  /* 0x0005d000011e7983 */ /* 0x000ea20000100800 */
[----:B0-----:R-:W-:-:S04]  /*1aac0*/  LOP3.LUT R2, R2, 0xff, RZ, 0xc0, !PT ;  /* 0x000000ff02027812 */ /* 0x001fc800078ec0ff */
[----:B------:R-:W-:-:S04]  /*1aad0*/  SHF.L.U32 R4, R2, 0x3, RZ ;  /* 0x0000000302047819 */ /* 0x000fc800000006ff */
[C---:B------:R-:W-:Y:S02]  /*1aae0*/  IADD3 R3, P0, R4.reuse, UR4, RZ ;  /* 0x0000000404037c10 */ /* 0x040fe4000ff1e0ff */
[C---:B------:R-:W-:Y:S02]  /*1aaf0*/  LOP3.LUT R26, R4.reuse, UR4, RZ, 0xfc, !PT ;  /* 0x00000004041a7c12 */ /* 0x040fe4000f8efcff */
[----:B------:R-:W-:Y:S02]  /*1ab00*/  IADD3 R2, R4, 0x4, RZ ;  /* 0x0000000404027810 */ /* 0x000fe40007ffe0ff */
[----:B------:R-:W-:Y:S02]  /*1ab10*/  IADD3.X R4, RZ, RZ, RZ, P0, !PT ;  /* 0x000000ffff047210 */ /* 0x000fe400007fe4ff */
[----:B------:R-:W-:Y:S02]  /*1ab20*/  LEA R20, P0, R3, c[0x0][0x6f0], 0x2 ;  /* 0x0001bc0003147a11 */ /* 0x000fe400078010ff */
[----:B------:R-:W-:-:S02]  /*1ab30*/  ISETP.GE.U32.AND P1, PT, R26, 0x900, PT ;  /* 0x000009001a00780c */ /* 0x000fc40003f26070 */
[----:B------:R-:W-:Y:S02]  /*1ab40*/  LOP3.LUT R2, R2, UR4, RZ, 0xfc, !PT ;  /* 0x0000000402027c12 */ /* 0x000fe4000f8efcff */
[----:B------:R-:W-:Y:S02]  /*1ab50*/  LEA.HI.X R21, R3, c[0x0][0x6f4], R4, 0x2, P0 ;  /* 0x0001bd0003157a11 */ /* 0x000fe400000f1404 */
[C---:B-1----:R-:W-:Y:S01]  /*1ab60*/  ISETP.LT.AND P0, PT, R18.reuse, 0x4, !P1 ;  /* 0x000000041200780c */ /* 0x042fe20004f01270 */
[----:B------:R-:W-:Y:S01]  /*1ab70*/  CS2R R4, SRZ ;  /* 0x0000000000047805 */ /* 0x000fe2000001ff00 */
[----:B------:R-:W-:-:S04]  /*1ab80*/  IMAD R2, R18, 0x900, R2 ;  /* 0x0000090012027824 */ /* 0x000fc800078e0202 */
[-C--:B------:R-:W-:Y:S01]  /*1ab90*/  IMAD.WIDE R22, R2, R25.reuse, c[0x0][0x8c0] ;  /* 0x0002300002167625 */ /* 0x080fe200078e0219 */
[----:B------:R0:W3:Y:S03]  /*1aba0*/  @!P1 LDG.E.EL.128 R4, [R20.64+0x10] ;  /* 0x0000100614049981 */ /* 0x0000e6000c2e1d00 */
[----:B------:R-:W-:Y:S02]  /*1abb0*/  IMAD R3, R18, 0x900, R26 ;  /* 0x0000090012037824 */ /* 0x000fe400078e021a */
[-C--:B------:R-:W-:Y:S01]  /*1abc0*/  IMAD.WIDE.U32 R26, R26, R25.reuse, c[0x0][0x6f0] ;  /* 0x0001bc001a1a7625 */ /* 0x080fe200078e0019 */
[----:B------:R1:W4:Y:S01]  /*1abd0*/  @P0 LDG.E.EF.128 R8, [R22.64] ;  /* 0x0000000616080981 */ /* 0x000322000c0e1d00 */
[----:B------:R-:W-:Y:S02]  /*1abe0*/  CS2R R18, SRZ ;  /* 0x0000000000127805 */ /* 0x000fe4000001ff00 */
[----:B------:R-:W-:Y:S01]  /*1abf0*/  IMAD.WIDE R24, R3, R25, c[0x0][0x8c0] ;  /* 0x0002300003187625 */ /* 0x000fe200078e0219 */
[----:B------:R-:W5:Y:S01]  /*1ac00*/  @!P1 LDG.E.EL.128 R12, [R26.64] ;  /* 0x000000061a0c9981 */ /* 0x000f62000c2e1d00 */
[----:B------:R-:W-:Y:S01]  /*1ac10*/  MOV R2, 0x2 ;  /* 0x0000000200027802 */ /* 0x000fe20000000f00 */
[----:B0-----:R-:W-:-:S02]  /*1ac20*/  CS2R R20, SRZ ;  /* 0x0000000000147805 */ /* 0x001fc4000001ff00 */
[----:B------:R0:W2:Y:S01]  /*1ac30*/  @P0 LDG.E.EF.128 R16, [R24.64] ;  /* 0x0000000618100981 */ /* 0x0000a2000c0e1d00 */
[----:B-1----:R-:W-:Y:S01]  /*1ac40*/  CS2R R22, SRZ ;  /* 0x0000000000167805 */ /* 0x002fe2000001ff00 */
[----:B------:R-:W-:-:S05]  /*1ac50*/  IMAD.WIDE R28, R3, R2, c[0x0][0x6e0] ;  /* 0x0001b800031c7625 */ /* 0x000fca00078e0202 */
[----:B------:R-:W2:Y:S01]  /*1ac60*/  @P0 LDG.E.EF.128 R20, [R28.64] ;  /* 0x000000061c140981 */ /* 0x000ea2000c0e1d00 */
[----:B------:R-:W-:Y:S01]  /*1ac70*/  IMAD.WIDE R2, R3, R2, c[0x0][0x8c8] ;  /* 0x0002320003027625 */ /* 0x000fe200078e0202 */
[----:B------:R-:W-:Y:S01]  /*1ac80*/  UMOV UR4, 0x800 ;  /* 0x0000080000047882 */ /* 0x000fe20000000000 */
[----:B---3--:R-:W-:Y:S02]  /*1ac90*/  SEL R4, R4, RZ, !P1 ;  /* 0x000000ff04047207 */ /* 0x008fe40004800000 */
[----:B------:R-:W-:Y:S02]  /*1aca0*/  SEL R5, R5, RZ, !P1 ;  /* 0x000000ff05057207 */ /* 0x000fe40004800000 */
[----:B------:R-:W-:Y:S02]  /*1acb0*/  SEL R6, R6, RZ, !P1 ;  /* 0x000000ff06067207 */ /* 0x000fe40004800000 */
[----:B0-----:R-:W-:Y:S01]  /*1acc0*/  SEL R24, R7, RZ, !P1 ;  /* 0x000000ff07187207 */ /* 0x001fe20004800000 */
[----:B------:R-:W-:Y:S01]  /*1acd0*/  FADD R7, R4, 1 ;  /* 0x3f80000004077421 */ /* 0x000fe20000000000 */
[----:B----4-:R-:W-:Y:S01]  /*1ace0*/  SEL R8, R8, RZ, P0 ;  /* 0x000000ff08087207 */ /* 0x010fe20000000000 */
[----:B------:R-:W-:Y:S01]  /*1acf0*/  FADD R4, R5, 1 ;  /* 0x3f80000005047421 */ /* 0x000fe20000000000 */
[----:B------:R-:W-:Y:S01]  /*1ad00*/  SEL R9, R9, RZ, P0 ;  /* 0x000000ff09097207 */ /* 0x000fe20000000000 */
[----:B------:R-:W-:Y:S01]  /*1ad10*/  FADD R5, R6, 1 ;  /* 0x3f80000006057421 */ /* 0x000fe20000000000 */
[----:B------:R-:W-:Y:S01]  /*1ad20*/  SEL R11, R11, RZ, P0 ;  /* 0x000000ff0b0b7207 */ /* 0x000fe20000000000 */
[----:B------:R-:W-:Y:S01]  /*1ad30*/  FADD R6, R24, 1 ;  /* 0x3f80000018067421 */ /* 0x000fe20000000000 */
[----:B------:R-:W-:Y:S01]  /*1ad40*/  FMUL R7, R8, R7 ;  /* 0x0000000708077220 */ /* 0x000fe20000400000 */
[----:B-----5:R-:W-:Y:S01]  /*1ad50*/  SEL R8, R12, RZ, !P1 ;  /* 0x000000ff0c087207 */ /* 0x020fe20004800000 */
[----:B------:R-:W-:Y:S01]  /*1ad60*/  FMUL R4, R9, R4 ;  /* 0x0000000409047220 */ /* 0x000fe20000400000 */
[----:B------:R-:W-:Y:S01]  /*1ad70*/  SEL R10, R10, RZ, P0 ;  /* 0x000000ff0a0a7207 */ /* 0x000fe20000000000 */
[----:B------:R-:W-:Y:S01]  /*1ad80*/  FMUL R6, R11, R6 ;  /* 0x000000060b067220 */ /* 0x000fe20000400000 */
[----:B------:R-:W-:Y:S01]  /*1ad90*/  SEL R11, R13, RZ, !P1 ;  /* 0x000000ff0d0b7207 */ /* 0x000fe20004800000 */
[----:B------:R-:W-:Y:S01]  /*1ada0*/  FADD R8, R8, 1 ;  /* 0x3f80000008087421 */ /* 0x000fe20000000000 */
[----:B--2---:R-:W-:-:S02]  /*1adb0*/  SEL R9, R16, RZ, P0 ;  /* 0x000000ff10097207 */ /* 0x004fc40000000000 */
[----:B------:R-:W-:Y:S02]  /*1adc0*/  SEL R24, R14, RZ, !P1 ;  /* 0x000000ff0e187207 */ /* 0x000fe40004800000 */
[----:B------:R-:W-:Y:S01]  /*1add0*/  SEL R15, R15, RZ, !P1 ;  /* 0x000000ff0f0f7207 */ /* 0x000fe20004800000 */
[----:B------:R-:W-:Y:S01]  /*1ade0*/  FMUL R5, R10, R5 ;  /* 0x000000050a057220 */ /* 0x000fe20000400000 */
[----:B------:R-:W-:Y:S01]  /*1adf0*/  SEL R12, R17, RZ, P0 ;  /* 0x000000ff110c7207 */ /* 0x000fe20000000000 */
[----:B------:R-:W-:Y:S01]  /*1ae00*/  FADD R11, R11, 1 ;  /* 0x3f8000000b0b7421 */ /* 0x000fe20000000000 */
[----:B------:R-:W-:Y:S01]  /*1ae10*/  SEL R13, R18, RZ, P0 ;  /* 0x000000ff120d7207 */ /* 0x000fe20000000000 */
[----:B------:R-:W-:Y:S01]  /*1ae20*/  FMUL R10, R9, R8 ;  /* 0x00000008090a7220 */ /* 0x000fe20000400000 */
[----:B------:R-:W-:Y:S01]  /*1ae30*/  SEL R14, R19, RZ, P0 ;  /* 0x000000ff130e7207 */ /* 0x000fe20000000000 */
[----:B------:R-:W-:Y:S01]  /*1ae40*/  FADD R8, R24, 1 ;  /* 0x3f80000018087421 */ /* 0x000fe20000000000 */
[----:B------:R-:W-:Y:S01]  /*1ae50*/  FADD R9, R15, 1 ;  /* 0x3f8000000f097421 */ /* 0x000fe20000000000 */
[----:B------:R-:W-:Y:S01]  /*1ae60*/  SEL R20, R20, RZ, P0 ;  /* 0x000000ff14147207 */ /* 0x000fe20000000000 */
[----:B------:R-:W-:Y:S01]  /*1ae70*/  FMUL R11, R12, R11 ;  /* 0x0000000b0c0b7220 */ /* 0x000fe20000400000 */
[----:B------:R-:W-:Y:S01]  /*1ae80*/  FMUL R12, R13, R8 ;  /* 0x000000080d0c7220 */ /* 0x000fe20000400000 */
[----:B------:R-:W-:Y:S01]  /*1ae90*/  FMUL R8, R14, R9 ;  /* 0x000000090e087220 */ /* 0x000fe20000400000 */
[----:B------:R-:W-:-:S02]  /*1aea0*/  SEL R21, R21, RZ, P0 ;  /* 0x000000ff15157207 */ /* 0x000fc40000000000 */
[----:B------:R-:W-:Y:S01]  /*1aeb0*/  PRMT R9, R20, 0x7632, R9 ;  /* 0x0000763214097816 */ /* 0x000fe20000000009 */
[-C--:B------:R-:W-:Y:S01]  /*1aec0*/  FMUL R13, R10, R30.reuse ;  /* 0x0000001e0a0d7220 */ /* 0x080fe20000400000 */
[----:B------:R-:W-:Y:S02]  /*1aed0*/  SHF.L.U32 R15, R20, 0x10, RZ ;  /* 0x00000010140f7819 */ /* 0x000fe400000006ff */
[----:B------:R-:W-:Y:S02]  /*1aee0*/  SHF.L.U32 R17, R21, 0x10, RZ ;  /* 0x0000001015117819 */ /* 0x000fe400000006ff */
[----:B------:R-:W-:Y:S01]  /*1aef0*/  SHF.L.U32 R9, R9, 0x10, RZ ;  /* 0x0000001009097819 */ /* 0x000fe200000006ff */
[C-C-:B------:R-:W-:Y:S01]  /*1af00*/  FFMA R25, R0.reuse, R15, R13.reuse ;  /* 0x0000000f00197223 */ /* 0x140fe2000000000d */
[----:B------:R-:W-:Y:S01]  /*1af10*/  PRMT R13, R21, 0x7632, R13 ;  /* 0x00007632150d7816 */ /* 0x000fe2000000000d */
[----:B------:R-:W-:Y:S01]  /*1af20*/  FMUL R19, R0, R17 ;  /* 0x0000001100137220 */ /* 0x000fe20000400000 */
[----:B------:R-:W-:Y:S01]  /*1af30*/  SEL R22, R22, RZ, P0 ;  /* 0x000000ff16167207 */ /* 0x000fe20000000000 */
[----:B------:R-:W-:Y:S01]  /*1af40*/  FMUL R14, R0, R9 ;  /* 0x00000009000e7220 */ /* 0x000fe20000400000 */
[----:B------:R-:W-:Y:S01]  /*1af50*/  SEL R23, R23, RZ, P0 ;  /* 0x000000ff17177207 */ /* 0x000fe20000000000 */
[-C--:B------:R-:W-:Y:S01]  /*1af60*/  FFMA R12, R12, R30.reuse, R19 ;  /* 0x0000001e0c0c7223 */ /* 0x080fe20000000013 */
[----:B------:R-:W-:Y:S01]  /*1af70*/  FFMA R10, R0, R15, R25 ;  /* 0x0000000f000a7223 */ /* 0x000fe20000000019 */
[----:B------:R-:W-:Y:S01]  /*1af80*/  FFMA R11, R11, R30, R14 ;  /* 0x0000001e0b0b7223 */ /* 0x000fe2000000000e */
[----:B------:R-:W-:-:S02]  /*1af90*/  SHF.L.U32 R13, R13, 0x10, RZ ;  /* 0x000000100d0d7819 */ /* 0x000fc400000006ff */
[----:B------:R-:W-:Y:S02]  /*1afa0*/  PRMT R14, R22, 0x7632, R14 ;  /* 0x00007632160e7816 */ /* 0x000fe4000000000e */
[C---:B------:R-:W-:Y:S01]  /*1afb0*/  PRMT R15, R23.reuse, 0x7632, R15 ;  /* 0x00007632170f7816 */ /* 0x040fe2000000000f */
[C---:B------:R-:W-:Y:S01]  /*1afc0*/  FFMA R12, R0.reuse, R17, R12 ;  /* 0x00000011000c7223 */ /* 0x040fe2000000000c */
[----:B------:R-:W-:Y:S01]  /*1afd0*/  SHF.L.U32 R23, R23, 0x10, RZ ;  /* 0x0000001017177819 */ /* 0x000fe200000006ff */
[----:B------:R-:W-:Y:S01]  /*1afe0*/  FMUL R21, R0, R13 ;  /* 0x0000000d00157220 */ /* 0x000fe20000400000 */
[----:B------:R-:W-:Y:S02]  /*1aff0*/  SHF.L.U32 R17, R22, 0x10, RZ ;  /* 0x0000001016117819 */ /* 0x000fe400000006ff */
[----:B------:R-:W-:Y:S02]  /*1b000*/  SHF.L.U32 R19, R14, 0x10, RZ ;  /* 0x000000100e137819 */ /* 0x000fe400000006ff */
[----:B------:R-:W-:Y:S01]  /*1b010*/  SHF.L.U32 R15, R15, 0x10, RZ ;  /* 0x000000100f0f7819 */ /* 0x000fe200000006ff */
[-C--:B------:R-:W-:Y:S01]  /*1b020*/  FFMA R16, R8, R30.reuse, R21 ;  /* 0x0000001e08107223 */ /* 0x080fe20000000015 */
[C---:B------:R-:W-:Y:S01]  /*1b030*/  FMUL R14, R0.reuse, R23 ;  /* 0x00000017000e7220 */ /* 0x040fe20000400000 */
[C---:B------:R-:W-:Y:S01]  /*1b040*/  FMUL R8, R0.reuse, R17 ;  /* 0x0000001100087220 */ /* 0x040fe20000400000 */
[C---:B------:R-:W-:Y:S01]  /*1b050*/  FMUL R21, R0.reuse, R19 ;  /* 0x0000001300157220 */ /* 0x040fe20000400000 */
[----:B------:R-:W-:Y:S01]  /*1b060*/  FMUL R25, R0, R15 ;  /* 0x0000000f00197220 */ /* 0x000fe20000400000 */
[-C--:B------:R-:W-:Y:S01]  /*1b070*/  FFMA R14, R5, R30.reuse, R14 ;  /* 0x0000001e050e7223 */ /* 0x080fe2000000000e */
[-C--:B------:R-:W-:Y:S01]  /*1b080*/  FFMA R8, R7, R30.reuse, R8 ;  /* 0x0000001e07087223 */ /* 0x080fe20000000008 */
[-C--:B------:R-:W-:Y:S01]  /*1b090*/  FFMA R4, R4, R30.reuse, R21 ;  /* 0x0000001e04047223 */ /* 0x080fe20000000015 */
[----:B------:R-:W-:Y:S01]  /*1b0a0*/  FFMA R6, R6, R30, R25 ;  /* 0x0000001e06067223 */ /* 0x000fe20000000019 */
[C---:B------:R-:W-:Y:S01]  /*1b0b0*/  FFMA R7, R0.reuse, R23, R14 ;  /* 0x0000001700077223 */ /* 0x040fe2000000000e */
[C---:B------:R-:W-:Y:S01]  /*1b0c0*/  FFMA R11, R0.reuse, R9, R11 ;  /* 0x00000009000b7223 */ /* 0x040fe2000000000b */
[C---:B------:R-:W-:Y:S01]  /*1b0d0*/  FFMA R5, R0.reuse, R13, R16 ;  /* 0x0000000d00057223 */ /* 0x040fe20000000010 */
[C---:B------:R-:W-:Y:S01]  /*1b0e0*/  FFMA R8, R0.reuse, R17, R8 ;  /* 0x0000001100087223 */ /* 0x040fe20000000008 */
[C---:B------:R-:W-:Y:S01]  /*1b0f0*/  FFMA R19, R0.reuse, R19, R4 ;  /* 0x0000001300137223 */ /* 0x040fe20000000004 */
[----:B------:R-:W-:Y:S01]  /*1b100*/  FFMA R14, R0, R15, R6 ;  /* 0x0000000f000e7223 */ /* 0x000fe20000000006 */
[----:B------:R-:W-:-:S02]  /*1b110*/  F2FP.BF16.F32.PACK_AB R4, R11, R10 ;  /* 0x0000000a0b04723e */ /* 0x000fc400000010ff */
[----:B------:R-:W-:Y:S02]  /*1b120*/  F2FP.BF16.F32.PACK_AB R5, R5, R12 ;  /* 0x0000000c0505723e */ /* 0x000fe400000010ff */
[----:B------:R-:W-:Y:S02]  /*1b130*/  F2FP.BF16.F32.PACK_AB R6, R19, R8 ;  /* 0x000000081306723e */ /* 0x000fe400000010ff */
[----:B------:R-:W-:-:S05]  /*1b140*/  F2FP.BF16.F32.PACK_AB R7, R14, R7 ;  /* 0x000000070e07723e */ /* 0x000fca00000010ff */
[----:B------:R0:W-:Y:S01]  /*1b150*/  @P0 STG.E.128 [R2.64], R4 ;  /* 0x0000000402000986 */ /* 0x0001e2000c101d06 */
[----:B------:R-:W-:Y:S01]  /*1b160*/  PLOP3.LUT P0, PT, PT, PT, UP0, 0x80, 0x0 ;  /* 0x000000000000781c */ /* 0x000fe20003f0f008 */
[----:B------:R-:W-:-:S12]  /*1b170*/  UPLOP3.LUT UP0, UPT, UPT, UPT, UPT, 0x40, 0x0 ;  /* 0x000000000000789c */ /* 0x000fd80003f0e870 */
[----:B------:R-:W-:Y:S05]  /*1b180*/  @P0 BRA `(.L_x_3) ;  /* 0xfffff89000000947 */ /* 0x000fea000383ffff */
[----:B------:R-:W-:Y:S05]  /*1b190*/  EXIT ;  /* 0x000000000000794d */ /* 0x000fea0003800000 */
.L_x_4:
[----:B------:R-:W-:-:S00]  /*1b1a0*/  BRA `(.L_x_4) ;  /* 0xfffffff000007947 */ /* 0x000fc0000383ffff */
[----:B------:R-:W-:-:S00]  /*1b1b0*/  NOP ;  /* 0x0000000000007918 */ /* 0x000fc00000000000 */
        /* <DEDUP_REMOVED lines=12> */
.L_x_5:


//--------------------- .nv.shared.triton__0d1d2d3d4d5d6d7d8d9d10d11d12d13d14d15d16d17d18d19d20d21d22d23d24d25d26d27d28d29d30d31d32d33d34d35d36d37d38d39d40d41d42d43d44d45d46d47d48d49d50d51d52d53d54d55d56d57d58d59d60d61d62d63d64d65d66d67d68d69d70d71d72d73d74d75d76d77d78d79d80d81d82d83d84d85d86d87d88d89d90d91d92d93d94d95d96d97d98d99d100d101d102d103d104d105d106d107d108d109d110d111d112d113d114d115d116d117d118d119d120d121d122d123d124d125d126d127d128d129d130d131d132d133d134d135d136d137d138d139d140d141d142d143d144d145d146d147d148d149d150d151d152d153d154d155d156d157d158d159d160d161d162d163d164d165d166d167d168d169d170d171d172d173d174d175d176d177d178d179d180d181d182d183d184d185d186d187d188d189d190d191d192d193d194d195d196d197d198d199d200d201d202d203d204d205d206d207d208d209d210d211d212d213d214d215d216d217d218d219d220d221d222d223d224d225d226d227d228d229d230d231d232d233d234d235d236d237d238239de --------------------------
	.section	.nv.shared.triton__0d1d2d3d4d5d6d7d8d9d10d11d12d13d14d15d16d17d18d19d20d21d22d23d24d25d26d27d28d29d30d31d32d33d34d35d36d37d38d39d40d41d42d43d44d45d46d47d48d49d50d51d52d53d54d55d56d57d58d59d60d61d62d63d64d65d66d67d68d69d70d71d72d73d74d75d76d77d78d79d80d81d82d83d84d85d86d87d88d89d90d91d92d93d94d95d96d97d98d99d100d101d102d103d104d105d106d107d108d109d110d111d112d113d114d115d116d117d118d119d120d121d122d123d124d125d126d127d128d129d130d131d132d133d134d135d136d137d138d139d140d141d142d143d144d145d146d147d148d149d150d151d152d153d154d155d156d157d158d159d160d161d162d163d164d165d166d167d168d169d170d171d172d173d174d175d176d177d178d179d180d181d182d183d184d185d186d187d188d189d190d191d192d193d194d195d196d197d198d199d200d201d202d203d204d205d206d207d208d209d210d211d212d213d214d215d216d217d218d219d220d221d222d223d224d225d226d227d228d229d230d231d232d233d234d235d236d237d238239de,"aw",@nobits
	.align	16
